	.target	sm_100a

	.elftype	@"ET_EXEC"


//--------------------- .note.nv.tkinfo           --------------------------
	.section	.note.nv.tkinfo,"",@"SHT_NOTE"
	.sectionflags	@"SHF_NOTE_NV_TKINFO"
	.tkinfo
        /*0018*/ 	.word	0x00000002
        /*0030*/ 	.string	""
        /*0030*/ 	.string	"ptxas"
        /*0030*/ 	.string	"Cuda compilation tools, release 13.0, V13.0.88"
        /*0030*/ 	.string	"Build cuda_13.0.r13.0/compiler.36424714_0"
        /*0030*/ 	.string	"-arch sm_100a -m 64 "



//--------------------- .note.nv.cuinfo           --------------------------
	.section	.note.nv.cuinfo,"",@"SHT_NOTE"
	.sectionflags	@"SHF_NOTE_NV_CUINFO"
        /*0018*/ 	.short	0x0002
        /*001a*/ 	.short	0x0064
        /*001c*/ 	.short	0x0082
	.zero		2


//--------------------- .nv.info                  --------------------------
	.section	.nv.info,"",@"SHT_CUDA_INFO"
	.align	4


	//----- nvinfo : EIATTR_REGCOUNT
	.align		4
        /*0000*/ 	.byte	0x04, 0x2f
        /*0002*/ 	.short	(.L_19 - .L_18)
	.align		4
.L_18:
        /*0004*/ 	.word	index@(_ZN7cutlass13device_kernelINS_4conv6kernel13ConvUniversalINS1_16ConvProblemShapeILNS1_8OperatorE2ELi2EEENS1_10collective14CollectiveConvINS1_47MainloopSm100TmaUmmaWarpSpecializedImplicitGemmILS5_2ELi16ELi2ELi1ELi2EN4cute5tupleIJNSA_1CILi2EEENSC_ILi1EEESE_EEEEENSB_IJNSC_ILi256EEENSB_IJNSC_ILi128EEEEEENSB_IJNSC_ILi32EEEEEEEEENS_10bfloat16_tESN_NSA_8TiledMMAINSA_8MMA_AtomIJNSA_26SM100_MMA_F16BF16_2x1SM_SSISN_SN_fLi256ELi128ELNSA_4UMMA5MajorE1ELSS_1ELNSR_7ScaleInE0ELST_0EEEEEENSA_6LayoutINSB_IJSE_SE_SE_EEENSB_IJNSC_ILi0EEESY_SY_EEEEENSB_IJNSA_10UnderscoreES11_S11_EEEEENS7_6detail27Sm100ImplicitGemmTileTraitsINSA_18SM100_TMA_2SM_LOADENSA_14ComposedLayoutINSA_7SwizzleILi3ELi4ELi3EEENSA_18smem_ptr_flag_bitsILi16EEENSW_INSB_IJNSC_ILi64EEENSC_ILi8EEEEEENSB_IJSE_S1C_EEEEEEEvEENS15_INSA_25SM100_TMA_2SM_LOAD_IM2COLES1H_vEEEENS_8epilogue10collective18CollectiveEpilogueINS1M_23Sm100TmaWarpSpecializedILi4ELi2ELi32ELb1ELb0EEEJNSB_IJSI_SJ_SL_EEENSB_IJNSW_ISI_SE_EENSW_ISK_SE_EEEEESN_NSB_IJlNSB_IJSE_llEEESY_EEESN_S1W_NS1M_6fusion15FusionCallbacksIS1Q_NS1X_17LinearCombinationISN_fSN_fLNS_15FloatRoundStyleE2EEES1R_S1U_JEEENSA_5SM1004TMEM4LOAD26SM100_TMEM_LOAD_32dp32b32xENSA_13SM90_TMA_LOADENS17_INS18_ILi2ELi4ELi3EEES1B_NSW_INSB_IJS1D_SK_EEENSB_IJSK_SE_EEEEEEENSA_39AutoVectorizingCopyWithAssumedAlignmentILi128EEENSA_14SM90_TMA_STOREES2C_S2E_S2E_EEEvvEEEEvNT_6ParamsE)
        /*0008*/ 	.word	0x0000007a


	//----- nvinfo : EIATTR_FRAME_SIZE
	.align		4
.L_19:
        /*000c*/ 	.byte	0x04, 0x11
        /*000e*/ 	.short	(.L_21 - .L_20)
	.align		4
.L_20:
        /*0010*/ 	.word	index@($__internal_2_$__cuda_sm10x_tcgen05_guardrail_trap_unallocated_columns_being_dealloced)
        /*0014*/ 	.word	0x00000008


	//----- nvinfo : EIATTR_FRAME_SIZE
	.align		4
.L_21:
        /*0018*/ 	.byte	0x04, 0x11
        /*001a*/ 	.short	(.L_23 - .L_22)
	.align		4
.L_22:
        /*001c*/ 	.word	index@($__internal_1_$__cuda_sm10x_tcgen05_guardrail_trap_phase_invalid_during_alloc)
        /*0020*/ 	.word	0x00000008


	//----- nvinfo : EIATTR_FRAME_SIZE
	.align		4
.L_23:
        /*0024*/ 	.byte	0x04, 0x11
        /*0026*/ 	.short	(.L_25 - .L_24)
	.align		4
.L_24:
        /*0028*/ 	.word	index@($__internal_0_$__cuda_sm10x_tcgen05_guardrail_trap_col_being_dealloced_not_returned_by_alloc)
        /*002c*/ 	.word	0x00000008


	//----- nvinfo : EIATTR_FRAME_SIZE
	.align		4
.L_25:
        /*0030*/ 	.byte	0x04, 0x11
        /*0032*/ 	.short	(.L_27 - .L_26)
	.align		4
.L_26:
        /*0034*/ 	.word	index@(_ZN7cutlass13device_kernelINS_4conv6kernel13ConvUniversalINS1_16ConvProblemShapeILNS1_8OperatorE2ELi2EEENS1_10collective14CollectiveConvINS1_47MainloopSm100TmaUmmaWarpSpecializedImplicitGemmILS5_2ELi16ELi2ELi1ELi2EN4cute5tupleIJNSA_1CILi2EEENSC_ILi1EEESE_EEEEENSB_IJNSC_ILi256EEENSB_IJNSC_ILi128EEEEEENSB_IJNSC_ILi32EEEEEEEEENS_10bfloat16_tESN_NSA_8TiledMMAINSA_8MMA_AtomIJNSA_26SM100_MMA_F16BF16_2x1SM_SSISN_SN_fLi256ELi128ELNSA_4UMMA5MajorE1ELSS_1ELNSR_7ScaleInE0ELST_0EEEEEENSA_6LayoutINSB_IJSE_SE_SE_EEENSB_IJNSC_ILi0EEESY_SY_EEEEENSB_IJNSA_10UnderscoreES11_S11_EEEEENS7_6detail27Sm100ImplicitGemmTileTraitsINSA_18SM100_TMA_2SM_LOADENSA_14ComposedLayoutINSA_7SwizzleILi3ELi4ELi3EEENSA_18smem_ptr_flag_bitsILi16EEENSW_INSB_IJNSC_ILi64EEENSC_ILi8EEEEEENSB_IJSE_S1C_EEEEEEEvEENS15_INSA_25SM100_TMA_2SM_LOAD_IM2COLES1H_vEEEENS_8epilogue10collective18CollectiveEpilogueINS1M_23Sm100TmaWarpSpecializedILi4ELi2ELi32ELb1ELb0EEEJNSB_IJSI_SJ_SL_EEENSB_IJNSW_ISI_SE_EENSW_ISK_SE_EEEEESN_NSB_IJlNSB_IJSE_llEEESY_EEESN_S1W_NS1M_6fusion15FusionCallbacksIS1Q_NS1X_17LinearCombinationISN_fSN_fLNS_15FloatRoundStyleE2EEES1R_S1U_JEEENSA_5SM1004TMEM4LOAD26SM100_TMEM_LOAD_32dp32b32xENSA_13SM90_TMA_LOADENS17_INS18_ILi2ELi4ELi3EEES1B_NSW_INSB_IJS1D_SK_EEENSB_IJSK_SE_EEEEEEENSA_39AutoVectorizingCopyWithAssumedAlignmentILi128EEENSA_14SM90_TMA_STOREES2C_S2E_S2E_EEEvvEEEEvNT_6ParamsE)
        /*0038*/ 	.word	0x00000008


	//----- nvinfo : EIATTR_MIN_STACK_SIZE
	.align		4
.L_27:
        /*003c*/ 	.byte	0x04, 0x12
        /*003e*/ 	.short	(.L_29 - .L_28)
	.align		4
.L_28:
        /*0040*/ 	.word	index@(_ZN7cutlass13device_kernelINS_4conv6kernel13ConvUniversalINS1_16ConvProblemShapeILNS1_8OperatorE2ELi2EEENS1_10collective14CollectiveConvINS1_47MainloopSm100TmaUmmaWarpSpecializedImplicitGemmILS5_2ELi16ELi2ELi1ELi2EN4cute5tupleIJNSA_1CILi2EEENSC_ILi1EEESE_EEEEENSB_IJNSC_ILi256EEENSB_IJNSC_ILi128EEEEEENSB_IJNSC_ILi32EEEEEEEEENS_10bfloat16_tESN_NSA_8TiledMMAINSA_8MMA_AtomIJNSA_26SM100_MMA_F16BF16_2x1SM_SSISN_SN_fLi256ELi128ELNSA_4UMMA5MajorE1ELSS_1ELNSR_7ScaleInE0ELST_0EEEEEENSA_6LayoutINSB_IJSE_SE_SE_EEENSB_IJNSC_ILi0EEESY_SY_EEEEENSB_IJNSA_10UnderscoreES11_S11_EEEEENS7_6detail27Sm100ImplicitGemmTileTraitsINSA_18SM100_TMA_2SM_LOADENSA_14ComposedLayoutINSA_7SwizzleILi3ELi4ELi3EEENSA_18smem_ptr_flag_bitsILi16EEENSW_INSB_IJNSC_ILi64EEENSC_ILi8EEEEEENSB_IJSE_S1C_EEEEEEEvEENS15_INSA_25SM100_TMA_2SM_LOAD_IM2COLES1H_vEEEENS_8epilogue10collective18CollectiveEpilogueINS1M_23Sm100TmaWarpSpecializedILi4ELi2ELi32ELb1ELb0EEEJNSB_IJSI_SJ_SL_EEENSB_IJNSW_ISI_SE_EENSW_ISK_SE_EEEEESN_NSB_IJlNSB_IJSE_llEEESY_EEESN_S1W_NS1M_6fusion15FusionCallbacksIS1Q_NS1X_17LinearCombinationISN_fSN_fLNS_15FloatRoundStyleE2EEES1R_S1U_JEEENSA_5SM1004TMEM4LOAD26SM100_TMEM_LOAD_32dp32b32xENSA_13SM90_TMA_LOADENS17_INS18_ILi2ELi4ELi3EEES1B_NSW_INSB_IJS1D_SK_EEENSB_IJSK_SE_EEEEEEENSA_39AutoVectorizingCopyWithAssumedAlignmentILi128EEENSA_14SM90_TMA_STOREES2C_S2E_S2E_EEEvvEEEEvNT_6ParamsE)
        /*0044*/ 	.word	0x00000008
.L_29:


//--------------------- .nv.compat                --------------------------
	.section	.nv.compat,"",@"SHT_CUDA_COMPAT_INFO"
	.align	4
        /*0000*/ 	.byte	0x02, 0x09, 0x01, 0x00, 0x02, 0x02, 0x02, 0x00, 0x02, 0x05, 0x05, 0x00, 0x03, 0x07, 0x01, 0x01
        /*0010*/ 	.byte	0x02, 0x03, 0x01, 0x00, 0x02, 0x06, 0x01, 0x00, 0x04, 0x0b, 0x08, 0x00, 0x09, 0x00, 0x00, 0x00
        /*0020*/ 	.byte	0x00, 0x00, 0x00, 0x00


//--------------------- .nv.info._ZN7cutlass13device_kernelINS_4conv6kernel13ConvUniversalINS1_16ConvProblemShapeILNS1_8OperatorE2ELi2EEENS1_10collective14CollectiveConvINS1_47MainloopSm100TmaUmmaWarpSpecializedImplicitGemmILS5_2ELi16ELi2ELi1ELi2EN4cute5tupleIJNSA_1CILi2EEENSC_ILi1EEESE_EEEEENSB_IJNSC_ILi256EEENSB_IJNSC_ILi128EEEEEENSB_IJNSC_ILi32EEEEEEEEENS_10bfloat16_tESN_NSA_8TiledMMAINSA_8MMA_AtomIJNSA_26SM100_MMA_F16BF16_2x1SM_SSISN_SN_fLi256ELi128ELNSA_4UMMA5MajorE1ELSS_1ELNSR_7ScaleInE0ELST_0EEEEEENSA_6LayoutINSB_IJSE_SE_SE_EEENSB_IJNSC_ILi0EEESY_SY_EEEEENSB_IJNSA_10UnderscoreES11_S11_EEEEENS7_6detail27Sm100ImplicitGemmTileTraitsINSA_18SM100_TMA_2SM_LOADENSA_14ComposedLayoutINSA_7SwizzleILi3ELi4ELi3EEENSA_18smem_ptr_flag_bitsILi16EEENSW_INSB_IJNSC_ILi64EEENSC_ILi8EEEEEENSB_IJSE_S1C_EEEEEEEvEENS15_INSA_25SM100_TMA_2SM_LOAD_IM2COLES1H_vEEEENS_8epilogue10collective18CollectiveEpilogueINS1M_23Sm100TmaWarpSpecializedILi4ELi2ELi32ELb1ELb0EEEJNSB_IJSI_SJ_SL_EEENSB_IJNSW_ISI_SE_EENSW_ISK_SE_EEEEESN_NSB_IJlNSB_IJSE_llEEESY_EEESN_S1W_NS1M_6fusion15FusionCallbacksIS1Q_NS1X_17LinearCombinationISN_fSN_fLNS_15FloatRoundStyleE2EEES1R_S1U_JEEENSA_5SM1004TMEM4LOAD26SM100_TMEM_LOAD_32dp32b32xENSA_13SM90_TMA_LOADENS17_INS18_ILi2ELi4ELi3EEES1B_NSW_INSB_IJS1D_SK_EEENSB_IJSK_SE_EEEEEEENSA_39AutoVectorizingCopyWithAssumedAlignmentILi128EEENSA_14SM90_TMA_STOREES2C_S2E_S2E_EEEvvEEEEvNT_6ParamsE --------------------------
	.section	.nv.info._ZN7cutlass13device_kernelINS_4conv6kernel13ConvUniversalINS1_16ConvProblemShapeILNS1_8OperatorE2ELi2EEENS1_10collective14CollectiveConvINS1_47MainloopSm100TmaUmmaWarpSpecializedImplicitGemmILS5_2ELi16ELi2ELi1ELi2EN4cute5tupleIJNSA_1CILi2EEENSC_ILi1EEESE_EEEEENSB_IJNSC_ILi256EEENSB_IJNSC_ILi128EEEEEENSB_IJNSC_ILi32EEEEEEEEENS_10bfloat16_tESN_NSA_8TiledMMAINSA_8MMA_AtomIJNSA_26SM100_MMA_F16BF16_2x1SM_SSISN_SN_fLi256ELi128ELNSA_4UMMA5MajorE1ELSS_1ELNSR_7ScaleInE0ELST_0EEEEEENSA_6LayoutINSB_IJSE_SE_SE_EEENSB_IJNSC_ILi0EEESY_SY_EEEEENSB_IJNSA_10UnderscoreES11_S11_EEEEENS7_6detail27Sm100ImplicitGemmTileTraitsINSA_18SM100_TMA_2SM_LOADENSA_14ComposedLayoutINSA_7SwizzleILi3ELi4ELi3EEENSA_18smem_ptr_flag_bitsILi16EEENSW_INSB_IJNSC_ILi64EEENSC_ILi8EEEEEENSB_IJSE_S1C_EEEEEEEvEENS15_INSA_25SM100_TMA_2SM_LOAD_IM2COLES1H_vEEEENS_8epilogue10collective18CollectiveEpilogueINS1M_23Sm100TmaWarpSpecializedILi4ELi2ELi32ELb1ELb0EEEJNSB_IJSI_SJ_SL_EEENSB_IJNSW_ISI_SE_EENSW_ISK_SE_EEEEESN_NSB_IJlNSB_IJSE_llEEESY_EEESN_S1W_NS1M_6fusion15FusionCallbacksIS1Q_NS1X_17LinearCombinationISN_fSN_fLNS_15FloatRoundStyleE2EEES1R_S1U_JEEENSA_5SM1004TMEM4LOAD26SM100_TMEM_LOAD_32dp32b32xENSA_13SM90_TMA_LOADENS17_INS18_ILi2ELi4ELi3EEES1B_NSW_INSB_IJS1D_SK_EEENSB_IJSK_SE_EEEEEEENSA_39AutoVectorizingCopyWithAssumedAlignmentILi128EEENSA_14SM90_TMA_STOREES2C_S2E_S2E_EEEvvEEEEvNT_6ParamsE,"",@"SHT_CUDA_INFO"
	.sectionflags	@""
	.align	4


	//----- nvinfo : EIATTR_CUDA_API_VERSION
	.align		4
        /*0000*/ 	.byte	0x04, 0x37
        /*0002*/ 	.short	(.L_31 - .L_30)
.L_30:
        /*0004*/ 	.word	0x00000082


	//----- nvinfo : EIATTR_KPARAM_INFO
	.align		4
.L_31:
        /*0008*/ 	.byte	0x04, 0x17
        /*000a*/ 	.short	(.L_33 - .L_32)
.L_32:
        /*000c*/ 	.word	0x00000000
        /*0010*/ 	.short	0x0000
        /*0012*/ 	.short	0x0000
        /*0014*/ 	.byte	0x00, 0xf0, 0x01, 0x20


	//----- nvinfo : EIATTR_AT_ENTRY_FRAGMENTS
	.align		4
.L_33:
        /*0018*/ 	.byte	0x04, 0x4f
        /*001a*/ 	.short	(.L_35 - .L_34)


	//   ....[0]....
.L_34:
        /*001c*/ 	.word	0x00000007


	//----- nvinfo : EIATTR_RESERVED_SMEM_USED
	.align		4
.L_35:
        /*0020*/ 	.byte	0x01, 0x41
	.zero		2


	//----- nvinfo : EIATTR_SPARSE_MMA_MASK
	.align		4
        /*0024*/ 	.byte	0x03, 0x50
        /*0026*/ 	.short	0x0000


	//----- nvinfo : EIATTR_TCGEN05_2CTA_USED
	.align		4
        /*0028*/ 	.byte	0x01, 0x52
	.zero		2


	//----- nvinfo : EIATTR_MAXREG_COUNT
	.align		4
        /*002c*/ 	.byte	0x03, 0x1b
        /*002e*/ 	.short	0x00ff


	//----- nvinfo : EIATTR_NUM_BARRIERS
	.align		4
        /*0030*/ 	.byte	0x02, 0x4c
        /*0032*/ 	.byte	0x07
	.zero		1


	//----- nvinfo : EIATTR_EXTERNS
	.align		4
        /*0034*/ 	.byte	0x04, 0x0f
        /*0036*/ 	.short	(.L_37 - .L_36)


	//   ....[0]....
	.align		4
.L_36:
        /*0038*/ 	.word	index@(__assertfail)


	//----- nvinfo : EIATTR_MERCURY_ISA_VERSION
	.align		4
.L_37:
        /*003c*/ 	.byte	0x03, 0x5f
        /*003e*/ 	.short	0x0101


	//----- nvinfo : EIATTR_INT_WARP_WIDE_INSTR_OFFSETS
	.align		4
        /*0040*/ 	.byte	0x04, 0x31
        /*0042*/ 	.short	(.L_39 - .L_38)


	//   ....[0]....
.L_38:
        /*0044*/ 	.word	0x00000e00


	//   ....[1]....
        /*0048*/ 	.word	0x00000eb0


	//   ....[2]....
        /*004c*/ 	.word	0x00004cf0


	//   ....[3]....
        /*0050*/ 	.word	0x00004d10


	//   ....[4]....
        /*0054*/ 	.word	0x00004d40


	//   ....[5]....
        /*0058*/ 	.word	0x00005d60


	//   ....[6]....
        /*005c*/ 	.word	0x00005dc0


	//   ....[7]....
        /*0060*/ 	.word	0x00005ea0


	//   ....[8]....
        /*0064*/ 	.word	0x00005f20


	//   ....[9]....
        /*0068*/ 	.word	0x00006020


	//   ....[10]....
        /*006c*/ 	.word	0x000060b0


	//   ....[11]....
        /*0070*/ 	.word	0x000061c0


	//   ....[12]....
        /*0074*/ 	.word	0x00006270


	//----- nvinfo : EIATTR_COOP_GROUP_MASK_REGIDS
	.align		4
.L_39:
        /*0078*/ 	.byte	0x04, 0x29
        /*007a*/ 	.short	(.L_41 - .L_40)


	//   ....[0]....
.L_40:
        /*007c*/ 	.word	0xffffffff


	//   ....[1]....
        /*0080*/ 	.word	0xffffffff


	//   ....[2]....
        /*0084*/ 	.word	0xffffffff


	//   ....[3]....
        /*0088*/ 	.word	0xffffffff


	//   ....[4]....
        /*008c*/ 	.word	0xffffffff


	//   ....[5]....
        /*0090*/ 	.word	0xffffffff


	//   ....[6]....
        /*0094*/ 	.word	0xffffffff


	//   ....[7]....
        /*0098*/ 	.word	0xffffffff


	//   ....[8]....
        /*009c*/ 	.word	0xffffffff


	//   ....[9]....
        /*00a0*/ 	.word	0xffffffff


	//   ....[10]....
        /*00a4*/ 	.word	0xffffffff


	//   ....[11]....
        /*00a8*/ 	.word	0xffffffff


	//   ....[12]....
        /*00ac*/ 	.word	0xffffffff


	//----- nvinfo : EIATTR_COOP_GROUP_INSTR_OFFSETS
	.align		4
.L_41:
        /*00b0*/ 	.byte	0x04, 0x28
        /*00b2*/ 	.short	(.L_43 - .L_42)


	//   ....[0]....
.L_42:
        /*00b4*/ 	.word	0x000000d0


	//   ....[1]....
        /*00b8*/ 	.word	0x00000540


	//   ....[2]....
        /*00bc*/ 	.word	0x00000890


	//   ....[3]....
        /*00c0*/ 	.word	0x00000a30


	//   ....[4]....
        /*00c4*/ 	.word	0x00000b30


	//   ....[5]....
        /*00c8*/ 	.word	0x00000c80


	//   ....[6]....
        /*00cc*/ 	.word	0x00000f20


	//   ....[7]....
        /*00d0*/ 	.word	0x00002910


	//   ....[8]....
        /*00d4*/ 	.word	0x00003cd0


	//   ....[9]....
        /*00d8*/ 	.word	0x000041a0


	//   ....[10]....
        /*00dc*/ 	.word	0x000041d0


	//   ....[11]....
        /*00e0*/ 	.word	0x00004c10


	//   ....[12]....
        /*00e4*/ 	.word	0x00004e10


	//----- nvinfo : EIATTR_VRC_CTA_INIT_COUNT
	.align		4
.L_43:
        /*00e8*/ 	.byte	0x02, 0x4a
        /*00ea*/ 	.byte	0x80
	.zero		1


	//----- nvinfo : EIATTR_SYSCALL_OFFSETS
	.align		4
        /*00ec*/ 	.byte	0x04, 0x46
        /*00ee*/ 	.short	(.L_45 - .L_44)


	//   ....[0]....
.L_44:
        /*00f0*/ 	.word	0x00007310


	//   ....[1]....
        /*00f4*/ 	.word	0x00007400


	//   ....[2]....
        /*00f8*/ 	.word	0x00007bd0


	//   ....[3]....
        /*00fc*/ 	.word	0x00008850


	//   ....[4]....
        /*0100*/ 	.word	0x00009490


	//   ....[5]....
        /*0104*/ 	.word	0x0000a0c0


	//----- nvinfo : EIATTR_MBARRIER_INSTR_OFFSETS
	.align		4
.L_45:
        /*0108*/ 	.byte	0x04, 0x39
        /*010a*/ 	.short	(.L_47 - .L_46)


	//   ....[0]....
.L_46:
        /*010c*/ 	.word	0x00000670
        /*0110*/ 	.word	0x000000ff
        /*0114*/ 	.word	0x00000000
        /*0118*/ 	.short	0x0100
        /*011a*/ 	.byte	0x04
	.zero		1


	//   ....[1]....
        /*011c*/ 	.word	0x00000680
        /*0120*/ 	.word	0x000000ff
        /*0124*/ 	.word	0x00000080
        /*0128*/ 	.short	0x0100
        /*012a*/ 	.byte	0x04
	.zero		1


	//   ....[2]....
        /*012c*/ 	.word	0x00000690
        /*0130*/ 	.word	0x000000ff
        /*0134*/ 	.word	0x00000008
        /*0138*/ 	.short	0x0100
        /*013a*/ 	.byte	0x04
	.zero		1


	//   ....[3]....
        /*013c*/ 	.word	0x000006a0
        /*0140*/ 	.word	0x000000ff
        /*0144*/ 	.word	0x00000088
        /*0148*/ 	.short	0x0100
        /*014a*/ 	.byte	0x04
	.zero		1


	//   ....[4]....
        /*014c*/ 	.word	0x000006b0
        /*0150*/ 	.word	0x000000ff
        /*0154*/ 	.word	0x00000010
        /*0158*/ 	.short	0x0100
        /*015a*/ 	.byte	0x04
	.zero		1


	//   ....[5]....
        /*015c*/ 	.word	0x000006c0
        /*0160*/ 	.word	0x000000ff
        /*0164*/ 	.word	0x00000090
        /*0168*/ 	.short	0x0100
        /*016a*/ 	.byte	0x04
	.zero		1


	//   ....[6]....
        /*016c*/ 	.word	0x000006d0
        /*0170*/ 	.word	0x000000ff
        /*0174*/ 	.word	0x00000018
        /*0178*/ 	.short	0x0100
        /*017a*/ 	.byte	0x04
	.zero		1


	//   ....[7]....
        /*017c*/ 	.word	0x000006e0
        /*0180*/ 	.word	0x000000ff
        /*0184*/ 	.word	0x00000098
        /*0188*/ 	.short	0x0100
        /*018a*/ 	.byte	0x04
	.zero		1


	//   ....[8]....
        /*018c*/ 	.word	0x000006f0
        /*0190*/ 	.word	0x000000ff
        /*0194*/ 	.word	0x00000020
        /*0198*/ 	.short	0x0100
        /*019a*/ 	.byte	0x04
	.zero		1


	//   ....[9]....
        /*019c*/ 	.word	0x00000700
        /*01a0*/ 	.word	0x000000ff
        /*01a4*/ 	.word	0x000000a0
        /*01a8*/ 	.short	0x0100
        /*01aa*/ 	.byte	0x04
	.zero		1


	//   ....[10]....
        /*01ac*/ 	.word	0x00000710
        /*01b0*/ 	.word	0x000000ff
        /*01b4*/ 	.word	0x00000028
        /*01b8*/ 	.short	0x0100
        /*01ba*/ 	.byte	0x04
	.zero		1


	//   ....[11]....
        /*01bc*/ 	.word	0x00000720
        /*01c0*/ 	.word	0x000000ff
        /*01c4*/ 	.word	0x000000a8
        /*01c8*/ 	.short	0x0100
        /*01ca*/ 	.byte	0x04
	.zero		1


	//   ....[12]....
        /*01cc*/ 	.word	0x00000730
        /*01d0*/ 	.word	0x000000ff
        /*01d4*/ 	.word	0x00000030
        /*01d8*/ 	.short	0x0100
        /*01da*/ 	.byte	0x04
	.zero		1


	//   ....[13]....
        /*01dc*/ 	.word	0x00000740
        /*01e0*/ 	.word	0x000000ff
        /*01e4*/ 	.word	0x000000b0
        /*01e8*/ 	.short	0x0100
        /*01ea*/ 	.byte	0x04
	.zero		1


	//   ....[14]....
        /*01ec*/ 	.word	0x00000750
        /*01f0*/ 	.word	0x000000ff
        /*01f4*/ 	.word	0x00000038
        /*01f8*/ 	.short	0x0100
        /*01fa*/ 	.byte	0x04
	.zero		1


	//   ....[15]....
        /*01fc*/ 	.word	0x00000760
        /*0200*/ 	.word	0x000000ff
        /*0204*/ 	.word	0x000000b8
        /*0208*/ 	.short	0x0100
        /*020a*/ 	.byte	0x04
	.zero		1


	//   ....[16]....
        /*020c*/ 	.word	0x00000770
        /*0210*/ 	.word	0x000000ff
        /*0214*/ 	.word	0x00000040
        /*0218*/ 	.short	0x0100
        /*021a*/ 	.byte	0x04
	.zero		1


	//   ....[17]....
        /*021c*/ 	.word	0x00000780
        /*0220*/ 	.word	0x000000ff
        /*0224*/ 	.word	0x000000c0
        /*0228*/ 	.short	0x0100
        /*022a*/ 	.byte	0x04
	.zero		1


	//   ....[18]....
        /*022c*/ 	.word	0x00000790
        /*0230*/ 	.word	0x000000ff
        /*0234*/ 	.word	0x00000048
        /*0238*/ 	.short	0x0100
        /*023a*/ 	.byte	0x04
	.zero		1


	//   ....[19]....
        /*023c*/ 	.word	0x000007a0
        /*0240*/ 	.word	0x000000ff
        /*0244*/ 	.word	0x000000c8
        /*0248*/ 	.short	0x0100
        /*024a*/ 	.byte	0x04
	.zero		1


	//   ....[20]....
        /*024c*/ 	.word	0x000007b0
        /*0250*/ 	.word	0x000000ff
        /*0254*/ 	.word	0x00000050
        /*0258*/ 	.short	0x0100
        /*025a*/ 	.byte	0x04
	.zero		1


	//   ....[21]....
        /*025c*/ 	.word	0x000007c0
        /*0260*/ 	.word	0x000000ff
        /*0264*/ 	.word	0x000000d0
        /*0268*/ 	.short	0x0100
        /*026a*/ 	.byte	0x04
	.zero		1


	//   ....[22]....
        /*026c*/ 	.word	0x000007d0
        /*0270*/ 	.word	0x000000ff
        /*0274*/ 	.word	0x00000058
        /*0278*/ 	.short	0x0100
        /*027a*/ 	.byte	0x04
	.zero		1


	//   ....[23]....
        /*027c*/ 	.word	0x000007e0
        /*0280*/ 	.word	0x000000ff
        /*0284*/ 	.word	0x000000d8
        /*0288*/ 	.short	0x0100
        /*028a*/ 	.byte	0x04
	.zero		1


	//   ....[24]....
        /*028c*/ 	.word	0x000007f0
        /*0290*/ 	.word	0x000000ff
        /*0294*/ 	.word	0x00000060
        /*0298*/ 	.short	0x0100
        /*029a*/ 	.byte	0x04
	.zero		1


	//   ....[25]....
        /*029c*/ 	.word	0x00000800
        /*02a0*/ 	.word	0x000000ff
        /*02a4*/ 	.word	0x000000e0
        /*02a8*/ 	.short	0x0100
        /*02aa*/ 	.byte	0x04
	.zero		1


	//   ....[26]....
        /*02ac*/ 	.word	0x00000810
        /*02b0*/ 	.word	0x000000ff
        /*02b4*/ 	.word	0x00000068
        /*02b8*/ 	.short	0x0100
        /*02ba*/ 	.byte	0x04
	.zero		1


	//   ....[27]....
        /*02bc*/ 	.word	0x00000820
        /*02c0*/ 	.word	0x000000ff
        /*02c4*/ 	.word	0x000000e8
        /*02c8*/ 	.short	0x0100
        /*02ca*/ 	.byte	0x04
	.zero		1


	//   ....[28]....
        /*02cc*/ 	.word	0x00000830
        /*02d0*/ 	.word	0x000000ff
        /*02d4*/ 	.word	0x00000070
        /*02d8*/ 	.short	0x0100
        /*02da*/ 	.byte	0x04
	.zero		1


	//   ....[29]....
        /*02dc*/ 	.word	0x00000840
        /*02e0*/ 	.word	0x000000ff
        /*02e4*/ 	.word	0x000000f0
        /*02e8*/ 	.short	0x0100
        /*02ea*/ 	.byte	0x04
	.zero		1


	//   ....[30]....
        /*02ec*/ 	.word	0x00000850
        /*02f0*/ 	.word	0x000000ff
        /*02f4*/ 	.word	0x00000078
        /*02f8*/ 	.short	0x0100
        /*02fa*/ 	.byte	0x04
	.zero		1


	//   ....[31]....
        /*02fc*/ 	.word	0x00000860
        /*0300*/ 	.word	0x000000ff
        /*0304*/ 	.word	0x000000f8
        /*0308*/ 	.short	0x0100
        /*030a*/ 	.byte	0x04
	.zero		1


	//   ....[32]....
        /*030c*/ 	.word	0x000009a0
        /*0310*/ 	.word	0x000000ff
        /*0314*/ 	.word	0x00000100
        /*0318*/ 	.short	0x0100
        /*031a*/ 	.byte	0x04
	.zero		1


	//   ....[33]....
        /*031c*/ 	.word	0x000009b0
        /*0320*/ 	.word	0x000000ff
        /*0324*/ 	.word	0x00000120
        /*0328*/ 	.short	0x0100
        /*032a*/ 	.byte	0x04
	.zero		1


	//   ....[34]....
        /*032c*/ 	.word	0x000009c0
        /*0330*/ 	.word	0x000000ff
        /*0334*/ 	.word	0x00000108
        /*0338*/ 	.short	0x0100
        /*033a*/ 	.byte	0x04
	.zero		1


	//   ....[35]....
        /*033c*/ 	.word	0x000009d0
        /*0340*/ 	.word	0x000000ff
        /*0344*/ 	.word	0x00000128
        /*0348*/ 	.short	0x0100
        /*034a*/ 	.byte	0x04
	.zero		1


	//   ....[36]....
        /*034c*/ 	.word	0x000009e0
        /*0350*/ 	.word	0x000000ff
        /*0354*/ 	.word	0x00000110
        /*0358*/ 	.short	0x0100
        /*035a*/ 	.byte	0x04
	.zero		1


	//   ....[37]....
        /*035c*/ 	.word	0x000009f0
        /*0360*/ 	.word	0x000000ff
        /*0364*/ 	.word	0x00000130
        /*0368*/ 	.short	0x0100
        /*036a*/ 	.byte	0x04
	.zero		1


	//   ....[38]....
        /*036c*/ 	.word	0x00000a00
        /*0370*/ 	.word	0x000000ff
        /*0374*/ 	.word	0x00000118
        /*0378*/ 	.short	0x0100
        /*037a*/ 	.byte	0x04
	.zero		1


	//   ....[39]....
        /*037c*/ 	.word	0x00000a10
        /*0380*/ 	.word	0x000000ff
        /*0384*/ 	.word	0x00000138
        /*0388*/ 	.short	0x0100
        /*038a*/ 	.byte	0x04
	.zero		1


	//   ....[40]....
        /*038c*/ 	.word	0x00000b00
        /*0390*/ 	.word	0x000000ff
        /*0394*/ 	.word	0x00000140
        /*0398*/ 	.short	0x0100
        /*039a*/ 	.byte	0x04
	.zero		1


	//   ....[41]....
        /*039c*/ 	.word	0x00000b10
        /*03a0*/ 	.word	0x000000ff
        /*03a4*/ 	.word	0x00000148
        /*03a8*/ 	.short	0x0100
        /*03aa*/ 	.byte	0x04
	.zero		1


	//   ....[42]....
        /*03ac*/ 	.word	0x00000c50
        /*03b0*/ 	.word	0x000000ff
        /*03b4*/ 	.word	0x00000150
        /*03b8*/ 	.short	0x0100
        /*03ba*/ 	.byte	0x06
	.zero		1


	//   ....[43]....
        /*03bc*/ 	.word	0x00000c60
        /*03c0*/ 	.word	0x000000ff
        /*03c4*/ 	.word	0x00000158
        /*03c8*/ 	.short	0x0100
        /*03ca*/ 	.byte	0x06
	.zero		1


	//   ....[44]....
        /*03cc*/ 	.word	0x00000da0
        /*03d0*/ 	.word	0x000000ff
        /*03d4*/ 	.word	0x00000160
        /*03d8*/ 	.short	0x0100
        /*03da*/ 	.byte	0x04
	.zero		1


	//   ....[45]....
        /*03dc*/ 	.word	0x00000db0
        /*03e0*/ 	.word	0x000000ff
        /*03e4*/ 	.word	0x00000170
        /*03e8*/ 	.short	0x0100
        /*03ea*/ 	.byte	0x04
	.zero		1


	//   ....[46]....
        /*03ec*/ 	.word	0x00000dc0
        /*03f0*/ 	.word	0x000000ff
        /*03f4*/ 	.word	0x00000168
        /*03f8*/ 	.short	0x0100
        /*03fa*/ 	.byte	0x04
	.zero		1


	//   ....[47]....
        /*03fc*/ 	.word	0x00000dd0
        /*0400*/ 	.word	0x000000ff
        /*0404*/ 	.word	0x00000178
        /*0408*/ 	.short	0x0100
        /*040a*/ 	.byte	0x04
	.zero		1


	//   ....[48]....
        /*040c*/ 	.word	0x00000ed0
        /*0410*/ 	.word	0x000000ff
        /*0414*/ 	.word	0x00000180
        /*0418*/ 	.short	0x0100
        /*041a*/ 	.byte	0x06
	.zero		1


	//   ....[49]....
        /*041c*/ 	.word	0x00001cd0
        /*0420*/ 	.word	0x000000ff
        /*0424*/ 	.word	0x00000080
        /*0428*/ 	.short	0x010a
        /*042a*/ 	.byte	0x06
	.zero		1


	//   ....[50]....
        /*042c*/ 	.word	0x00001fe0
        /*0430*/ 	.word	0x000000ff
        /*0434*/ 	.word	0x00000080
        /*0438*/ 	.short	0x010a
        /*043a*/ 	.byte	0x0b
	.zero		1


	//   ....[51]....
        /*043c*/ 	.word	0x00002190
        /*0440*/ 	.word	0x000000ff
        /*0444*/ 	.word	0x00000080
        /*0448*/ 	.short	0x010a
        /*044a*/ 	.byte	0x08
	.zero		1


	//   ....[52]....
        /*044c*/ 	.word	0x000023c0
        /*0450*/ 	.word	0x000000ff
        /*0454*/ 	.word	0x00000148
        /*0458*/ 	.short	0x0101
        /*045a*/ 	.byte	0x1b
	.zero		1


	//   ....[53]....
        /*045c*/ 	.word	0x000023f0
        /*0460*/ 	.word	0x000000ff
        /*0464*/ 	.word	0x00000080
        /*0468*/ 	.short	0x010a
        /*046a*/ 	.byte	0x04
	.zero		1


	//   ....[54]....
        /*046c*/ 	.word	0x00002540
        /*0470*/ 	.word	0x000000ff
        /*0474*/ 	.word	0x00000080
        /*0478*/ 	.short	0x010a
        /*047a*/ 	.byte	0x15
	.zero		1


	//   ....[55]....
        /*047c*/ 	.word	0x000026f0
        /*0480*/ 	.word	0x000000ff
        /*0484*/ 	.word	0x00000080
        /*0488*/ 	.short	0x010a
        /*048a*/ 	.byte	0x08
	.zero		1


	//   ....[56]....
        /*048c*/ 	.word	0x00002920
        /*0490*/ 	.word	0x000000ff
        /*0494*/ 	.word	0x00000150
        /*0498*/ 	.short	0x010a
        /*049a*/ 	.byte	0x1b
	.zero		1


	//   ....[57]....
        /*049c*/ 	.word	0x000029e0
        /*04a0*/ 	.word	0x000000ff
        /*04a4*/ 	.word	0x00000000
        /*04a8*/ 	.short	0x0101
        /*04aa*/ 	.byte	0x04
	.zero		1


	//   ....[58]....
        /*04ac*/ 	.word	0x00002fd0
        /*04b0*/ 	.word	0x000000ff
        /*04b4*/ 	.word	0x00000000
        /*04b8*/ 	.short	0x010a
        /*04ba*/ 	.byte	0x04
	.zero		1


	//   ....[59]....
        /*04bc*/ 	.word	0x00003070
        /*04c0*/ 	.word	0x000000ff
        /*04c4*/ 	.word	0x00000000
        /*04c8*/ 	.short	0x010a
        /*04ca*/ 	.byte	0x05
	.zero		1


	//   ....[60]....
        /*04cc*/ 	.word	0x00003110
        /*04d0*/ 	.word	0x000000ff
        /*04d4*/ 	.word	0x00000000
        /*04d8*/ 	.short	0x010a
        /*04da*/ 	.byte	0x05
	.zero		1


	//   ....[61]....
        /*04dc*/ 	.word	0x000031b0
        /*04e0*/ 	.word	0x000000ff
        /*04e4*/ 	.word	0x00000000
        /*04e8*/ 	.short	0x010a
        /*04ea*/ 	.byte	0x05
	.zero		1


	//   ....[62]....
        /*04ec*/ 	.word	0x00003250
        /*04f0*/ 	.word	0x000000ff
        /*04f4*/ 	.word	0x00000000
        /*04f8*/ 	.short	0x010a
        /*04fa*/ 	.byte	0x05
	.zero		1


	//   ....[63]....
        /*04fc*/ 	.word	0x000032f0
        /*0500*/ 	.word	0x000000ff
        /*0504*/ 	.word	0x00000000
        /*0508*/ 	.short	0x010a
        /*050a*/ 	.byte	0x05
	.zero		1


	//   ....[64]....
        /*050c*/ 	.word	0x00003390
        /*0510*/ 	.word	0x000000ff
        /*0514*/ 	.word	0x00000000
        /*0518*/ 	.short	0x010a
        /*051a*/ 	.byte	0x05
	.zero		1


	//   ....[65]....
        /*051c*/ 	.word	0x00003430
        /*0520*/ 	.word	0x000000ff
        /*0524*/ 	.word	0x00000000
        /*0528*/ 	.short	0x010a
        /*052a*/ 	.byte	0x05
	.zero		1


	//   ....[66]....
        /*052c*/ 	.word	0x000034d0
        /*0530*/ 	.word	0x000000ff
        /*0534*/ 	.word	0x00000000
        /*0538*/ 	.short	0x010a
        /*053a*/ 	.byte	0x05
	.zero		1


	//   ....[67]....
        /*053c*/ 	.word	0x00003570
        /*0540*/ 	.word	0x000000ff
        /*0544*/ 	.word	0x00000000
        /*0548*/ 	.short	0x010a
        /*054a*/ 	.byte	0x05
	.zero		1


	//   ....[68]....
        /*054c*/ 	.word	0x00003610
        /*0550*/ 	.word	0x000000ff
        /*0554*/ 	.word	0x00000000
        /*0558*/ 	.short	0x010a
        /*055a*/ 	.byte	0x05
	.zero		1


	//   ....[69]....
        /*055c*/ 	.word	0x000036b0
        /*0560*/ 	.word	0x000000ff
        /*0564*/ 	.word	0x00000000
        /*0568*/ 	.short	0x010a
        /*056a*/ 	.byte	0x05
	.zero		1


	//   ....[70]....
        /*056c*/ 	.word	0x00003750
        /*0570*/ 	.word	0x000000ff
        /*0574*/ 	.word	0x00000000
        /*0578*/ 	.short	0x010a
        /*057a*/ 	.byte	0x05
	.zero		1


	//   ....[71]....
        /*057c*/ 	.word	0x000037f0
        /*0580*/ 	.word	0x000000ff
        /*0584*/ 	.word	0x00000000
        /*0588*/ 	.short	0x010a
        /*058a*/ 	.byte	0x05
	.zero		1


	//   ....[72]....
        /*058c*/ 	.word	0x00003890
        /*0590*/ 	.word	0x000000ff
        /*0594*/ 	.word	0x00000000
        /*0598*/ 	.short	0x010a
        /*059a*/ 	.byte	0x05
	.zero		1


	//   ....[73]....
        /*059c*/ 	.word	0x00003940
        /*05a0*/ 	.word	0x00000000
        /*05a4*/ 	.word	0x00000000
        /*05a8*/ 	.short	0x010a
        /*05aa*/ 	.byte	0xff
	.zero		1


	//   ....[74]....
        /*05ac*/ 	.word	0x00003a90
        /*05b0*/ 	.word	0x000000ff
        /*05b4*/ 	.word	0x00000158
        /*05b8*/ 	.short	0x010a
        /*05ba*/ 	.byte	0x04
	.zero		1


	//   ....[75]....
        /*05bc*/ 	.word	0x00003b30
        /*05c0*/ 	.word	0x000000ff
        /*05c4*/ 	.word	0x00000150
        /*05c8*/ 	.short	0x010a
        /*05ca*/ 	.byte	0x04
	.zero		1


	//   ....[76]....
        /*05cc*/ 	.word	0x00003bd0
        /*05d0*/ 	.word	0x000000ff
        /*05d4*/ 	.word	0x00000000
        /*05d8*/ 	.short	0x0101
        /*05da*/ 	.byte	0x05
	.zero		1


	//   ....[77]....
        /*05dc*/ 	.word	0x00003c10
        /*05e0*/ 	.word	0x000000ff
        /*05e4*/ 	.word	0x00000158
        /*05e8*/ 	.short	0x0106
        /*05ea*/ 	.byte	0x04
	.zero		1


	//   ....[78]....
        /*05ec*/ 	.word	0x00003c50
        /*05f0*/ 	.word	0x00000000
        /*05f4*/ 	.word	0x00000158
        /*05f8*/ 	.short	0x010a
        /*05fa*/ 	.byte	0xff
	.zero		1


	//   ....[79]....
        /*05fc*/ 	.word	0x00003ea0
        /*0600*/ 	.word	0x000000ff
        /*0604*/ 	.word	0x00000008
        /*0608*/ 	.short	0x010a
        /*060a*/ 	.byte	0x05
	.zero		1


	//   ....[80]....
        /*060c*/ 	.word	0x00003ec0
        /*0610*/ 	.word	0x000000ff
        /*0614*/ 	.word	0x00000008
        /*0618*/ 	.short	0x010a
        /*061a*/ 	.byte	0x05
	.zero		1


	//   ....[81]....
        /*061c*/ 	.word	0x00004050
        /*0620*/ 	.word	0x000000ff
        /*0624*/ 	.word	0x00000008
        /*0628*/ 	.short	0x010a
        /*062a*/ 	.byte	0x05
	.zero		1


	//   ....[82]....
        /*062c*/ 	.word	0x00004070
        /*0630*/ 	.word	0x000000ff
        /*0634*/ 	.word	0x00000008
        /*0638*/ 	.short	0x010a
        /*063a*/ 	.byte	0x05
	.zero		1


	//   ....[83]....
        /*063c*/ 	.word	0x00004130
        /*0640*/ 	.word	0x000000ff
        /*0644*/ 	.word	0x00000000
        /*0648*/ 	.short	0x0101
        /*064a*/ 	.byte	0x04
	.zero		1


	//   ....[84]....
        /*064c*/ 	.word	0x00004450
        /*0650*/ 	.word	0x000000ff
        /*0654*/ 	.word	0x00000150
        /*0658*/ 	.short	0x010a
        /*065a*/ 	.byte	0x12
	.zero		1


	//   ....[85]....
        /*065c*/ 	.word	0x000044f0
        /*0660*/ 	.word	0x000000ff
        /*0664*/ 	.word	0x00000000
        /*0668*/ 	.short	0x0101
        /*066a*/ 	.byte	0x1d
	.zero		1


	//   ....[86]....
        /*066c*/ 	.word	0x00004530
        /*0670*/ 	.word	0x000000ff
        /*0674*/ 	.word	0x00000170
        /*0678*/ 	.short	0x010a
        /*067a*/ 	.byte	0x17
	.zero		1


	//   ....[87]....
        /*067c*/ 	.word	0x00004610
        /*0680*/ 	.word	0x000000ff
        /*0684*/ 	.word	0x00000000
        /*0688*/ 	.short	0x010a
        /*068a*/ 	.byte	0x04
	.zero		1


	//   ....[88]....
        /*068c*/ 	.word	0x00004670
        /*0690*/ 	.word	0x000000ff
        /*0694*/ 	.word	0x00000000
        /*0698*/ 	.short	0x010a
        /*069a*/ 	.byte	0x0a
	.zero		1


	//   ....[89]....
        /*069c*/ 	.word	0x000047a0
        /*06a0*/ 	.word	0x000000ff
        /*06a4*/ 	.word	0x00000000
        /*06a8*/ 	.short	0x010a
        /*06aa*/ 	.byte	0x04
	.zero		1


	//   ....[90]....
        /*06ac*/ 	.word	0x00004a00
        /*06b0*/ 	.word	0x000000ff
        /*06b4*/ 	.word	0x00000000
        /*06b8*/ 	.short	0x010a
        /*06ba*/ 	.byte	0x04
	.zero		1


	//   ....[91]....
        /*06bc*/ 	.word	0x00004aa0
        /*06c0*/ 	.word	0x00000000
        /*06c4*/ 	.word	0x00000000
        /*06c8*/ 	.short	0x010a
        /*06ca*/ 	.byte	0xff
	.zero		1


	//   ....[92]....
        /*06cc*/ 	.word	0x00004ae0
        /*06d0*/ 	.word	0x00000000
        /*06d4*/ 	.word	0x00000000
        /*06d8*/ 	.short	0x010a
        /*06da*/ 	.byte	0xff
	.zero		1


	//   ....[93]....
        /*06dc*/ 	.word	0x00004b50
        /*06e0*/ 	.word	0x000000ff
        /*06e4*/ 	.word	0x00000000
        /*06e8*/ 	.short	0x0101
        /*06ea*/ 	.byte	0x04
	.zero		1


	//   ....[94]....
        /*06ec*/ 	.word	0x00004b90
        /*06f0*/ 	.word	0x000000ff
        /*06f4*/ 	.word	0x00000180
        /*06f8*/ 	.short	0x010a
        /*06fa*/ 	.byte	0x12
	.zero		1


	//   ....[95]....
        /*06fc*/ 	.word	0x00004c00
        /*0700*/ 	.word	0x000000ff
        /*0704*/ 	.word	0x00000000
        /*0708*/ 	.short	0x0101
        /*070a*/ 	.byte	0x04
	.zero		1


	//   ....[96]....
        /*070c*/ 	.word	0x00005290
        /*0710*/ 	.word	0x000000ff
        /*0714*/ 	.word	0x00000150
        /*0718*/ 	.short	0x010a
        /*071a*/ 	.byte	0x1f
	.zero		1


	//   ....[97]....
        /*071c*/ 	.word	0x00005330
        /*0720*/ 	.word	0x000000ff
        /*0724*/ 	.word	0x00000000
        /*0728*/ 	.short	0x0101
        /*072a*/ 	.byte	0x36
	.zero		1


	//   ....[98]....
        /*072c*/ 	.word	0x00005850
        /*0730*/ 	.word	0x000000ff
        /*0734*/ 	.word	0x00000148
        /*0738*/ 	.short	0x010a
        /*073a*/ 	.byte	0x1f
	.zero		1


	//   ....[99]....
        /*073c*/ 	.word	0x00005d00
        /*0740*/ 	.word	0x000000ff
        /*0744*/ 	.word	0x00000120
        /*0748*/ 	.short	0x010a
        /*074a*/ 	.byte	0x1f
	.zero		1


	//   ....[100]....
        /*074c*/ 	.word	0x00005e50
        /*0750*/ 	.word	0x000000ff
        /*0754*/ 	.word	0x00000100
        /*0758*/ 	.short	0x010b
        /*075a*/ 	.byte	0x1f
	.zero		1


	//   ....[101]....
        /*075c*/ 	.word	0x00005e60
        /*0760*/ 	.word	0x000000ff
        /*0764*/ 	.word	0x00000000
        /*0768*/ 	.short	0x0101
        /*076a*/ 	.byte	0x3b
	.zero		1


	//   ....[102]....
        /*076c*/ 	.word	0x00005e70
        /*0770*/ 	.word	0x000000ff
        /*0774*/ 	.word	0x00000128
        /*0778*/ 	.short	0x010a
        /*077a*/ 	.byte	0x1f
	.zero		1


	//   ....[103]....
        /*077c*/ 	.word	0x00005fd0
        /*0780*/ 	.word	0x000000ff
        /*0784*/ 	.word	0x00000108
        /*0788*/ 	.short	0x010b
        /*078a*/ 	.byte	0x1f
	.zero		1


	//   ....[104]....
        /*078c*/ 	.word	0x00005fe0
        /*0790*/ 	.word	0x000000ff
        /*0794*/ 	.word	0x00000000
        /*0798*/ 	.short	0x0101
        /*079a*/ 	.byte	0x3a
	.zero		1


	//   ....[105]....
        /*079c*/ 	.word	0x00005ff0
        /*07a0*/ 	.word	0x000000ff
        /*07a4*/ 	.word	0x00000130
        /*07a8*/ 	.short	0x010a
        /*07aa*/ 	.byte	0x1f
	.zero		1


	//   ....[106]....
        /*07ac*/ 	.word	0x00006170
        /*07b0*/ 	.word	0x000000ff
        /*07b4*/ 	.word	0x00000110
        /*07b8*/ 	.short	0x010b
        /*07ba*/ 	.byte	0x1f
	.zero		1


	//   ....[107]....
        /*07bc*/ 	.word	0x00006180
        /*07c0*/ 	.word	0x000000ff
        /*07c4*/ 	.word	0x00000000
        /*07c8*/ 	.short	0x0101
        /*07ca*/ 	.byte	0x39
	.zero		1


	//   ....[108]....
        /*07cc*/ 	.word	0x00006190
        /*07d0*/ 	.word	0x000000ff
        /*07d4*/ 	.word	0x00000138
        /*07d8*/ 	.short	0x010a
        /*07da*/ 	.byte	0x1f
	.zero		1


	//   ....[109]....
        /*07dc*/ 	.word	0x00006360
        /*07e0*/ 	.word	0x000000ff
        /*07e4*/ 	.word	0x00000118
        /*07e8*/ 	.short	0x010b
        /*07ea*/ 	.byte	0x1f
	.zero		1


	//   ....[110]....
        /*07ec*/ 	.word	0x00006370
        /*07f0*/ 	.word	0x000000ff
        /*07f4*/ 	.word	0x00000000
        /*07f8*/ 	.short	0x0101
        /*07fa*/ 	.byte	0x38
	.zero		1


	//   ....[111]....
        /*07fc*/ 	.word	0x000063a0
        /*0800*/ 	.word	0x000000ff
        /*0804*/ 	.word	0x00000120
        /*0808*/ 	.short	0x010a
        /*080a*/ 	.byte	0x1f
	.zero		1


	//   ....[112]....
        /*080c*/ 	.word	0x000063c0
        /*0810*/ 	.word	0x000000ff
        /*0814*/ 	.word	0x00000128
        /*0818*/ 	.short	0x010a
        /*081a*/ 	.byte	0x1f
	.zero		1


	//   ....[113]....
        /*081c*/ 	.word	0x000063e0
        /*0820*/ 	.word	0x000000ff
        /*0824*/ 	.word	0x00000130
        /*0828*/ 	.short	0x010a
        /*082a*/ 	.byte	0x1f
	.zero		1


	//   ....[114]....
        /*082c*/ 	.word	0x00006420
        /*0830*/ 	.word	0x00000000
        /*0834*/ 	.word	0x00000138
        /*0838*/ 	.short	0x010a
        /*083a*/ 	.byte	0xff
	.zero		1


	//   ....[115]....
        /*083c*/ 	.word	0x00006780
        /*0840*/ 	.word	0x000000ff
        /*0844*/ 	.word	0x00000150
        /*0848*/ 	.short	0x010a
        /*084a*/ 	.byte	0x31
	.zero		1


	//   ....[116]....
        /*084c*/ 	.word	0x00006850
        /*0850*/ 	.word	0x000000ff
        /*0854*/ 	.word	0x00000000
        /*0858*/ 	.short	0x0101
        /*085a*/ 	.byte	0x04
	.zero		1


	//   ....[117]....
        /*085c*/ 	.word	0x00007890
        /*0860*/ 	.word	0x000000ff
        /*0864*/ 	.word	0x00000100
        /*0868*/ 	.short	0x010a
        /*086a*/ 	.byte	0x31
	.zero		1


	//   ....[118]....
        /*086c*/ 	.word	0x000078d0
        /*0870*/ 	.word	0x00000063
        /*0874*/ 	.word	0x00000160
        /*0878*/ 	.short	0x010a
        /*087a*/ 	.byte	0xff
	.zero		1


	//   ....[119]....
        /*087c*/ 	.word	0x000079c0
        /*0880*/ 	.word	0x000000ff
        /*0884*/ 	.word	0x00000100
        /*0888*/ 	.short	0x010a
        /*088a*/ 	.byte	0x31
	.zero		1


	//   ....[120]....
        /*088c*/ 	.word	0x00007ab0
        /*0890*/ 	.word	0x00000063
        /*0894*/ 	.word	0x00000160
        /*0898*/ 	.short	0x010a
        /*089a*/ 	.byte	0xff
	.zero		1


	//   ....[121]....
        /*089c*/ 	.word	0x00008580
        /*08a0*/ 	.word	0x00000000
        /*08a4*/ 	.word	0x00000000
        /*08a8*/ 	.short	0x0101
        /*08aa*/ 	.byte	0xff
	.zero		1


	//   ....[122]....
        /*08ac*/ 	.word	0x00008590
        /*08b0*/ 	.word	0x00000003
        /*08b4*/ 	.word	0x00000100
        /*08b8*/ 	.short	0x010a
        /*08ba*/ 	.byte	0xff
	.zero		1


	//   ....[123]....
        /*08bc*/ 	.word	0x00008670
        /*08c0*/ 	.word	0x00000003
        /*08c4*/ 	.word	0x00000100
        /*08c8*/ 	.short	0x010a
        /*08ca*/ 	.byte	0xff
	.zero		1


	//   ....[124]....
        /*08cc*/ 	.word	0x000091c0
        /*08d0*/ 	.word	0x00000066
        /*08d4*/ 	.word	0x00000000
        /*08d8*/ 	.short	0x0101
        /*08da*/ 	.byte	0xff
	.zero		1


	//   ....[125]....
        /*08dc*/ 	.word	0x000091e0
        /*08e0*/ 	.word	0x0000003e
        /*08e4*/ 	.word	0x00000100
        /*08e8*/ 	.short	0x010a
        /*08ea*/ 	.byte	0xff
	.zero		1


	//   ....[126]....
        /*08ec*/ 	.word	0x000092b0
        /*08f0*/ 	.word	0x0000003e
        /*08f4*/ 	.word	0x00000100
        /*08f8*/ 	.short	0x010a
        /*08fa*/ 	.byte	0xff
	.zero		1


	//   ....[127]....
        /*08fc*/ 	.word	0x00009df0
        /*0900*/ 	.word	0x0000003e
        /*0904*/ 	.word	0x00000000
        /*0908*/ 	.short	0x0101
        /*090a*/ 	.byte	0xff
	.zero		1


	//   ....[128]....
        /*090c*/ 	.word	0x00009e10
        /*0910*/ 	.word	0x0000003d
        /*0914*/ 	.word	0x00000100
        /*0918*/ 	.short	0x010a
        /*091a*/ 	.byte	0xff
	.zero		1


	//   ....[129]....
        /*091c*/ 	.word	0x00009ee0
        /*0920*/ 	.word	0x0000003d
        /*0924*/ 	.word	0x00000100
        /*0928*/ 	.short	0x010a
        /*092a*/ 	.byte	0xff
	.zero		1


	//   ....[130]....
        /*092c*/ 	.word	0x0000a2d0
        /*0930*/ 	.word	0x00000063
        /*0934*/ 	.word	0x00000000
        /*0938*/ 	.short	0x0101
        /*093a*/ 	.byte	0xff
	.zero		1


	//   ....[131]....
        /*093c*/ 	.word	0x0000aa70
        /*0940*/ 	.word	0x00000002
        /*0944*/ 	.word	0x00000000
        /*0948*/ 	.short	0x0101
        /*094a*/ 	.byte	0xff
	.zero		1


	//   ....[132]....
        /*094c*/ 	.word	0x0000acf0
        /*0950*/ 	.word	0x000000ff
        /*0954*/ 	.word	0x00000000
        /*0958*/ 	.short	0x0101
        /*095a*/ 	.byte	0x04
	.zero		1


	//   ....[133]....
        /*095c*/ 	.word	0x0000ad20
        /*0960*/ 	.word	0x00000000
        /*0964*/ 	.word	0x00000080
        /*0968*/ 	.short	0x010a
        /*096a*/ 	.byte	0xff
	.zero		1


	//   ....[134]....
        /*096c*/ 	.word	0x0000ad80
        /*0970*/ 	.word	0x00000000
        /*0974*/ 	.word	0x00000080
        /*0978*/ 	.short	0x010a
        /*097a*/ 	.byte	0xff
	.zero		1


	//   ....[135]....
        /*097c*/ 	.word	0x0000ade0
        /*0980*/ 	.word	0x00000000
        /*0984*/ 	.word	0x00000150
        /*0988*/ 	.short	0x010a
        /*098a*/ 	.byte	0xff
	.zero		1


	//   ....[136]....
        /*098c*/ 	.word	0x0000ae40
        /*0990*/ 	.word	0x00000000
        /*0994*/ 	.word	0x00000000
        /*0998*/ 	.short	0x010a
        /*099a*/ 	.byte	0xff
	.zero		1


	//   ....[137]....
        /*099c*/ 	.word	0x0000aea0
        /*09a0*/ 	.word	0x00000000
        /*09a4*/ 	.word	0x00000000
        /*09a8*/ 	.short	0x010a
        /*09aa*/ 	.byte	0xff
	.zero		1


	//   ....[138]....
        /*09ac*/ 	.word	0x0000af00
        /*09b0*/ 	.word	0x00000000
        /*09b4*/ 	.word	0x00000000
        /*09b8*/ 	.short	0x010a
        /*09ba*/ 	.byte	0xff
	.zero		1


	//   ....[139]....
        /*09bc*/ 	.word	0x0000af60
        /*09c0*/ 	.word	0x00000000
        /*09c4*/ 	.word	0x00000000
        /*09c8*/ 	.short	0x010a
        /*09ca*/ 	.byte	0xff
	.zero		1


	//   ....[140]....
        /*09cc*/ 	.word	0x0000afc0
        /*09d0*/ 	.word	0x00000000
        /*09d4*/ 	.word	0x00000000
        /*09d8*/ 	.short	0x010a
        /*09da*/ 	.byte	0xff
	.zero		1


	//   ....[141]....
        /*09dc*/ 	.word	0x0000b020
        /*09e0*/ 	.word	0x00000000
        /*09e4*/ 	.word	0x00000000
        /*09e8*/ 	.short	0x010a
        /*09ea*/ 	.byte	0xff
	.zero		1


	//   ....[142]....
        /*09ec*/ 	.word	0x0000b080
        /*09f0*/ 	.word	0x00000000
        /*09f4*/ 	.word	0x00000000
        /*09f8*/ 	.short	0x010a
        /*09fa*/ 	.byte	0xff
	.zero		1


	//   ....[143]....
        /*09fc*/ 	.word	0x0000b0e0
        /*0a00*/ 	.word	0x00000000
        /*0a04*/ 	.word	0x00000000
        /*0a08*/ 	.short	0x010a
        /*0a0a*/ 	.byte	0xff
	.zero		1


	//   ....[144]....
        /*0a0c*/ 	.word	0x0000b140
        /*0a10*/ 	.word	0x00000000
        /*0a14*/ 	.word	0x00000000
        /*0a18*/ 	.short	0x010a
        /*0a1a*/ 	.byte	0xff
	.zero		1


	//   ....[145]....
        /*0a1c*/ 	.word	0x0000b1a0
        /*0a20*/ 	.word	0x00000000
        /*0a24*/ 	.word	0x00000000
        /*0a28*/ 	.short	0x010a
        /*0a2a*/ 	.byte	0xff
	.zero		1


	//   ....[146]....
        /*0a2c*/ 	.word	0x0000b200
        /*0a30*/ 	.word	0x00000000
        /*0a34*/ 	.word	0x00000000
        /*0a38*/ 	.short	0x010a
        /*0a3a*/ 	.byte	0xff
	.zero		1


	//   ....[147]....
        /*0a3c*/ 	.word	0x0000b260
        /*0a40*/ 	.word	0x00000000
        /*0a44*/ 	.word	0x00000000
        /*0a48*/ 	.short	0x010a
        /*0a4a*/ 	.byte	0xff
	.zero		1


	//   ....[148]....
        /*0a4c*/ 	.word	0x0000b2c0
        /*0a50*/ 	.word	0x00000000
        /*0a54*/ 	.word	0x00000000
        /*0a58*/ 	.short	0x010a
        /*0a5a*/ 	.byte	0xff
	.zero		1


	//   ....[149]....
        /*0a5c*/ 	.word	0x0000b320
        /*0a60*/ 	.word	0x00000000
        /*0a64*/ 	.word	0x00000000
        /*0a68*/ 	.short	0x010a
        /*0a6a*/ 	.byte	0xff
	.zero		1


	//   ....[150]....
        /*0a6c*/ 	.word	0x0000b380
        /*0a70*/ 	.word	0x00000000
        /*0a74*/ 	.word	0x00000000
        /*0a78*/ 	.short	0x010a
        /*0a7a*/ 	.byte	0xff
	.zero		1


	//   ....[151]....
        /*0a7c*/ 	.word	0x0000b3e0
        /*0a80*/ 	.word	0x00000004
        /*0a84*/ 	.word	0x00000158
        /*0a88*/ 	.short	0x010a
        /*0a8a*/ 	.byte	0xff
	.zero		1


	//   ....[152]....
        /*0a8c*/ 	.word	0x0000b440
        /*0a90*/ 	.word	0x00000004
        /*0a94*/ 	.word	0x00000150
        /*0a98*/ 	.short	0x010a
        /*0a9a*/ 	.byte	0xff
	.zero		1


	//   ....[153]....
        /*0a9c*/ 	.word	0x0000b4a0
        /*0aa0*/ 	.word	0x00000005
        /*0aa4*/ 	.word	0x00000008
        /*0aa8*/ 	.short	0x010a
        /*0aaa*/ 	.byte	0xff
	.zero		1


	//   ....[154]....
        /*0aac*/ 	.word	0x0000b590
        /*0ab0*/ 	.word	0x00000003
        /*0ab4*/ 	.word	0x00000008
        /*0ab8*/ 	.short	0x010a
        /*0aba*/ 	.byte	0xff
	.zero		1


	//   ....[155]....
        /*0abc*/ 	.word	0x0000b5f0
        /*0ac0*/ 	.word	0x00000004
        /*0ac4*/ 	.word	0x00000150
        /*0ac8*/ 	.short	0x010a
        /*0aca*/ 	.byte	0xff
	.zero		1


	//   ....[156]....
        /*0acc*/ 	.word	0x0000b650
        /*0ad0*/ 	.word	0x00000004
        /*0ad4*/ 	.word	0x00000170
        /*0ad8*/ 	.short	0x010a
        /*0ada*/ 	.byte	0xff
	.zero		1


	//   ....[157]....
        /*0adc*/ 	.word	0x0000b6b0
        /*0ae0*/ 	.word	0x00000004
        /*0ae4*/ 	.word	0x00000000
        /*0ae8*/ 	.short	0x010a
        /*0aea*/ 	.byte	0xff
	.zero		1


	//   ....[158]....
        /*0aec*/ 	.word	0x0000b710
        /*0af0*/ 	.word	0x00000000
        /*0af4*/ 	.word	0x00000000
        /*0af8*/ 	.short	0x010a
        /*0afa*/ 	.byte	0xff
	.zero		1


	//   ....[159]....
        /*0afc*/ 	.word	0x0000b770
        /*0b00*/ 	.word	0x00000000
        /*0b04*/ 	.word	0x00000180
        /*0b08*/ 	.short	0x010a
        /*0b0a*/ 	.byte	0xff
	.zero		1


	//   ....[160]....
        /*0b0c*/ 	.word	0x0000b7d0
        /*0b10*/ 	.word	0x00000000
        /*0b14*/ 	.word	0x00000150
        /*0b18*/ 	.short	0x010a
        /*0b1a*/ 	.byte	0xff
	.zero		1


	//   ....[161]....
        /*0b1c*/ 	.word	0x0000b830
        /*0b20*/ 	.word	0x00000003
        /*0b24*/ 	.word	0x00000148
        /*0b28*/ 	.short	0x010a
        /*0b2a*/ 	.byte	0xff
	.zero		1


	//   ....[162]....
        /*0b2c*/ 	.word	0x0000b890
        /*0b30*/ 	.word	0x00000000
        /*0b34*/ 	.word	0x00000120
        /*0b38*/ 	.short	0x010a
        /*0b3a*/ 	.byte	0xff
	.zero		1


	//   ....[163]....
        /*0b3c*/ 	.word	0x0000b8f0
        /*0b40*/ 	.word	0x00000000
        /*0b44*/ 	.word	0x00000128
        /*0b48*/ 	.short	0x010a
        /*0b4a*/ 	.byte	0xff
	.zero		1


	//   ....[164]....
        /*0b4c*/ 	.word	0x0000b950
        /*0b50*/ 	.word	0x00000000
        /*0b54*/ 	.word	0x00000130
        /*0b58*/ 	.short	0x010a
        /*0b5a*/ 	.byte	0xff
	.zero		1


	//   ....[165]....
        /*0b5c*/ 	.word	0x0000b9b0
        /*0b60*/ 	.word	0x00000000
        /*0b64*/ 	.word	0x00000138
        /*0b68*/ 	.short	0x010a
        /*0b6a*/ 	.byte	0xff
	.zero		1


	//   ....[166]....
        /*0b6c*/ 	.word	0x0000ba10
        /*0b70*/ 	.word	0x00000000
        /*0b74*/ 	.word	0x00000120
        /*0b78*/ 	.short	0x010a
        /*0b7a*/ 	.byte	0xff
	.zero		1


	//   ....[167]....
        /*0b7c*/ 	.word	0x0000ba70
        /*0b80*/ 	.word	0x00000000
        /*0b84*/ 	.word	0x00000128
        /*0b88*/ 	.short	0x010a
        /*0b8a*/ 	.byte	0xff
	.zero		1


	//   ....[168]....
        /*0b8c*/ 	.word	0x0000bad0
        /*0b90*/ 	.word	0x00000000
        /*0b94*/ 	.word	0x00000130
        /*0b98*/ 	.short	0x010a
        /*0b9a*/ 	.byte	0xff
	.zero		1


	//   ....[169]....
        /*0b9c*/ 	.word	0x0000bb30
        /*0ba0*/ 	.word	0x00000000
        /*0ba4*/ 	.word	0x00000150
        /*0ba8*/ 	.short	0x010a
        /*0baa*/ 	.byte	0xff
	.zero		1


	//   ....[170]....
        /*0bac*/ 	.word	0x0000bb90
        /*0bb0*/ 	.word	0x00000002
        /*0bb4*/ 	.word	0x00000100
        /*0bb8*/ 	.short	0x010a
        /*0bba*/ 	.byte	0xff
	.zero		1


	//   ....[171]....
        /*0bbc*/ 	.word	0x0000bbe0
        /*0bc0*/ 	.word	0x00000063
        /*0bc4*/ 	.word	0x00000160
        /*0bc8*/ 	.short	0x010a
        /*0bca*/ 	.byte	0xff
	.zero		1


	//   ....[172]....
        /*0bcc*/ 	.word	0x0000bc30
        /*0bd0*/ 	.word	0x00000003
        /*0bd4*/ 	.word	0x00000100
        /*0bd8*/ 	.short	0x010a
        /*0bda*/ 	.byte	0xff
	.zero		1


	//   ....[173]....
        /*0bdc*/ 	.word	0x0000bc80
        /*0be0*/ 	.word	0x0000003e
        /*0be4*/ 	.word	0x00000100
        /*0be8*/ 	.short	0x010a
        /*0bea*/ 	.byte	0xff
	.zero		1


	//   ....[174]....
        /*0bec*/ 	.word	0x0000bcd0
        /*0bf0*/ 	.word	0x0000003d
        /*0bf4*/ 	.word	0x00000100
        /*0bf8*/ 	.short	0x010a
        /*0bfa*/ 	.byte	0xff
	.zero		1


	//----- nvinfo : EIATTR_NUM_MBARRIERS
	.align		4
.L_47:
        /*0bfc*/ 	.byte	0x03, 0x38
        /*0bfe*/ 	.short	0x0031


	//----- nvinfo : EIATTR_EXIT_INSTR_OFFSETS
	.align		4
        /*0c00*/ 	.byte	0x04, 0x1c
        /*0c02*/ 	.short	(.L_49 - .L_48)


	//   ....[0]....
.L_48:
        /*0c04*/ 	.word	0x00003970


	//   ....[1]....
        /*0c08*/ 	.word	0x00003c20


	//   ....[2]....
        /*0c0c*/ 	.word	0x00003c80


	//   ....[3]....
        /*0c10*/ 	.word	0x00004e20


	//   ....[4]....
        /*0c14*/ 	.word	0x00006450


	//   ....[5]....
        /*0c18*/ 	.word	0x00006490


	//   ....[6]....
        /*0c1c*/ 	.word	0x0000abd0


	//   ....[7]....
        /*0c20*/ 	.word	0x0000ac50


	//   ....[8]....
        /*0c24*/ 	.word	0x0000ac80


	//   ....[9]....
        /*0c28*/ 	.word	0x0000ad00


	//----- nvinfo : EIATTR_MAX_THREADS
	.align		4
.L_49:
        /*0c2c*/ 	.byte	0x04, 0x05
        /*0c2e*/ 	.short	(.L_51 - .L_50)
.L_50:
        /*0c30*/ 	.word	0x00000100
        /*0c34*/ 	.word	0x00000001
        /*0c38*/ 	.word	0x00000001


	//----- nvinfo : EIATTR_CRS_STACK_SIZE
	.align		4
.L_51:
        /*0c3c*/ 	.byte	0x04, 0x1e
        /*0c3e*/ 	.short	(.L_53 - .L_52)
.L_52:
        /*0c40*/ 	.word	0x00000000


	//----- nvinfo : EIATTR_CBANK_PARAM_SIZE
	.align		4
.L_53:
        /*0c44*/ 	.byte	0x03, 0x19
        /*0c46*/ 	.short	0x0800


	//----- nvinfo : EIATTR_PARAM_CBANK
	.align		4
        /*0c48*/ 	.byte	0x04, 0x0a
        /*0c4a*/ 	.short	(.L_55 - .L_54)
	.align		4
.L_54:
        /*0c4c*/ 	.word	index@(.nv.constant0._ZN7cutlass13device_kernelINS_4conv6kernel13ConvUniversalINS1_16ConvProblemShapeILNS1_8OperatorE2ELi2EEENS1_10collective14CollectiveConvINS1_47MainloopSm100TmaUmmaWarpSpecializedImplicitGemmILS5_2ELi16ELi2ELi1ELi2EN4cute5tupleIJNSA_1CILi2EEENSC_ILi1EEESE_EEEEENSB_IJNSC_ILi256EEENSB_IJNSC_ILi128EEEEEENSB_IJNSC_ILi32EEEEEEEEENS_10bfloat16_tESN_NSA_8TiledMMAINSA_8MMA_AtomIJNSA_26SM100_MMA_F16BF16_2x1SM_SSISN_SN_fLi256ELi128ELNSA_4UMMA5MajorE1ELSS_1ELNSR_7ScaleInE0ELST_0EEEEEENSA_6LayoutINSB_IJSE_SE_SE_EEENSB_IJNSC_ILi0EEESY_SY_EEEEENSB_IJNSA_10UnderscoreES11_S11_EEEEENS7_6detail27Sm100ImplicitGemmTileTraitsINSA_18SM100_TMA_2SM_LOADENSA_14ComposedLayoutINSA_7SwizzleILi3ELi4ELi3EEENSA_18smem_ptr_flag_bitsILi16EEENSW_INSB_IJNSC_ILi64EEENSC_ILi8EEEEEENSB_IJSE_S1C_EEEEEEEvEENS15_INSA_25SM100_TMA_2SM_LOAD_IM2COLES1H_vEEEENS_8epilogue10collective18CollectiveEpilogueINS1M_23Sm100TmaWarpSpecializedILi4ELi2ELi32ELb1ELb0EEEJNSB_IJSI_SJ_SL_EEENSB_IJNSW_ISI_SE_EENSW_ISK_SE_EEEEESN_NSB_IJlNSB_IJSE_llEEESY_EEESN_S1W_NS1M_6fusion15FusionCallbacksIS1Q_NS1X_17LinearCombinationISN_fSN_fLNS_15FloatRoundStyleE2EEES1R_S1U_JEEENSA_5SM1004TMEM4LOAD26SM100_TMEM_LOAD_32dp32b32xENSA_13SM90_TMA_LOADENS17_INS18_ILi2ELi4ELi3EEES1B_NSW_INSB_IJS1D_SK_EEENSB_IJSK_SE_EEEEEEENSA_39AutoVectorizingCopyWithAssumedAlignmentILi128EEENSA_14SM90_TMA_STOREES2C_S2E_S2E_EEEvvEEEEvNT_6ParamsE)
        /*0c50*/ 	.short	0x0380
        /*0c52*/ 	.short	0x0800


	//----- nvinfo : EIATTR_SW_WAR
	.align		4
.L_55:
        /*0c54*/ 	.byte	0x04, 0x36
        /*0c56*/ 	.short	(.L_57 - .L_56)
.L_56:
        /*0c58*/ 	.word	0x00000008
.L_57:


//--------------------- .nv.callgraph             --------------------------
	.section	.nv.callgraph,"",@"SHT_CUDA_CALLGRAPH"
	.align	4
	.sectionentsize	8
	.align		4
        /*0000*/ 	.word	0x00000000
	.align		4
        /*0004*/ 	.word	0xffffffff
	.align		4
        /*0008*/ 	.word	index@(_ZN7cutlass13device_kernelINS_4conv6kernel13ConvUniversalINS1_16ConvProblemShapeILNS1_8OperatorE2ELi2EEENS1_10collective14CollectiveConvINS1_47MainloopSm100TmaUmmaWarpSpecializedImplicitGemmILS5_2ELi16ELi2ELi1ELi2EN4cute5tupleIJNSA_1CILi2EEENSC_ILi1EEESE_EEEEENSB_IJNSC_ILi256EEENSB_IJNSC_ILi128EEEEEENSB_IJNSC_ILi32EEEEEEEEENS_10bfloat16_tESN_NSA_8TiledMMAINSA_8MMA_AtomIJNSA_26SM100_MMA_F16BF16_2x1SM_SSISN_SN_fLi256ELi128ELNSA_4UMMA5MajorE1ELSS_1ELNSR_7ScaleInE0ELST_0EEEEEENSA_6LayoutINSB_IJSE_SE_SE_EEENSB_IJNSC_ILi0EEESY_SY_EEEEENSB_IJNSA_10UnderscoreES11_S11_EEEEENS7_6detail27Sm100ImplicitGemmTileTraitsINSA_18SM100_TMA_2SM_LOADENSA_14ComposedLayoutINSA_7SwizzleILi3ELi4ELi3EEENSA_18smem_ptr_flag_bitsILi16EEENSW_INSB_IJNSC_ILi64EEENSC_ILi8EEEEEENSB_IJSE_S1C_EEEEEEEvEENS15_INSA_25SM100_TMA_2SM_LOAD_IM2COLES1H_vEEEENS_8epilogue10collective18CollectiveEpilogueINS1M_23Sm100TmaWarpSpecializedILi4ELi2ELi32ELb1ELb0EEEJNSB_IJSI_SJ_SL_EEENSB_IJNSW_ISI_SE_EENSW_ISK_SE_EEEEESN_NSB_IJlNSB_IJSE_llEEESY_EEESN_S1W_NS1M_6fusion15FusionCallbacksIS1Q_NS1X_17LinearCombinationISN_fSN_fLNS_15FloatRoundStyleE2EEES1R_S1U_JEEENSA_5SM1004TMEM4LOAD26SM100_TMEM_LOAD_32dp32b32xENSA_13SM90_TMA_LOADENS17_INS18_ILi2ELi4ELi3EEES1B_NSW_INSB_IJS1D_SK_EEENSB_IJSK_SE_EEEEEEENSA_39AutoVectorizingCopyWithAssumedAlignmentILi128EEENSA_14SM90_TMA_STOREES2C_S2E_S2E_EEEvvEEEEvNT_6ParamsE)
	.align		4
        /*000c*/ 	.word	index@(__assertfail)
	.align		4
        /*0010*/ 	.word	0x00000000
	.align		4
        /*0014*/ 	.word	0xfffffffe
	.align		4
        /*0018*/ 	.word	0x00000000
	.align		4
        /*001c*/ 	.word	0xfffffffd
	.align		4
        /*0020*/ 	.word	0x00000000
	.align		4
        /*0024*/ 	.word	0xfffffffc


//--------------------- .nv.constant4             --------------------------
	.section	.nv.constant4,"a",@progbits
	.align	8
	.align		8
.nv.constant4:
        /*0000*/ 	.dword	__assertfail
	.align		8
        /*0008*/ 	.dword	__unnamed_1
	.align		8
        /*0010*/ 	.dword	__unnamed_2
	.align		8
        /*0018*/ 	.dword	_ZN39_INTERNAL_77bc1a15_4_k_cu_da5e05ce_34804cuda3std3__45__cpo5beginE
	.align		8
        /*0020*/ 	.dword	_ZN39_INTERNAL_77bc1a15_4_k_cu_da5e05ce_34804cuda3std3__45__cpo3endE
	.align		8
        /*0028*/ 	.dword	_ZN39_INTERNAL_77bc1a15_4_k_cu_da5e05ce_34804cuda3std3__45__cpo6cbeginE
	.align		8
        /*0030*/ 	.dword	_ZN39_INTERNAL_77bc1a15_4_k_cu_da5e05ce_34804cuda3std3__45__cpo4cendE
	.align		8
        /*0038*/ 	.dword	_ZN39_INTERNAL_77bc1a15_4_k_cu_da5e05ce_34804cuda3std3__441_GLOBAL__N__77bc1a15_4_k_cu_da5e05ce_34806ignoreE
	.align		8
        /*0040*/ 	.dword	_ZN39_INTERNAL_77bc1a15_4_k_cu_da5e05ce_34804cuda3std3__419piecewise_constructE
	.align		8
        /*0048*/ 	.dword	_ZN39_INTERNAL_77bc1a15_4_k_cu_da5e05ce_34804cuda3std3__48in_placeE
	.align		8
        /*0050*/ 	.dword	_ZN39_INTERNAL_77bc1a15_4_k_cu_da5e05ce_34804cuda3std6ranges3__45__cpo4swapE
	.align		8
        /*0058*/ 	.dword	_ZN39_INTERNAL_77bc1a15_4_k_cu_da5e05ce_34804cuda3std6ranges3__45__cpo9iter_moveE
	.align		8
        /*0060*/ 	.dword	_ZN39_INTERNAL_77bc1a15_4_k_cu_da5e05ce_34804cute7productE
	.align		8
        /*0068*/ 	.dword	_ZN39_INTERNAL_77bc1a15_4_k_cu_da5e05ce_34804cute1_E
	.align		8
        /*0070*/ 	.dword	$str$27
	.align		8
        /*0078*/ 	.dword	$str$28
	.align		8
        /*0080*/ 	.dword	$str$29
	.align		8
        /*0088*/ 	.dword	$str$30


//--------------------- .text._ZN7cutlass13device_kernelINS_4conv6kernel13ConvUniversalINS1_16ConvProblemShapeILNS1_8OperatorE2ELi2EEENS1_10collective14CollectiveConvINS1_47MainloopSm100TmaUmmaWarpSpecializedImplicitGemmILS5_2ELi16ELi2ELi1ELi2EN4cute5tupleIJNSA_1CILi2EEENSC_ILi1EEESE_EEEEENSB_IJNSC_ILi256EEENSB_IJNSC_ILi128EEEEEENSB_IJNSC_ILi32EEEEEEEEENS_10bfloat16_tESN_NSA_8TiledMMAINSA_8MMA_AtomIJNSA_26SM100_MMA_F16BF16_2x1SM_SSISN_SN_fLi256ELi128ELNSA_4UMMA5MajorE1ELSS_1ELNSR_7ScaleInE0ELST_0EEEEEENSA_6LayoutINSB_IJSE_SE_SE_EEENSB_IJNSC_ILi0EEESY_SY_EEEEENSB_IJNSA_10UnderscoreES11_S11_EEEEENS7_6detail27Sm100ImplicitGemmTileTraitsINSA_18SM100_TMA_2SM_LOADENSA_14ComposedLayoutINSA_7SwizzleILi3ELi4ELi3EEENSA_18smem_ptr_flag_bitsILi16EEENSW_INSB_IJNSC_ILi64EEENSC_ILi8EEEEEENSB_IJSE_S1C_EEEEEEEvEENS15_INSA_25SM100_TMA_2SM_LOAD_IM2COLES1H_vEEEENS_8epilogue10collective18CollectiveEpilogueINS1M_23Sm100TmaWarpSpecializedILi4ELi2ELi32ELb1ELb0EEEJNSB_IJSI_SJ_SL_EEENSB_IJNSW_ISI_SE_EENSW_ISK_SE_EEEEESN_NSB_IJlNSB_IJSE_llEEESY_EEESN_S1W_NS1M_6fusion15FusionCallbacksIS1Q_NS1X_17LinearCombinationISN_fSN_fLNS_15FloatRoundStyleE2EEES1R_S1U_JEEENSA_5SM1004TMEM4LOAD26SM100_TMEM_LOAD_32dp32b32xENSA_13SM90_TMA_LOADENS17_INS18_ILi2ELi4ELi3EEES1B_NSW_INSB_IJS1D_SK_EEENSB_IJSK_SE_EEEEEEENSA_39AutoVectorizingCopyWithAssumedAlignmentILi128EEENSA_14SM90_TMA_STOREES2C_S2E_S2E_EEEvvEEEEvNT_6ParamsE --------------------------
	.section	.text._ZN7cutlass13device_kernelINS_4conv6kernel13ConvUniversalINS1_16ConvProblemShapeILNS1_8OperatorE2ELi2EEENS1_10collective14CollectiveConvINS1_47MainloopSm100TmaUmmaWarpSpecializedImplicitGemmILS5_2ELi16ELi2ELi1ELi2EN4cute5tupleIJNSA_1CILi2EEENSC_ILi1EEESE_EEEEENSB_IJNSC_ILi256EEENSB_IJNSC_ILi128EEEEEENSB_IJNSC_ILi32EEEEEEEEENS_10bfloat16_tESN_NSA_8TiledMMAINSA_8MMA_AtomIJNSA_26SM100_MMA_F16BF16_2x1SM_SSISN_SN_fLi256ELi128ELNSA_4UMMA5MajorE1ELSS_1ELNSR_7ScaleInE0ELST_0EEEEEENSA_6LayoutINSB_IJSE_SE_SE_EEENSB_IJNSC_ILi0EEESY_SY_EEEEENSB_IJNSA_10UnderscoreES11_S11_EEEEENS7_6detail27Sm100ImplicitGemmTileTraitsINSA_18SM100_TMA_2SM_LOADENSA_14ComposedLayoutINSA_7SwizzleILi3ELi4ELi3EEENSA_18smem_ptr_flag_bitsILi16EEENSW_INSB_IJNSC_ILi64EEENSC_ILi8EEEEEENSB_IJSE_S1C_EEEEEEEvEENS15_INSA_25SM100_TMA_2SM_LOAD_IM2COLES1H_vEEEENS_8epilogue10collective18CollectiveEpilogueINS1M_23Sm100TmaWarpSpecializedILi4ELi2ELi32ELb1ELb0EEEJNSB_IJSI_SJ_SL_EEENSB_IJNSW_ISI_SE_EENSW_ISK_SE_EEEEESN_NSB_IJlNSB_IJSE_llEEESY_EEESN_S1W_NS1M_6fusion15FusionCallbacksIS1Q_NS1X_17LinearCombinationISN_fSN_fLNS_15FloatRoundStyleE2EEES1R_S1U_JEEENSA_5SM1004TMEM4LOAD26SM100_TMEM_LOAD_32dp32b32xENSA_13SM90_TMA_LOADENS17_INS18_ILi2ELi4ELi3EEES1B_NSW_INSB_IJS1D_SK_EEENSB_IJSK_SE_EEEEEEENSA_39AutoVectorizingCopyWithAssumedAlignmentILi128EEENSA_14SM90_TMA_STOREES2C_S2E_S2E_EEEvvEEEEvNT_6ParamsE,"ax",@progbits
	.align	128
.text._ZN7cutlass13device_kernelINS_4conv6kernel13ConvUniversalINS1_16ConvProblemShapeILNS1_8OperatorE2ELi2EEENS1_10collective14CollectiveConvINS1_47MainloopSm100TmaUmmaWarpSpecializedImplicitGemmILS5_2ELi16ELi2ELi1ELi2EN4cute5tupleIJNSA_1CILi2EEENSC_ILi1EEESE_EEEEENSB_IJNSC_ILi256EEENSB_IJNSC_ILi128EEEEEENSB_IJNSC_ILi32EEEEEEEEENS_10bfloat16_tESN_NSA_8TiledMMAINSA_8MMA_AtomIJNSA_26SM100_MMA_F16BF16_2x1SM_SSISN_SN_fLi256ELi128ELNSA_4UMMA5MajorE1ELSS_1ELNSR_7ScaleInE0ELST_0EEEEEENSA_6LayoutINSB_IJSE_SE_SE_EEENSB_IJNSC_ILi0EEESY_SY_EEEEENSB_IJNSA_10UnderscoreES11_S11_EEEEENS7_6detail27Sm100ImplicitGemmTileTraitsINSA_18SM100_TMA_2SM_LOADENSA_14ComposedLayoutINSA_7SwizzleILi3ELi4ELi3EEENSA_18smem_ptr_flag_bitsILi16EEENSW_INSB_IJNSC_ILi64EEENSC_ILi8EEEEEENSB_IJSE_S1C_EEEEEEEvEENS15_INSA_25SM100_TMA_2SM_LOAD_IM2COLES1H_vEEEENS_8epilogue10collective18CollectiveEpilogueINS1M_23Sm100TmaWarpSpecializedILi4ELi2ELi32ELb1ELb0EEEJNSB_IJSI_SJ_SL_EEENSB_IJNSW_ISI_SE_EENSW_ISK_SE_EEEEESN_NSB_IJlNSB_IJSE_llEEESY_EEESN_S1W_NS1M_6fusion15FusionCallbacksIS1Q_NS1X_17LinearCombinationISN_fSN_fLNS_15FloatRoundStyleE2EEES1R_S1U_JEEENSA_5SM1004TMEM4LOAD26SM100_TMEM_LOAD_32dp32b32xENSA_13SM90_TMA_LOADENS17_INS18_ILi2ELi4ELi3EEES1B_NSW_INSB_IJS1D_SK_EEENSB_IJSK_SE_EEEEEEENSA_39AutoVectorizingCopyWithAssumedAlignmentILi128EEENSA_14SM90_TMA_STOREES2C_S2E_S2E_EEEvvEEEEvNT_6ParamsE:
        .type           _ZN7cutlass13device_kernelINS_4conv6kernel13ConvUniversalINS1_16ConvProblemShapeILNS1_8OperatorE2ELi2EEENS1_10collective14CollectiveConvINS1_47MainloopSm100TmaUmmaWarpSpecializedImplicitGemmILS5_2ELi16ELi2ELi1ELi2EN4cute5tupleIJNSA_1CILi2EEENSC_ILi1EEESE_EEEEENSB_IJNSC_ILi256EEENSB_IJNSC_ILi128EEEEEENSB_IJNSC_ILi32EEEEEEEEENS_10bfloat16_tESN_NSA_8TiledMMAINSA_8MMA_AtomIJNSA_26SM100_MMA_F16BF16_2x1SM_SSISN_SN_fLi256ELi128ELNSA_4UMMA5MajorE1ELSS_1ELNSR_7ScaleInE0ELST_0EEEEEENSA_6LayoutINSB_IJSE_SE_SE_EEENSB_IJNSC_ILi0EEESY_SY_EEEEENSB_IJNSA_10UnderscoreES11_S11_EEEEENS7_6detail27Sm100ImplicitGemmTileTraitsINSA_18SM100_TMA_2SM_LOADENSA_14ComposedLayoutINSA_7SwizzleILi3ELi4ELi3EEENSA_18smem_ptr_flag_bitsILi16EEENSW_INSB_IJNSC_ILi64EEENSC_ILi8EEEEEENSB_IJSE_S1C_EEEEEEEvEENS15_INSA_25SM100_TMA_2SM_LOAD_IM2COLES1H_vEEEENS_8epilogue10collective18CollectiveEpilogueINS1M_23Sm100TmaWarpSpecializedILi4ELi2ELi32ELb1ELb0EEEJNSB_IJSI_SJ_SL_EEENSB_IJNSW_ISI_SE_EENSW_ISK_SE_EEEEESN_NSB_IJlNSB_IJSE_llEEESY_EEESN_S1W_NS1M_6fusion15FusionCallbacksIS1Q_NS1X_17LinearCombinationISN_fSN_fLNS_15FloatRoundStyleE2EEES1R_S1U_JEEENSA_5SM1004TMEM4LOAD26SM100_TMEM_LOAD_32dp32b32xENSA_13SM90_TMA_LOADENS17_INS18_ILi2ELi4ELi3EEES1B_NSW_INSB_IJS1D_SK_EEENSB_IJSK_SE_EEEEEEENSA_39AutoVectorizingCopyWithAssumedAlignmentILi128EEENSA_14SM90_TMA_STOREES2C_S2E_S2E_EEEvvEEEEvNT_6ParamsE,@function
        .size           _ZN7cutlass13device_kernelINS_4conv6kernel13ConvUniversalINS1_16ConvProblemShapeILNS1_8OperatorE2ELi2EEENS1_10collective14CollectiveConvINS1_47MainloopSm100TmaUmmaWarpSpecializedImplicitGemmILS5_2ELi16ELi2ELi1ELi2EN4cute5tupleIJNSA_1CILi2EEENSC_ILi1EEESE_EEEEENSB_IJNSC_ILi256EEENSB_IJNSC_ILi128EEEEEENSB_IJNSC_ILi32EEEEEEEEENS_10bfloat16_tESN_NSA_8TiledMMAINSA_8MMA_AtomIJNSA_26SM100_MMA_F16BF16_2x1SM_SSISN_SN_fLi256ELi128ELNSA_4UMMA5MajorE1ELSS_1ELNSR_7ScaleInE0ELST_0EEEEEENSA_6LayoutINSB_IJSE_SE_SE_EEENSB_IJNSC_ILi0EEESY_SY_EEEEENSB_IJNSA_10UnderscoreES11_S11_EEEEENS7_6detail27Sm100ImplicitGemmTileTraitsINSA_18SM100_TMA_2SM_LOADENSA_14ComposedLayoutINSA_7SwizzleILi3ELi4ELi3EEENSA_18smem_ptr_flag_bitsILi16EEENSW_INSB_IJNSC_ILi64EEENSC_ILi8EEEEEENSB_IJSE_S1C_EEEEEEEvEENS15_INSA_25SM100_TMA_2SM_LOAD_IM2COLES1H_vEEEENS_8epilogue10collective18CollectiveEpilogueINS1M_23Sm100TmaWarpSpecializedILi4ELi2ELi32ELb1ELb0EEEJNSB_IJSI_SJ_SL_EEENSB_IJNSW_ISI_SE_EENSW_ISK_SE_EEEEESN_NSB_IJlNSB_IJSE_llEEESY_EEESN_S1W_NS1M_6fusion15FusionCallbacksIS1Q_NS1X_17LinearCombinationISN_fSN_fLNS_15FloatRoundStyleE2EEES1R_S1U_JEEENSA_5SM1004TMEM4LOAD26SM100_TMEM_LOAD_32dp32b32xENSA_13SM90_TMA_LOADENS17_INS18_ILi2ELi4ELi3EEES1B_NSW_INSB_IJS1D_SK_EEENSB_IJSK_SE_EEEEEEENSA_39AutoVectorizingCopyWithAssumedAlignmentILi128EEENSA_14SM90_TMA_STOREES2C_S2E_S2E_EEEvvEEEEvNT_6ParamsE,(.L_x_224 - _ZN7cutlass13device_kernelINS_4conv6kernel13ConvUniversalINS1_16ConvProblemShapeILNS1_8OperatorE2ELi2EEENS1_10collective14CollectiveConvINS1_47MainloopSm100TmaUmmaWarpSpecializedImplicitGemmILS5_2ELi16ELi2ELi1ELi2EN4cute5tupleIJNSA_1CILi2EEENSC_ILi1EEESE_EEEEENSB_IJNSC_ILi256EEENSB_IJNSC_ILi128EEEEEENSB_IJNSC_ILi32EEEEEEEEENS_10bfloat16_tESN_NSA_8TiledMMAINSA_8MMA_AtomIJNSA_26SM100_MMA_F16BF16_2x1SM_SSISN_SN_fLi256ELi128ELNSA_4UMMA5MajorE1ELSS_1ELNSR_7ScaleInE0ELST_0EEEEEENSA_6LayoutINSB_IJSE_SE_SE_EEENSB_IJNSC_ILi0EEESY_SY_EEEEENSB_IJNSA_10UnderscoreES11_S11_EEEEENS7_6detail27Sm100ImplicitGemmTileTraitsINSA_18SM100_TMA_2SM_LOADENSA_14ComposedLayoutINSA_7SwizzleILi3ELi4ELi3EEENSA_18smem_ptr_flag_bitsILi16EEENSW_INSB_IJNSC_ILi64EEENSC_ILi8EEEEEENSB_IJSE_S1C_EEEEEEEvEENS15_INSA_25SM100_TMA_2SM_LOAD_IM2COLES1H_vEEEENS_8epilogue10collective18CollectiveEpilogueINS1M_23Sm100TmaWarpSpecializedILi4ELi2ELi32ELb1ELb0EEEJNSB_IJSI_SJ_SL_EEENSB_IJNSW_ISI_SE_EENSW_ISK_SE_EEEEESN_NSB_IJlNSB_IJSE_llEEESY_EEESN_S1W_NS1M_6fusion15FusionCallbacksIS1Q_NS1X_17LinearCombinationISN_fSN_fLNS_15FloatRoundStyleE2EEES1R_S1U_JEEENSA_5SM1004TMEM4LOAD26SM100_TMEM_LOAD_32dp32b32xENSA_13SM90_TMA_LOADENS17_INS18_ILi2ELi4ELi3EEES1B_NSW_INSB_IJS1D_SK_EEENSB_IJSK_SE_EEEEEEENSA_39AutoVectorizingCopyWithAssumedAlignmentILi128EEENSA_14SM90_TMA_STOREES2C_S2E_S2E_EEEvvEEEEvNT_6ParamsE)
        .other          _ZN7cutlass13device_kernelINS_4conv6kernel13ConvUniversalINS1_16ConvProblemShapeILNS1_8OperatorE2ELi2EEENS1_10collective14CollectiveConvINS1_47MainloopSm100TmaUmmaWarpSpecializedImplicitGemmILS5_2ELi16ELi2ELi1ELi2EN4cute5tupleIJNSA_1CILi2EEENSC_ILi1EEESE_EEEEENSB_IJNSC_ILi256EEENSB_IJNSC_ILi128EEEEEENSB_IJNSC_ILi32EEEEEEEEENS_10bfloat16_tESN_NSA_8TiledMMAINSA_8MMA_AtomIJNSA_26SM100_MMA_F16BF16_2x1SM_SSISN_SN_fLi256ELi128ELNSA_4UMMA5MajorE1ELSS_1ELNSR_7ScaleInE0ELST_0EEEEEENSA_6LayoutINSB_IJSE_SE_SE_EEENSB_IJNSC_ILi0EEESY_SY_EEEEENSB_IJNSA_10UnderscoreES11_S11_EEEEENS7_6detail27Sm100ImplicitGemmTileTraitsINSA_18SM100_TMA_2SM_LOADENSA_14ComposedLayoutINSA_7SwizzleILi3ELi4ELi3EEENSA_18smem_ptr_flag_bitsILi16EEENSW_INSB_IJNSC_ILi64EEENSC_ILi8EEEEEENSB_IJSE_S1C_EEEEEEEvEENS15_INSA_25SM100_TMA_2SM_LOAD_IM2COLES1H_vEEEENS_8epilogue10collective18CollectiveEpilogueINS1M_23Sm100TmaWarpSpecializedILi4ELi2ELi32ELb1ELb0EEEJNSB_IJSI_SJ_SL_EEENSB_IJNSW_ISI_SE_EENSW_ISK_SE_EEEEESN_NSB_IJlNSB_IJSE_llEEESY_EEESN_S1W_NS1M_6fusion15FusionCallbacksIS1Q_NS1X_17LinearCombinationISN_fSN_fLNS_15FloatRoundStyleE2EEES1R_S1U_JEEENSA_5SM1004TMEM4LOAD26SM100_TMEM_LOAD_32dp32b32xENSA_13SM90_TMA_LOADENS17_INS18_ILi2ELi4ELi3EEES1B_NSW_INSB_IJS1D_SK_EEENSB_IJSK_SE_EEEEEEENSA_39AutoVectorizingCopyWithAssumedAlignmentILi128EEENSA_14SM90_TMA_STOREES2C_S2E_S2E_EEEvvEEEEvNT_6ParamsE,@"STO_CUDA_ENTRY STV_DEFAULT"
_ZN7cutlass13device_kernelINS_4conv6kernel13ConvUniversalINS1_16ConvProblemShapeILNS1_8OperatorE2ELi2EEENS1_10collective14CollectiveConvINS1_47MainloopSm100TmaUmmaWarpSpecializedImplicitGemmILS5_2ELi16ELi2ELi1ELi2EN4cute5tupleIJNSA_1CILi2EEENSC_ILi1EEESE_EEEEENSB_IJNSC_ILi256EEENSB_IJNSC_ILi128EEEEEENSB_IJNSC_ILi32EEEEEEEEENS_10bfloat16_tESN_NSA_8TiledMMAINSA_8MMA_AtomIJNSA_26SM100_MMA_F16BF16_2x1SM_SSISN_SN_fLi256ELi128ELNSA_4UMMA5MajorE1ELSS_1ELNSR_7ScaleInE0ELST_0EEEEEENSA_6LayoutINSB_IJSE_SE_SE_EEENSB_IJNSC_ILi0EEESY_SY_EEEEENSB_IJNSA_10UnderscoreES11_S11_EEEEENS7_6detail27Sm100ImplicitGemmTileTraitsINSA_18SM100_TMA_2SM_LOADENSA_14ComposedLayoutINSA_7SwizzleILi3ELi4ELi3EEENSA_18smem_ptr_flag_bitsILi16EEENSW_INSB_IJNSC_ILi64EEENSC_ILi8EEEEEENSB_IJSE_S1C_EEEEEEEvEENS15_INSA_25SM100_TMA_2SM_LOAD_IM2COLES1H_vEEEENS_8epilogue10collective18CollectiveEpilogueINS1M_23Sm100TmaWarpSpecializedILi4ELi2ELi32ELb1ELb0EEEJNSB_IJSI_SJ_SL_EEENSB_IJNSW_ISI_SE_EENSW_ISK_SE_EEEEESN_NSB_IJlNSB_IJSE_llEEESY_EEESN_S1W_NS1M_6fusion15FusionCallbacksIS1Q_NS1X_17LinearCombinationISN_fSN_fLNS_15FloatRoundStyleE2EEES1R_S1U_JEEENSA_5SM1004TMEM4LOAD26SM100_TMEM_LOAD_32dp32b32xENSA_13SM90_TMA_LOADENS17_INS18_ILi2ELi4ELi3EEES1B_NSW_INSB_IJS1D_SK_EEENSB_IJSK_SE_EEEEEEENSA_39AutoVectorizingCopyWithAssumedAlignmentILi128EEENSA_14SM90_TMA_STOREES2C_S2E_S2E_EEEvvEEEEvNT_6ParamsE:
[----:B------:R-:W1:Y:S01]  /*0000*/  LDC R1, c[0x0][0x37c] ;  /* 0x0000df00ff017b82 */ /* 0x000e620000000800 */
[----:B------:R-:W2:Y:S01]  /*0010*/  S2R R85, SR_TID.X ;  /* 0x0000000000557919 */ /* 0x000ea20000002100 */
[----:B------:R-:W3:Y:S06]  /*0020*/  LDCU.64 UR8, c[0x0][0x890] ;  /* 0x00011200ff0877ac */ /* 0x000eec0008000a00 */
[----:B------:R-:W4:Y:S01]  /*0030*/  S2UR UR4, SR_CgaCtaId ;  /* 0x00000000000479c3 */ /* 0x000f220000008800 */
[----:B-1----:R-:W-:Y:S01]  /*0040*/  VIADD R1, R1, 0xfffffff8 ;  /* 0xfffffff801017836 */ /* 0x002fe20000000000 */
[----:B------:R-:W-:-:S02]  /*0050*/  PRMT R87, RZ, 0x7610, R87 ;  /* 0x00007610ff577816 */ /* 0x000fc40000000057 */
[----:B------:R-:W-:Y:S02]  /*0060*/  ELECT P1, URZ, PT ;  /* 0x0000000000ff782f */ /* 0x000fe40003820000 */
[----:B------:R-:W-:Y:S01]  /*0070*/  R2UR UR48, R1 ;  /* 0x00000000013072ca */ /* 0x000fe200000e0000 */
[----:B---3--:R-:W-:-:S04]  /*0080*/  UISETP.NE.U32.AND UP0, UPT, UR8, URZ, UPT ;  /* 0x000000ff0800728c */ /* 0x008fc8000bf05070 */
[----:B------:R-:W-:Y:S02]  /*0090*/  UISETP.NE.AND.EX UP0, UPT, UR9, URZ, UPT, UP0 ;  /* 0x000000ff0900728c */ /* 0x000fe4000bf05300 */
[----:B----4-:R-:W-:Y:S02]  /*00a0*/  ULOP3.LUT UR33, UR4, 0x1, URZ, 0xc0, !UPT ;  /* 0x0000000104217892 */ /* 0x010fe4000f8ec0ff */
[----:B------:R-:W-:Y:S01]  /*00b0*/  ULOP3.LUT UR32, UR4, 0x1, URZ, 0x3c, !UPT ;  /* 0x0000000104207892 */ /* 0x000fe2000f8e3cff */
[----:B--2---:R-:W-:-:S05]  /*00c0*/  SHF.R.U32.HI R88, RZ, 0x5, R85 ;  /* 0x00000005ff587819 */ /* 0x004fca0000011655 */
[----:B------:R-:W1:Y:S02]  /*00d0*/  SHFL.IDX PT, R0, R88, RZ, 0x1f ;  /* 0x00001fff58007589 */ /* 0x000e6400000e0000 */
[----:B-1----:R-:W-:Y:S01]  /*00e0*/  R2UR UR18, R0 ;  /* 0x00000000001272ca */ /* 0x002fe200000e0000 */
[----:B------:R-:W-:-:S14]  /*00f0*/  BRA.U UP0, `(.L_x_0) ;  /* 0x0000000100307547 */ /* 0x000fdc000b800000 */
[----:B------:R-:W1:Y:S02]  /*0100*/  LDCU.64 UR4, c[0x0][0x888] ;  /* 0x00011100ff0477ac */ /* 0x000e640008000a00 */
[----:B-1----:R-:W-:-:S04]  /*0110*/  UISETP.NE.U32.AND UP0, UPT, UR4, URZ, UPT ;  /* 0x000000ff0400728c */ /* 0x002fc8000bf05070 */
[----:B------:R-:W-:-:S09]  /*0120*/  UISETP.NE.AND.EX UP0, UPT, UR5, URZ, UPT, UP0 ;  /* 0x000000ff0500728c */ /* 0x000fd2000bf05300 */
[----:B------:R-:W-:Y:S05]  /*0130*/  BRA.U !UP0, `(.L_x_1) ;  /* 0x0000000108147547 */ /* 0x000fea000b800000 */
[----:B------:R-:W1:Y:S01]  /*0140*/  LDC.64 R2, c[0x0][0x888] ;  /* 0x00022200ff027b82 */ /* 0x000e620000000a00 */
[----:B------:R-:W1:Y:S02]  /*0150*/  LDCU.64 UR4, c[0x0][0x358] ;  /* 0x00006b00ff0477ac */ /* 0x000e640008000a00 */
[----:B-1----:R1:W5:Y:S01]  /*0160*/  LDG.E R41, desc[UR4][R2.64] ;  /* 0x0000000402297981 */ /* 0x002362000c1e1900 */
[----:B------:R-:W-:Y:S01]  /*0170*/  HFMA2 R87, -RZ, RZ, 0, 5.9604644775390625e-08 ;  /* 0x00000001ff577431 */ /* 0x000fe200000001ff */
[----:B------:R-:W-:Y:S05]  /*0180*/  BRA `(.L_x_0) ;  /* 0x00000000000c7947 */ /* 0x000fea0003800000 */
.L_x_1:
[----:B------:R-:W1:Y:S01]  /*0190*/  LDCU UR4, c[0x0][0x880] ;  /* 0x00011000ff0477ac */ /* 0x000e620008000800 */
[----:B------:R-:W-:Y:S01]  /*01a0*/  HFMA2 R87, -RZ, RZ, 0, 5.9604644775390625e-08 ;  /* 0x00000001ff577431 */ /* 0x000fe200000001ff */
[----:B-1----:R-:W-:-:S07]  /*01b0*/  MOV R41, UR4 ;  /* 0x0000000400297c02 */ /* 0x002fce0008000f00 */
.L_x_0:
[----:B------:R-:W2:Y:S02]  /*01c0*/  LDCU.64 UR4, c[0x0][0x8b0] ;  /* 0x00011600ff0477ac */ /* 0x000ea40008000a00 */
[----:B--2---:R-:W-:-:S04]  /*01d0*/  UISETP.NE.U32.AND UP0, UPT, UR4, URZ, UPT ;  /* 0x000000ff0400728c */ /* 0x004fc8000bf05070 */
[----:B------:R-:W-:-:S09]  /*01e0*/  UISETP.NE.AND.EX UP0, UPT, UR5, URZ, UPT, UP0 ;  /* 0x000000ff0500728c */ /* 0x000fd2000bf05300 */
[----:B------:R-:W-:Y:S05]  /*01f0*/  BRA.U UP0, `(.L_x_2) ;  /* 0x0000000100287547 */ /* 0x000fea000b800000 */
[----:B------:R-:W2:Y:S02]  /*0200*/  LDCU.64 UR4, c[0x0][0x8a8] ;  /* 0x00011500ff0477ac */ /* 0x000ea40008000a00 */
[----:B--2---:R-:W-:-:S04]  /*0210*/  UISETP.NE.U32.AND UP0, UPT, UR4, URZ, UPT ;  /* 0x000000ff0400728c */ /* 0x004fc8000bf05070 */
[----:B------:R-:W-:-:S09]  /*0220*/  UISETP.NE.AND.EX UP0, UPT, UR5, URZ, UPT, UP0 ;  /* 0x000000ff0500728c */ /* 0x000fd2000bf05300 */
[----:B------:R-:W-:Y:S05]  /*0230*/  BRA.U !UP0, `(.L_x_3) ;  /* 0x0000000108107547 */ /* 0x000fea000b800000 */
[----:B------:R-:W2:Y:S01]  /*0240*/  LDC.64 R38, c[0x0][0x8a8] ;  /* 0x00022a00ff267b82 */ /* 0x000ea20000000a00 */
[----:B------:R-:W2:Y:S02]  /*0250*/  LDCU.64 UR4, c[0x0][0x358] ;  /* 0x00006b00ff0477ac */ /* 0x000ea40008000a00 */
[----:B--2---:R2:W5:Y:S01]  /*0260*/  LDG.E R38, desc[UR4][R38.64] ;  /* 0x0000000426267981 */ /* 0x004562000c1e1900 */
[----:B------:R-:W-:Y:S05]  /*0270*/  BRA `(.L_x_2) ;  /* 0x0000000000087947 */ /* 0x000fea0003800000 */
.L_x_3:
[----:B------:R-:W2:Y:S02]  /*0280*/  LDCU UR4, c[0x0][0x8a0] ;  /* 0x00011400ff0477ac */ /* 0x000ea40008000800 */
[----:B--2---:R-:W-:Y:S02]  /*0290*/  MOV R38, UR4 ;  /* 0x0000000400267c02 */ /* 0x004fe40008000f00 */
.L_x_2:
[----:B------:R-:W-:Y:S01]  /*02a0*/  IMAD.U32 R0, RZ, RZ, UR18 ;  /* 0x00000012ff007e24 */ /* 0x000fe2000f8e00ff */
[----:B------:R-:W-:Y:S04]  /*02b0*/  BSSY.RECONVERGENT B0, `(.L_x_4) ;  /* 0x000000c000007945 */ /* 0x000fe80003800200 */
[C---:B------:R-:W-:Y:S02]  /*02c0*/  ISETP.NE.OR P2, PT, R0.reuse, 0x1, !P1 ;  /* 0x000000010000780c */ /* 0x040fe40004f45670 */
[----:B------:R-:W-:-:S11]  /*02d0*/  ISETP.NE.OR P0, PT, R0, 0x3, !P1 ;  /* 0x000000030000780c */ /* 0x000fd60004f05670 */
[----:B------:R-:W-:Y:S05]  /*02e0*/  @P2 BRA `(.L_x_5) ;  /* 0x0000000000202947 */ /* 0x000fea0003800000 */
[----:B------:R-:W3:Y:S02]  /*02f0*/  LDCU.64 UR4, c[0x0][0x348] ;  /* 0x00006900ff0477ac */ /* 0x000ee40008000a00 */
[----:B---3--:R-:W-:Y:S02]  /*0300*/  UIADD3 UR6, UP1, UPT, UR4, 0x80, URZ ;  /* 0x0000008004067890 */ /* 0x008fe4000ff3e0ff */
[----:B------:R-:W-:Y:S02]  /*0310*/  UIADD3 UR4, UP0, UPT, UR4, 0x180, URZ ;  /* 0x0000018004047890 */ /* 0x000fe4000ff1e0ff */
[----:B------:R-:W-:Y:S02]  /*0320*/  UIADD3.X UR7, UPT, UPT, URZ, UR5, URZ, UP1, !UPT ;  /* 0x00000005ff077290 */ /* 0x000fe40008ffe4ff */
[----:B------:R-:W-:-:S07]  /*0330*/  UIADD3.X UR5, UPT, UPT, URZ, UR5, URZ, UP0, !UPT ;  /* 0x00000005ff057290 */ /* 0x000fce00087fe4ff */
[----:B------:R3:W-:Y:S02]  /*0340*/  UTMACCTL.PF [UR6] ;  /* 0x00000000060079b9 */ /* 0x0007e40008040000 */
[----:B------:R3:W-:Y:S02]  /*0350*/  UTMACCTL.PF [UR4] ;  /* 0x00000000040079b9 */ /* 0x0007e40008040000 */
[----:B---3--:R-:W-:Y:S01]  /*0360*/  NOP ;  /* 0x0000000000007918 */ /* 0x008fe20000000000 */
.L_x_5:
[----:B------:R-:W-:Y:S05]  /*0370*/  BSYNC.RECONVERGENT B0 ;  /* 0x0000000000007941 */ /* 0x000fea0003800200 */
.L_x_4:
[----:B------:R-:W-:Y:S04]  /*0380*/  BSSY.RECONVERGENT B0, `(.L_x_6) ;  /* 0x000000a000007945 */ /* 0x000fe80003800200 */
        /* <DEDUP_REMOVED lines=9> */
.L_x_7:
[----:B------:R-:W-:Y:S05]  /*0420*/  BSYNC.RECONVERGENT B0 ;  /* 0x0000000000007941 */ /* 0x000fea0003800200 */
.L_x_6:
[----:B------:R-:W3:Y:S01]  /*0430*/  LDCU.64 UR4, c[0x0][0x888] ;  /* 0x00011100ff0477ac */ /* 0x000ee20008000a00 */
[----:B------:R-:W-:Y:S02]  /*0440*/  UISETP.EQ.U32.AND UP2, UPT, UR8, URZ, UPT ;  /* 0x000000ff0800728c */ /* 0x000fe4000bf42070 */
[----:B------:R-:W-:Y:S02]  /*0450*/  UPLOP3.LUT UP3, UPT, UPT, UPT, UPT, 0x80, 0x8 ;  /* 0x000000000008789c */ /* 0x000fe40003f6f070 */
[----:B---3--:R-:W-:-:S04]  /*0460*/  UISETP.NE.U32.AND UP0, UPT, UR4, URZ, UPT ;  /* 0x000000ff0400728c */ /* 0x008fc8000bf05070 */
[----:B------:R-:W-:-:S04]  /*0470*/  UISETP.NE.AND.EX UP1, UPT, UR5, URZ, UPT, UP0 ;  /* 0x000000ff0500728c */ /* 0x000fc8000bf25300 */
[----:B------:R-:W-:-:S04]  /*0480*/  UISETP.EQ.OR.EX UP4, UPT, UR9, URZ, !UP1, UP2 ;  /* 0x000000ff0900728c */ /* 0x000fc8000cf82720 */
[----:B------:R-:W-:-:S06]  /*0490*/  UP2UR UR4, UPR, URZ, 0x10 ;  /* 0x00000010ff047883 */ /* 0x000fcc0008000000 */
[----:B------:R-:W-:Y:S01]  /*04a0*/  MOV R93, UR4 ;  /* 0x00000004005d7c02 */ /* 0x000fe20008000f00 */
[----:B------:R-:W-:Y:S06]  /*04b0*/  BRA.U !UP4, `(.L_x_8) ;  /* 0x000000010c207547 */ /* 0x000fec000b800000 */
[----:B------:R-:W-:Y:S01]  /*04c0*/  UISETP.NE.U32.AND UP2, UPT, UR8, URZ, UPT ;  /* 0x000000ff0800728c */ /* 0x000fe2000bf45070 */
[----:B-----5:R-:W-:Y:S01]  /*04d0*/  FSETP.NEU.AND P0, PT, R41, RZ, PT ;  /* 0x000000ff2900720b */ /* 0x020fe20003f0d000 */
[----:B------:R-:W-:Y:S02]  /*04e0*/  USEL UR4, URZ, 0xffffffff, UP1 ;  /* 0xffffffffff047887 */ /* 0x000fe40008800000 */
[----:B------:R-:W-:-:S10]  /*04f0*/  UISETP.NE.AND.EX UP2, UPT, UR9, URZ, UPT, UP2 ;  /* 0x000000ff0900728c */ /* 0x000fd4000bf45320 */
[----:B------:R-:W-:Y:S01]  /*0500*/  VOTEU.ANY UP0, P0 ;  /* 0x0000000000ff7886 */ /* 0x000fe20000000100 */
[----:B------:R-:W-:-:S04]  /*0510*/  @!UP2 USEL UR4, URZ, 0xffffffff, UP0 ;  /* 0xffffffffff04a887 */ /* 0x000fc80008000000 */
[----:B------:R-:W-:-:S04]  /*0520*/  ULOP3.LUT UR4, UR4, 0x1, URZ, 0xc0, !UPT ;  /* 0x0000000104047892 */ /* 0x000fc8000f8ec0ff */
[----:B------:R-:W-:-:S11]  /*0530*/  UISETP.NE.U32.AND UP3, UPT, UR4, 0x1, UPT ;  /* 0x000000010400788c */ /* 0x000fd6000bf65070 */
.L_x_8:
[----:B------:R-:W3:Y:S01]  /*0540*/  SHFL.IDX PT, R0, R88, RZ, 0x1f ;  /* 0x00001fff58007589 */ /* 0x000ee200000e0000 */
[----:B------:R-:W-:Y:S02]  /*0550*/  UISETP.NE.AND UP5, UPT, UR18, 0x2, UPT ;  /* 0x000000021200788c */ /* 0x000fe4000bfa5270 */
[----:B------:R-:W-:Y:S02]  /*0560*/  UISETP.NE.AND UP0, UPT, UR18, 0x2, UPT ;  /* 0x000000021200788c */ /* 0x000fe4000bf05270 */
[----:B------:R-:W-:Y:S02]  /*0570*/  UISETP.NE.OR UP2, UPT, UR33, URZ, UP5 ;  /* 0x000000ff2100728c */ /* 0x000fe4000af45670 */
[----:B------:R-:W-:-:S04]  /*0580*/  USEL UR61, URZ, 0x1, UP0 ;  /* 0x00000001ff3d7887 */ /* 0x000fc80008000000 */
[----:B------:R-:W-:Y:S02]  /*0590*/  PLOP3.LUT P3, PT, P1, PT, UP2, 0xae, 0xea ;  /* 0x0000000000ea781c */ /* 0x000fe40000f6f52e */
[----:B---3--:R-:W-:-:S13]  /*05a0*/  ISETP.NE.AND P0, PT, R0, RZ, PT ;  /* 0x000000ff0000720c */ /* 0x008fda0003f05270 */
[----:B------:R-:W-:Y:S05]  /*05b0*/  @P0 BRA `(.L_x_9) ;  /* 0x0000000000b40947 */ /* 0x000fea0003800000 */
[----:B------:R-:W-:Y:S01]  /*05c0*/  ELECT P0, URZ, PT ;  /* 0x0000000000ff782f */ /* 0x000fe20003800000 */
[----:B------:R-:W-:-:S12]  /*05d0*/  BSSY.RECONVERGENT B0, `(.L_x_9) ;  /* 0x000002b000007945 */ /* 0x000fd80003800200 */
[----:B------:R-:W-:Y:S05]  /*05e0*/  @!P0 BRA `(.L_x_10) ;  /* 0x0000000000a48947 */ /* 0x000fea0003800000 */
[----:B------:R-:W3:Y:S01]  /*05f0*/  S2UR UR5, SR_CgaCtaId ;  /* 0x00000000000579c3 */ /* 0x000ee20000008800 */
[----:B------:R-:W-:Y:S01]  /*0600*/  UMOV UR4, 0x400 ;  /* 0x0000040000047882 */ /* 0x000fe20000000000 */
[----:B------:R-:W-:Y:S02]  /*0610*/  UMOV UR6, 0x1 ;  /* 0x0000000100067882 */ /* 0x000fe40000000000 */
[----:B------:R-:W-:-:S04]  /*0620*/  UIADD3 UR6, UPT, UPT, -UR6, 0x100000, URZ ;  /* 0x0010000006067890 */ /* 0x000fc8000fffe1ff */
[----:B------:R-:W-:Y:S02]  /*0630*/  USHF.L.U32 UR7, UR6, 0xb, URZ ;  /* 0x0000000b06077899 */ /* 0x000fe400080006ff */
[----:B------:R-:W-:Y:S02]  /*0640*/  USHF.L.U32 UR6, UR6, 0x1, URZ ;  /* 0x0000000106067899 */ /* 0x000fe400080006ff */
[----:B---3--:R-:W-:Y:S01]  /*0650*/  ULEA UR4, UR5, UR4, 0x18 ;  /* 0x0000000405047291 */ /* 0x008fe2000f8ec0ff */
[----:B------:R-:W3:Y:S11]  /*0660*/  FENCE.VIEW.ASYNC.S ;  /* 0x00000000000073c6 */ /* 0x000ef60000000000 */
[----:B---3--:R3:W4:Y:S01]  /*0670*/  SYNCS.EXCH.64 URZ, [UR4], UR6 ;  /* 0x0000000604ff75b2 */ /* 0x0087220008000100 */
[----:B------:R3:W1:Y:S01]  /*0680*/  SYNCS.EXCH.64 URZ, [UR4+0x80], UR6 ;  /* 0x0000800604ff75b2 */ /* 0x0006620008000100 */
        /* <DEDUP_REMOVED lines=29> */
[----:B------:R3:W1:Y:S02]  /*0860*/  SYNCS.EXCH.64 URZ, [UR4+0xf8], UR6 ;  /* 0x0000f80604ff75b2 */ /* 0x0006640008000100 */
[----:B---34-:R-:W-:Y:S01]  /*0870*/  NOP ;  /* 0x0000000000007918 */ /* 0x018fe20000000000 */
.L_x_10:
[----:B------:R-:W-:Y:S05]  /*0880*/  BSYNC.RECONVERGENT B0 ;  /* 0x0000000000007941 */ /* 0x000fea0003800200 */
.L_x_9:
[----:B------:R-:W3:Y:S01]  /*0890*/  SHFL.IDX PT, R0, R88, RZ, 0x1f ;  /* 0x00001fff58007589 */ /* 0x000ee200000e0000 */
[----:B------:R-:W-:Y:S01]  /*08a0*/  NOP ;  /* 0x0000000000007918 */ /* 0x000fe20000000000 */
[----:B---3--:R-:W-:-:S13]  /*08b0*/  ISETP.NE.AND P0, PT, R0, 0x1, PT ;  /* 0x000000010000780c */ /* 0x008fda0003f05270 */
[----:B------:R-:W-:Y:S05]  /*08c0*/  @P0 BRA `(.L_x_11) ;  /* 0x0000000000580947 */ /* 0x000fea0003800000 */
[----:B------:R-:W3:Y:S01]  /*08d0*/  S2UR UR5, SR_CgaCtaId ;  /* 0x00000000000579c3 */ /* 0x000ee20000008800 */
[----:B------:R-:W-:Y:S01]  /*08e0*/  UMOV UR4, 0x400 ;  /* 0x0000040000047882 */ /* 0x000fe20000000000 */
[----:B------:R-:W-:Y:S01]  /*08f0*/  UMOV UR8, 0x20 ;  /* 0x0000002000087882 */ /* 0x000fe20000000000 */
[----:B------:R-:W-:Y:S01]  /*0900*/  UMOV UR6, 0x80 ;  /* 0x0000008000067882 */ /* 0x000fe20000000000 */
[----:B------:R-:W-:-:S04]  /*0910*/  UIADD3 UR8, UPT, UPT, -UR8, 0x100000, URZ ;  /* 0x0010000008087890 */ /* 0x000fc8000fffe1ff */
[----:B------:R-:W-:Y:S02]  /*0920*/  USHF.L.U32 UR9, UR8, 0xb, URZ ;  /* 0x0000000b08097899 */ /* 0x000fe400080006ff */
[----:B------:R-:W-:Y:S02]  /*0930*/  USHF.L.U32 UR8, UR8, 0x1, URZ ;  /* 0x0000000108087899 */ /* 0x000fe400080006ff */
[----:B------:R-:W-:-:S04]  /*0940*/  UIADD3 UR6, UPT, UPT, -UR6, 0x100000, URZ ;  /* 0x0010000006067890 */ /* 0x000fc8000fffe1ff */
[----:B------:R-:W-:Y:S02]  /*0950*/  USHF.L.U32 UR7, UR6, 0xb, URZ ;  /* 0x0000000b06077899 */ /* 0x000fe400080006ff */
[----:B------:R-:W-:Y:S01]  /*0960*/  USHF.L.U32 UR6, UR6, 0x1, URZ ;  /* 0x0000000106067899 */ /* 0x000fe200080006ff */
[----:B------:R-:W-:Y:S01]  /*0970*/  ELECT P0, URZ, PT ;  /* 0x0000000000ff782f */ /* 0x000fe20003800000 */
[----:B---3--:R-:W-:Y:S01]  /*0980*/  ULEA UR4, UR5, UR4, 0x18 ;  /* 0x0000000405047291 */ /* 0x008fe2000f8ec0ff */
[----:B------:R-:W3:Y:S11]  /*0990*/  FENCE.VIEW.ASYNC.S ;  /* 0x00000000000073c6 */ /* 0x000ef60000000000 */
[----:B---3--:R3:W4:Y:S01]  /*09a0*/  SYNCS.EXCH.64 URZ, [UR4+0x100], UR8 ;  /* 0x0001000804ff75b2 */ /* 0x0087220008000100 */
[----:B------:R3:W1:Y:S01]  /*09b0*/  SYNCS.EXCH.64 URZ, [UR4+0x120], UR6 ;  /* 0x0001200604ff75b2 */ /* 0x0006620008000100 */
[----:B------:R3:W1:Y:S01]  /*09c0*/  SYNCS.EXCH.64 URZ, [UR4+0x108], UR8 ;  /* 0x0001080804ff75b2 */ /* 0x0006620008000100 */
[----:B------:R3:W1:Y:S01]  /*09d0*/  SYNCS.EXCH.64 URZ, [UR4+0x128], UR6 ;  /* 0x0001280604ff75b2 */ /* 0x0006620008000100 */
[----:B------:R3:W1:Y:S01]  /*09e0*/  SYNCS.EXCH.64 URZ, [UR4+0x110], UR8 ;  /* 0x0001100804ff75b2 */ /* 0x0006620008000100 */
[----:B------:R3:W1:Y:S01]  /*09f0*/  SYNCS.EXCH.64 URZ, [UR4+0x130], UR6 ;  /* 0x0001300604ff75b2 */ /* 0x0006620008000100 */
[----:B------:R3:W1:Y:S01]  /*0a00*/  SYNCS.EXCH.64 URZ, [UR4+0x118], UR8 ;  /* 0x0001180804ff75b2 */ /* 0x0006620008000100 */
[----:B------:R3:W1:Y:S01]  /*0a10*/  SYNCS.EXCH.64 URZ, [UR4+0x138], UR6 ;  /* 0x0001380604ff75b2 */ /* 0x0006620008000100 */
[----:B------:R-:W-:Y:S01]  /*0a20*/  NOP ;  /* 0x0000000000007918 */ /* 0x000fe20000000000 */
.L_x_11:
[----:B------:R-:W2:Y:S01]  /*0a30*/  SHFL.IDX PT, R0, R88, RZ, 0x1f ;  /* 0x00001fff58007589 */ /* 0x000ea200000e0000 */
[----:B------:R-:W-:Y:S01]  /*0a40*/  NOP ;  /* 0x0000000000007918 */ /* 0x000fe20000000000 */
[----:B--2---:R-:W-:-:S13]  /*0a50*/  ISETP.NE.AND P0, PT, R0, 0x3, PT ;  /* 0x000000030000780c */ /* 0x004fda0003f05270 */
[----:B------:R-:W-:Y:S05]  /*0a60*/  @P0 BRA `(.L_x_12) ;  /* 0x0000000000300947 */ /* 0x000fea0003800000 */
[----:B------:R-:W2:Y:S01]  /*0a70*/  S2UR UR5, SR_CgaCtaId ;  /* 0x00000000000579c3 */ /* 0x000ea20000008800 */
[----:B---3--:R-:W-:Y:S01]  /*0a80*/  UMOV UR4, 0x400 ;  /* 0x0000040000047882 */ /* 0x008fe20000000000 */
[----:B------:R-:W-:Y:S01]  /*0a90*/  UMOV UR6, 0x20 ;  /* 0x0000002000067882 */ /* 0x000fe20000000000 */
[----:B------:R-:W-:Y:S01]  /*0aa0*/  ELECT P0, URZ, PT ;  /* 0x0000000000ff782f */ /* 0x000fe20003800000 */
[----:B------:R-:W-:-:S04]  /*0ab0*/  UIADD3 UR6, UPT, UPT, -UR6, 0x100000, URZ ;  /* 0x0010000006067890 */ /* 0x000fc8000fffe1ff */
[----:B------:R-:W-:Y:S02]  /*0ac0*/  USHF.L.U32 UR7, UR6, 0xb, URZ ;  /* 0x0000000b06077899 */ /* 0x000fe400080006ff */
[----:B------:R-:W-:Y:S02]  /*0ad0*/  USHF.L.U32 UR6, UR6, 0x1, URZ ;  /* 0x0000000106067899 */ /* 0x000fe400080006ff */
[----:B--2---:R-:W-:Y:S01]  /*0ae0*/  ULEA UR4, UR5, UR4, 0x18 ;  /* 0x0000000405047291 */ /* 0x004fe2000f8ec0ff */
[----:B------:R-:W2:Y:S11]  /*0af0*/  FENCE.VIEW.ASYNC.S ;  /* 0x00000000000073c6 */ /* 0x000eb60000000000 */
[----:B--2---:R2:W3:Y:S01]  /*0b00*/  SYNCS.EXCH.64 URZ, [UR4+0x140], UR6 ;  /* 0x0001400604ff75b2 */ /* 0x0044e20008000100 */
[----:B------:R2:W1:Y:S01]  /*0b10*/  SYNCS.EXCH.64 URZ, [UR4+0x148], UR6 ;  /* 0x0001480604ff75b2 */ /* 0x0004620008000100 */
[----:B------:R-:W-:Y:S01]  /*0b20*/  NOP ;  /* 0x0000000000007918 */ /* 0x000fe20000000000 */
.L_x_12:
[----:B------:R-:W4:Y:S01]  /*0b30*/  SHFL.IDX PT, R0, R88, RZ, 0x1f ;  /* 0x00001fff58007589 */ /* 0x000f2200000e0000 */
[----:B------:R-:W-:Y:S01]  /*0b40*/  NOP ;  /* 0x0000000000007918 */ /* 0x000fe20000000000 */
[----:B----4-:R-:W-:-:S13]  /*0b50*/  ISETP.NE.AND P0, PT, R0, 0x4, PT ;  /* 0x000000040000780c */ /* 0x010fda0003f05270 */
[----:B------:R-:W-:Y:S05]  /*0b60*/  @P0 BRA `(.L_x_13) ;  /* 0x0000000000440947 */ /* 0x000fea0003800000 */
[----:B------:R-:W4:Y:S01]  /*0b70*/  S2UR UR5, SR_CgaCtaId ;  /* 0x00000000000579c3 */ /* 0x000f220000008800 */
[----:B--23--:R-:W-:Y:S01]  /*0b80*/  UMOV UR4, 0x1e0 ;  /* 0x000001e000047882 */ /* 0x00cfe20000000000 */
[----:B------:R-:W-:Y:S01]  /*0b90*/  UMOV UR6, 0x400 ;  /* 0x0000040000067882 */ /* 0x000fe20000000000 */
[----:B------:R-:W-:Y:S01]  /*0ba0*/  USEL UR4, UR4, 0x1a0, UP3 ;  /* 0x000001a004047887 */ /* 0x000fe20009800000 */
[----:B------:R-:W-:Y:S01]  /*0bb0*/  UMOV UR8, 0x1 ;  /* 0x0000000100087882 */ /* 0x000fe20000000000 */
[----:B------:R-:W-:Y:S01]  /*0bc0*/  ELECT P0, URZ, PT ;  /* 0x0000000000ff782f */ /* 0x000fe20003800000 */
[----:B------:R-:W-:-:S04]  /*0bd0*/  UIADD3 UR8, UPT, UPT, -UR8, 0x100000, URZ ;  /* 0x0010000008087890 */ /* 0x000fc8000fffe1ff */
[----:B------:R-:W-:Y:S02]  /*0be0*/  USHF.L.U32 UR9, UR8, 0xb, URZ ;  /* 0x0000000b08097899 */ /* 0x000fe400080006ff */
[----:B------:R-:W-:Y:S02]  /*0bf0*/  USHF.L.U32 UR8, UR8, 0x1, URZ ;  /* 0x0000000108087899 */ /* 0x000fe400080006ff */
[----:B----4-:R-:W-:Y:S02]  /*0c00*/  ULEA UR6, UR5, UR6, 0x18 ;  /* 0x0000000605067291 */ /* 0x010fe4000f8ec0ff */
[----:B------:R-:W-:-:S04]  /*0c10*/  UIADD3 UR4, UPT, UPT, -UR4, 0x100000, URZ ;  /* 0x0010000004047890 */ /* 0x000fc8000fffe1ff */
[----:B------:R-:W-:Y:S02]  /*0c20*/  USHF.L.U32 UR5, UR4, 0xb, URZ ;  /* 0x0000000b04057899 */ /* 0x000fe400080006ff */
[----:B------:R-:W-:Y:S01]  /*0c30*/  USHF.L.U32 UR4, UR4, 0x1, URZ ;  /* 0x0000000104047899 */ /* 0x000fe200080006ff */
[----:B------:R-:W2:Y:S03]  /*0c40*/  FENCE.VIEW.ASYNC.S ;  /* 0x00000000000073c6 */ /* 0x000ea60000000000 */
[----:B--2---:R4:W2:Y:S08]  /*0c50*/  SYNCS.EXCH.64 URZ, [UR6+0x150], UR8 ;  /* 0x0001500806ff75b2 */ /* 0x0048b00008000100 */
[----:B------:R4:W3:Y:S02]  /*0c60*/  SYNCS.EXCH.64 URZ, [UR6+0x158], UR4 ;  /* 0x0001580406ff75b2 */ /* 0x0008e40008000100 */
[----:B----4-:R-:W-:Y:S01]  /*0c70*/  NOP ;  /* 0x0000000000007918 */ /* 0x010fe20000000000 */
.L_x_13:
[----:B------:R-:W4:Y:S01]  /*0c80*/  SHFL.IDX PT, R0, R88, RZ, 0x1f ;  /* 0x00001fff58007589 */ /* 0x000f2200000e0000 */
[----:B------:R-:W-:Y:S01]  /*0c90*/  ISETP.NE.OR P1, PT, RZ, UR18, !P1 ;  /* 0x00000012ff007c0c */ /* 0x000fe2000cf25670 */
[----:B------:R-:W-:Y:S01]  /*0ca0*/  NOP ;  /* 0x0000000000007918 */ /* 0x000fe20000000000 */
[----:B----4-:R-:W-:-:S13]  /*0cb0*/  ISETP.NE.AND P0, PT, R0, 0x5, PT ;  /* 0x000000050000780c */ /* 0x010fda0003f05270 */
[----:B------:R-:W-:Y:S05]  /*0cc0*/  @P0 BRA `(.L_x_14) ;  /* 0x0000000000480947 */ /* 0x000fea0003800000 */
[----:B------:R-:W4:Y:S01]  /*0cd0*/  S2UR UR5, SR_CgaCtaId ;  /* 0x00000000000579c3 */ /* 0x000f220000008800 */
[----:B--23--:R-:W-:Y:S01]  /*0ce0*/  UMOV UR4, 0x400 ;  /* 0x0000040000047882 */ /* 0x00cfe20000000000 */
        /* <DEDUP_REMOVED lines=9> */
[----:B----4-:R-:W-:Y:S01]  /*0d80*/  ULEA UR4, UR5, UR4, 0x18 ;  /* 0x0000000405047291 */ /* 0x010fe2000f8ec0ff */
[----:B------:R-:W2:Y:S11]  /*0d90*/  FENCE.VIEW.ASYNC.S ;  /* 0x00000000000073c6 */ /* 0x000eb60000000000 */
[----:B--2---:R4:W2:Y:S01]  /*0da0*/  SYNCS.EXCH.64 URZ, [UR4+0x160], UR6 ;  /* 0x0001600604ff75b2 */ /* 0x0048a20008000100 */
[----:B------:R4:W3:Y:S01]  /*0db0*/  SYNCS.EXCH.64 URZ, [UR4+0x170], UR8 ;  /* 0x0001700804ff75b2 */ /* 0x0008e20008000100 */
[----:B------:R4:W1:Y:S01]  /*0dc0*/  SYNCS.EXCH.64 URZ, [UR4+0x168], UR6 ;  /* 0x0001680604ff75b2 */ /* 0x0008620008000100 */
[----:B------:R4:W1:Y:S02]  /*0dd0*/  SYNCS.EXCH.64 URZ, [UR4+0x178], UR8 ;  /* 0x0001780804ff75b2 */ /* 0x0008640008000100 */
[----:B----4-:R-:W-:Y:S01]  /*0de0*/  NOP ;  /* 0x0000000000007918 */ /* 0x010fe20000000000 */
.L_x_14:
[----:B--23--:R-:W2:Y:S01]  /*0df0*/  S2UR UR7, SR_CgaCtaId ;  /* 0x00000000000779c3 */ /* 0x00cea20000008800 */
[----:B------:R-:W-:Y:S01]  /*0e00*/  VOTEU.ALL UP0, P1 ;  /* 0x0000000000ff7886 */ /* 0x000fe20000800000 */
[----:B------:R-:W-:Y:S01]  /*0e10*/  UMOV UR4, 0x20 ;  /* 0x0000002000047882 */ /* 0x000fe20000000000 */
[----:B------:R-:W-:Y:S01]  /*0e20*/  NOP ;  /* 0x0000000000007918 */ /* 0x000fe20000000000 */
[----:B-1----:R-:W-:Y:S01]  /*0e30*/  LOP3.LUT R3, R85, 0x1f, RZ, 0xc0, !PT ;  /* 0x0000001f55037812 */ /* 0x002fe200078ec0ff */
[----:B------:R-:W-:Y:S01]  /*0e40*/  UISETP.NE.AND UP4, UPT, UR18, URZ, UPT ;  /* 0x000000ff1200728c */ /* 0x000fe2000bf85270 */
[----:B------:R-:W-:Y:S01]  /*0e50*/  @!UP0 UMOV UR6, 0x400 ;  /* 0x0000040000068882 */ /* 0x000fe20000000000 */
[----:B------:R-:W-:-:S04]  /*0e60*/  @!UP0 UIADD3 UR4, UPT, UPT, -UR4, 0x100000, URZ ;  /* 0x0010000004048890 */ /* 0x000fc8000fffe1ff */
[----:B------:R-:W-:Y:S02]  /*0e70*/  @!UP0 USHF.L.U32 UR5, UR4, 0xb, URZ ;  /* 0x0000000b04058899 */ /* 0x000fe400080006ff */
[----:B------:R-:W-:Y:S02]  /*0e80*/  @!UP0 USHF.L.U32 UR4, UR4, 0x1, URZ ;  /* 0x0000000104048899 */ /* 0x000fe400080006ff */
[----:B--2---:R-:W-:Y:S01]  /*0e90*/  @!UP0 ULEA UR6, UR7, UR6, 0x18 ;  /* 0x0000000607068291 */ /* 0x004fe2000f8ec0ff */
[----:B------:R-:W1:Y:S01]  /*0ea0*/  LDCU UR7, c[0x0][0x36c] ;  /* 0x00006d80ff0777ac */ /* 0x000e620008000800 */
[----:B------:R-:W-:Y:S01]  /*0eb0*/  VOTEU.ALL UP0, P1 ;  /* 0x0000000000ff7886 */ /* 0x000fe20000800000 */
[----:B------:R-:W2:Y:S09]  /*0ec0*/  FENCE.VIEW.ASYNC.S ;  /* 0x00000000000073c6 */ /* 0x000eb20000000000 */
[----:B--2---:R2:W3:Y:S01]  /*0ed0*/  @!UP0 SYNCS.EXCH.64 URZ, [UR6+0x180], UR4 ;  /* 0x0001800406ff85b2 */ /* 0x0044e20008000100 */
[----:B-1----:R-:W-:-:S09]  /*0ee0*/  UISETP.EQ.U32.AND UP6, UPT, UR7, 0x1, UPT ;  /* 0x000000010700788c */ /* 0x002fd2000bfc2070 */
[----:B--2---:R-:W-:Y:S05]  /*0ef0*/  BRA.U !UP6, `(.L_x_15) ;  /* 0x000000010e087547 */ /* 0x004fea000b800000 */
[----:B---3--:R-:W-:Y:S01]  /*0f00*/  UCGABAR_ARV ;  /* 0x00000000000079c7 */ /* 0x008fe20008000000 */
[----:B------:R-:W-:Y:S05]  /*0f10*/  BRA `(.L_x_16) ;  /* 0x0000000000047947 */ /* 0x000fea0003800000 */
.L_x_15:
[----:B---3--:R-:W-:Y:S01]  /*0f20*/  NOP ;  /* 0x0000000000007918 */ /* 0x008fe20000000000 */
.L_x_16:
[----:B------:R-:W1:Y:S01]  /*0f30*/  S2UR UR21, SR_CTAID.X ;  /* 0x00000000001579c3 */ /* 0x000e620000002500 */
[----:B------:R-:W-:-:S05]  /*0f40*/  CS2R.32 R92, SR_CgaSize ;  /* 0x00000000005c7805 */ /* 0x000fca0000008a00 */
[----:B------:R-:W-:-:S05]  /*0f50*/  IMAD R92, R92, -0xa0, RZ ;  /* 0xffffff605c5c7824 */ /* 0x000fca00078e02ff */
[----:B------:R-:W-:-:S14]  /*0f60*/  R2UR UR5, R92 ;  /* 0x000000005c0572ca */ /* 0x000fdc00000e0000 */
[----:B------:R-:W2:Y:S01]  /*0f70*/  LDCU UR5, c[0x0][UR5+0x2b0] ;  /* 0x00005600050577ac */ /* 0x000ea20008000800 */
[----:B------:R-:W-:-:S05]  /*0f80*/  CS2R.32 R92, SR_CgaSize ;  /* 0x00000000005c7805 */ /* 0x000fca0000008a00 */
[----:B------:R-:W-:-:S05]  /*0f90*/  IMAD R92, R92, -0xa0, RZ ;  /* 0xffffff605c5c7824 */ /* 0x000fca00078e02ff */
[----:B------:R-:W-:-:S14]  /*0fa0*/  R2UR UR4, R92 ;  /* 0x000000005c0472ca */ /* 0x000fdc00000e0000 */
[----:B------:R-:W3:Y:S01]  /*0fb0*/  LDCU UR4, c[0x0][UR4+0x2b4] ;  /* 0x00005680040477ac */ /* 0x000ee20008000800 */
[----:B------:R-:W4:Y:S01]  /*0fc0*/  S2UR UR20, SR_CTAID.Y ;  /* 0x00000000001479c3 */ /* 0x000f220000002600 */
[----:B------:R-:W-:-:S05]  /*0fd0*/  CS2R.32 R92, SR_CgaSize ;  /* 0x00000000005c7805 */ /* 0x000fca0000008a00 */
[----:B------:R-:W-:-:S05]  /*0fe0*/  IMAD R92, R92, -0xa0, RZ ;  /* 0xffffff605c5c7824 */ /* 0x000fca00078e02ff */
[----:B------:R-:W-:-:S14]  /*0ff0*/  R2UR UR7, R92 ;  /* 0x000000005c0772ca */ /* 0x000fdc00000e0000 */
[----:B------:R-:W3:Y:S01]  /*1000*/  LDCU UR7, c[0x0][UR7+0x2a0] ;  /* 0x00005400070777ac */ /* 0x000ee20008000800 */
[----:B------:R-:W-:-:S05]  /*1010*/  CS2R.32 R92, SR_CgaSize ;  /* 0x00000000005c7805 */ /* 0x000fca0000008a00 */
[----:B------:R-:W-:-:S05]  /*1020*/  IMAD R92, R92, -0xa0, RZ ;  /* 0xffffff605c5c7824 */ /* 0x000fca00078e02ff */
[----:B------:R-:W-:-:S14]  /*1030*/  R2UR UR8, R92 ;  /* 0x000000005c0872ca */ /* 0x000fdc00000e0000 */
[----:B------:R-:W3:Y:S01]  /*1040*/  LDCU UR8, c[0x0][UR8+0x2a4] ;  /* 0x00005480080877ac */ /* 0x000ee20008000800 */
[----:B------:R-:W3:Y:S01]  /*1050*/  LDCU UR19, c[0x0][0xb24] ;  /* 0x00016480ff1377ac */ /* 0x000ee20008000800 */
[----:B------:R-:W3:Y:S01]  /*1060*/  LDCU UR39, c[0x0][0xb24] ;  /* 0x00016480ff2777ac */ /* 0x000ee20008000800 */
[----:B-1----:R-:W-:Y:S01]  /*1070*/  I2FP.F32.U32 R2, UR21 ;  /* 0x0000001500027c45 */ /* 0x002fe20008201000 */
[----:B------:R-:W1:Y:S04]  /*1080*/  LDCU UR25, c[0x0][0xb30] ;  /* 0x00016600ff1977ac */ /* 0x000e680008000800 */
[----:B--2---:R-:W-:Y:S01]  /*1090*/  FMUL R2, R2, UR5 ;  /* 0x0000000502027c20 */ /* 0x004fe20008400000 */
[----:B----4-:R-:W-:-:S05]  /*10a0*/  I2FP.F32.U32 R0, UR20 ;  /* 0x0000001400007c45 */ /* 0x010fca0008201000 */
[----:B------:R-:W2:Y:S01]  /*10b0*/  F2I.U32.TRUNC.NTZ R2, R2 ;  /* 0x0000000200027305 */ /* 0x000ea2000020f000 */
[----:B---3--:R-:W-:-:S07]  /*10c0*/  FMUL R0, R0, UR4 ;  /* 0x0000000400007c20 */ /* 0x008fce0008400000 */
[----:B------:R-:W3:Y:S01]  /*10d0*/  F2I.U32.TRUNC.NTZ R0, R0 ;  /* 0x0000000000007305 */ /* 0x000ee2000020f000 */
[----:B--2---:R-:W-:Y:S02]  /*10e0*/  R2UR UR4, R2 ;  /* 0x00000000020472ca */ /* 0x004fe400000e0000 */
[----:B------:R-:W-:Y:S02]  /*10f0*/  PRMT R2, RZ, 0x7610, R2 ;  /* 0x00007610ff027816 */ /* 0x000fe40000000002 */
[----:B---3--:R-:W-:Y:S02]  /*1100*/  R2UR UR6, R0 ;  /* 0x00000000000672ca */ /* 0x008fe400000e0000 */
[----:B------:R-:W-:-:S07]  /*1110*/  PRMT R0, RZ, 0x7610, R0 ;  /* 0x00007610ff007816 */ /* 0x000fce0000000000 */
[----:B------:R-:W-:-:S04]  /*1120*/  UIADD3 UR5, UPT, UPT, -UR4, URZ, URZ ;  /* 0x000000ff04057290 */ /* 0x000fc8000fffe1ff */
[----:B------:R-:W-:Y:S02]  /*1130*/  UIMAD UR5, UR7, UR5, UR21 ;  /* 0x00000005070572a4 */ /* 0x000fe4000f8e0215 */
[----:B------:R-:W-:-:S04]  /*1140*/  UIADD3 UR4, UPT, UPT, -UR6, URZ, URZ ;  /* 0x000000ff06047290 */ /* 0x000fc8000fffe1ff */
[----:B------:R-:W-:Y:S01]  /*1150*/  IMAD.U32 R92, RZ, RZ, UR5 ;  /* 0x00000005ff5c7e24 */ /* 0x000fe2000f8e00ff */
[----:B------:R-:W-:-:S06]  /*1160*/  UIMAD UR4, UR8, UR4, UR20 ;  /* 0x00000004080472a4 */ /* 0x000fcc000f8e0214 */
[----:B------:R-:W-:Y:S01]  /*1170*/  IMAD.U32 R91, RZ, RZ, UR4 ;  /* 0x00000004ff5b7e24 */ /* 0x000fe2000f8e00ff */
[----:B-1----:R-:W-:Y:S06]  /*1180*/  BRA.U UP4, `(.L_x_17) ;  /* 0x0000000104307547 */ /* 0x002fec000b800000 */
[----:B------:R-:W-:Y:S01]  /*1190*/  R2UR UR5, R91 ;  /* 0x000000005b0572ca */ /* 0x000fe200000e0000 */
[----:B------:R-:W-:Y:S01]  /*11a0*/  UMOV UR7, 0x3 ;  /* 0x0000000300077882 */ /* 0x000fe20000000000 */
[----:B------:R-:W-:-:S11]  /*11b0*/  R2UR UR4, R92 ;  /* 0x000000005c0472ca */ /* 0x000fd600000e0000 */
[----:B------:R-:W-:-:S04]  /*11c0*/  UISETP.NE.AND UP0, UPT, UR5, URZ, UPT ;  /* 0x000000ff0500728c */ /* 0x000fc8000bf05270 */
[----:B------:R-:W-:Y:S02]  /*11d0*/  UISETP.LT.U32.OR UP0, UPT, UR4, 0x2, !UP0 ;  /* 0x000000020400788c */ /* 0x000fe4000c701470 */
[----:B------:R-:W-:Y:S02]  /*11e0*/  ULOP3.LUT UR4, UR4, 0xfffffffe, URZ, 0xc0, !UPT ;  /* 0xfffffffe04047892 */ /* 0x000fe4000f8ec0ff */
[----:B------:R-:W-:Y:S02]  /*11f0*/  USEL UR6, URZ, 0x1, !UP0 ;  /* 0x00000001ff067887 */ /* 0x000fe4000c000000 */
[----:B------:R-:W-:Y:S02]  /*1200*/  USEL UR5, URZ, 0x2, !UP0 ;  /* 0x00000002ff057887 */ /* 0x000fe4000c000000 */
[----:B------:R-:W-:Y:S02]  /*1210*/  USHF.L.U32 UR4, UR7, UR4, URZ ;  /* 0x0000000407047299 */ /* 0x000fe400080006ff */
[----:B------:R-:W-:-:S04]  /*1220*/  UIADD3 UR5, UPT, UPT, UR6, UR5, URZ ;  /* 0x0000000506057290 */ /* 0x000fc8000fffe0ff */
[----:B------:R-:W-:Y:S02]  /*1230*/  IMAD.U32 R0, RZ, RZ, UR4 ;  /* 0x00000004ff007e24 */ /* 0x000fe4000f8e00ff */
[----:B------:R-:W-:-:S07]  /*1240*/  IMAD.U32 R2, RZ, RZ, UR5 ;  /* 0x00000005ff027e24 */ /* 0x000fce000f8e00ff */
.L_x_17:
[----:B------:R-:W1:Y:S01]  /*1250*/  S2UR UR50, SR_CTAID.Z ;  /* 0x00000000003279c3 */ /* 0x000e620000002700 */
[----:B------:R-:W-:Y:S01]  /*1260*/  UISETP.GE.AND UP0, UPT, UR19, 0x1, UPT ;  /* 0x000000011300788c */ /* 0x000fe2000bf06270 */
[----:B------:R-:W-:-:S08]  /*1270*/  UMOV UR24, UR21 ;  /* 0x0000001500187c82 */ /* 0x000fd00008000000 */
[----:B------:R-:W-:Y:S05]  /*1280*/  BRA.U !UP0, `(.L_x_18) ;  /* 0x0000000108d47547 */ /* 0x000fea000b800000 */
[----:B------:R-:W2:Y:S01]  /*1290*/  LDCU.128 UR12, c[0x0][0xb10] ;  /* 0x00016200ff0c77ac */ /* 0x000ea20008000c00 */
[----:B------:R-:W3:Y:S01]  /*12a0*/  LDCU UR22, c[0x0][0xb0c] ;  /* 0x00016180ff1677ac */ /* 0x000ee20008000800 */
[----:B------:R-:W4:Y:S01]  /*12b0*/  LDCU UR6, c[0x0][0x370] ;  /* 0x00006e00ff0677ac */ /* 0x000f220008000800 */
[----:B------:R-:W1:Y:S01]  /*12c0*/  LDCU UR7, c[0x0][0x374] ;  /* 0x00006e80ff0777ac */ /* 0x000e620008000800 */
[----:B------:R-:W1:Y:S01]  /*12d0*/  LDCU UR23, c[0x0][0xb20] ;  /* 0x00016400ff1777ac */ /* 0x000e620008000800 */
[----:B--2---:R-:W-:Y:S02]  /*12e0*/  UIMAD.WIDE.U32 UR4, UR21, UR12, URZ ;  /* 0x0000000c150472a5 */ /* 0x004fe4000f8e00ff */
[----:B---3--:R-:W-:Y:S01]  /*12f0*/  UISETP.NE.AND UP0, UPT, UR22, 0x1, UPT ;  /* 0x000000011600788c */ /* 0x008fe2000bf05270 */
[----:B------:R-:W2:Y:S01]  /*1300*/  LDCU.64 UR8, c[0x0][0xb28] ;  /* 0x00016500ff0877ac */ /* 0x000ea20008000a00 */
[----:B----4-:R-:W-:-:S03]  /*1310*/  UIMAD.WIDE.U32 UR10, UR6, UR12, URZ ;  /* 0x0000000c060a72a5 */ /* 0x010fc6000f8e00ff */
[----:B------:R-:W-:Y:S01]  /*1320*/  UMOV UR4, UR5 ;  /* 0x0000000500047c82 */ /* 0x000fe20008000000 */
[----:B------:R-:W-:Y:S02]  /*1330*/  UISETP.NE.AND UP2, UPT, UR19, 0x1, UPT ;  /* 0x000000011300788c */ /* 0x000fe4000bf45270 */
[----:B------:R-:W-:Y:S01]  /*1340*/  USHF.R.U32.HI UR4, URZ, UR13, UR4 ;  /* 0x0000000dff047299 */ /* 0x000fe20008011604 */
[----:B------:R-:W-:Y:S01]  /*1350*/  UMOV UR10, UR11 ;  /* 0x0000000b000a7c82 */ /* 0x000fe20008000000 */
[----:B------:R-:W-:Y:S02]  /*1360*/  UIMAD.WIDE.U32 UR16, UR20, UR15, URZ ;  /* 0x0000000f141072a5 */ /* 0x000fe4000f8e00ff */
[----:B------:R-:W-:Y:S02]  /*1370*/  USEL UR5, UR21, UR4, !UP0 ;  /* 0x0000000415057287 */ /* 0x000fe4000c000000 */
[----:B------:R-:W-:Y:S02]  /*1380*/  @UP0 USHF.R.U32.HI UR6, URZ, UR13, UR10 ;  /* 0x0000000dff060299 */ /* 0x000fe4000801160a */
[----:B------:R-:W-:-:S02]  /*1390*/  UISETP.NE.AND UP0, UPT, UR14, 0x1, UPT ;  /* 0x000000010e00788c */ /* 0x000fc4000bf05270 */
[----:B-1----:R-:W-:Y:S02]  /*13a0*/  UIMAD.WIDE.U32 UR10, UR7, UR15, URZ ;  /* 0x0000000f070a72a5 */ /* 0x002fe4000f8e00ff */
[----:B--2---:R-:W-:Y:S01]  /*13b0*/  UIMAD.WIDE.U32 UR12, UR6, UR8, URZ ;  /* 0x00000008060c72a5 */ /* 0x004fe2000f8e00ff */
[----:B------:R-:W-:Y:S01]  /*13c0*/  UMOV UR4, UR17 ;  /* 0x0000001100047c82 */ /* 0x000fe20008000000 */
[----:B------:R-:W-:-:S03]  /*13d0*/  UIADD3 UR24, UPT, UPT, -UR5, URZ, URZ ;  /* 0x000000ff05187290 */ /* 0x000fc6000fffe1ff */
[----:B------:R-:W-:Y:S01]  /*13e0*/  UMOV UR10, UR11 ;  /* 0x0000000b000a7c82 */ /* 0x000fe20008000000 */
[----:B------:R-:W-:Y:S02]  /*13f0*/  USHF.R.U32.HI UR4, URZ, UR23, UR4 ;  /* 0x00000017ff047299 */ /* 0x000fe40008011604 */
[----:B------:R-:W-:Y:S01]  /*1400*/  @UP0 USHF.R.U32.HI UR7, URZ, UR23, UR10 ;  /* 0x00000017ff070299 */ /* 0x000fe2000801160a */
[----:B------:R-:W-:Y:S01]  /*1410*/  UMOV UR12, UR13 ;  /* 0x0000000d000c7c82 */ /* 0x000fe20008000000 */
[----:B------:R-:W-:Y:S02]  /*1420*/  USEL UR4, UR20, UR4, !UP0 ;  /* 0x0000000414047287 */ /* 0x000fe4000c000000 */
[----:B------:R-:W-:Y:S02]  /*1430*/  UIMAD.WIDE.U32 UR10, UR7, UR8, URZ ;  /* 0x00000008070a72a5 */ /* 0x000fe4000f8e00ff */
[----:B------:R-:W-:Y:S02]  /*1440*/  @UP2 USHF.R.U32.HI UR6, URZ, UR9, UR12 ;  /* 0x00000009ff062299 */ /* 0x000fe4000801160c */
[----:B------:R-:W-:-:S02]  /*1450*/  UIMAD.WIDE.U32 UR12, UR4, UR8, URZ ;  /* 0x00000008040c72a5 */ /* 0x000fc4000f8e00ff */
[----:B------:R-:W-:Y:S01]  /*1460*/  UIMAD UR24, UR22, UR24, UR21 ;  /* 0x00000018161872a4 */ /* 0x000fe2000f8e0215 */
[----:B------:R-:W-:Y:S02]  /*1470*/  UMOV UR10, UR11 ;  /* 0x0000000b000a7c82 */ /* 0x000fe40008000000 */
[----:B------:R-:W-:Y:S02]  /*1480*/  @UP2 USHF.R.U32.HI UR7, URZ, UR9, UR10 ;  /* 0x00000009ff072299 */ /* 0x000fe4000801160a */
[----:B------:R-:W-:Y:S02]  /*1490*/  UIMAD UR10, UR6, UR19, URZ ;  /* 0x00000013060a72a4 */ /* 0x000fe4000f8e02ff */
[----:B------:R-:W-:-:S04]  /*14a0*/  UIMAD UR7, UR7, UR19, URZ ;  /* 0x00000013070772a4 */ /* 0x000fc8000f8e02ff */
[----:B------:R-:W-:-:S03]  /*14b0*/  UISETP.GE.AND UP0, UPT, UR4, UR7, UPT ;  /* 0x000000070400728c */ /* 0x000fc6000bf06270 */
[----:B------:R-:W-:Y:S01]  /*14c0*/  UMOV UR7, UR13 ;  /* 0x0000000d00077c82 */ /* 0x000fe20008000000 */
[----:B------:R-:W-:Y:S02]  /*14d0*/  UISETP.GE.OR UP0, UPT, UR5, UR10, UP0 ;  /* 0x0000000a0500728c */ /* 0x000fe40008706670 */
[----:B------:R-:W-:Y:S02]  /*14e0*/  UIMAD.WIDE.U32 UR10, UR5, UR8, URZ ;  /* 0x00000008050a72a5 */ /* 0x000fe4000f8e00ff */
[----:B------:R-:W-:Y:S02]  /*14f0*/  USHF.R.U32.HI UR7, URZ, UR9, UR7 ;  /* 0x00000009ff077299 */ /* 0x000fe40008011607 */
[----:B------:R-:W-:Y:S02]  /*1500*/  UIADD3 UR10, UPT, UPT, -UR4, URZ, URZ ;  /* 0x000000ff040a7290 */ /* 0x000fe4000fffe1ff */
[----:B------:R-:W-:Y:S02]  /*1510*/  USEL UR7, UR4, UR7, !UP2 ;  /* 0x0000000704077287 */ /* 0x000fe4000d000000 */
[----:B------:R-:W-:Y:S01]  /*1520*/  UIMAD UR10, UR14, UR10, UR20 ;  /* 0x0000000a0e0a72a4 */ /* 0x000fe2000f8e0214 */
[----:B------:R-:W-:-:S02]  /*1530*/  @!UP0 UMOV UR8, UR11 ;  /* 0x0000000b00088c82 */ /* 0x000fc40008000000 */
[----:B------:R-:W-:Y:S02]  /*1540*/  @!UP0 USHF.R.U32.HI UR8, URZ, UR9, UR8 ;  /* 0x00000009ff088299 */ /* 0x000fe40008011608 */
[----:B------:R-:W-:Y:S02]  /*1550*/  UIADD3 UR9, UPT, UPT, -UR7, URZ, URZ ;  /* 0x000000ff07097290 */ /* 0x000fe4000fffe1ff */
[----:B------:R-:W-:Y:S02]  /*1560*/  @!UP0 USEL UR8, UR5, UR8, !UP2 ;  /* 0x0000000805088287 */ /* 0x000fe4000d000000 */
[----:B------:R-:W-:Y:S02]  /*1570*/  UIMAD UR9, UR19, UR9, UR4 ;  /* 0x00000009130972a4 */ /* 0x000fe4000f8e0204 */
[----:B------:R-:W-:Y:S02]  /*1580*/  @!UP0 UIADD3 UR7, UPT, UPT, UR7, -UR8, URZ ;  /* 0x8000000807078290 */ /* 0x000fe4000fffe0ff */
[----:B------:R-:W-:-:S02]  /*1590*/  @!UP0 UIMAD UR6, UR9, UR6, UR8 ;  /* 0x00000006090682a4 */ /* 0x000fc4000f8e0208 */
[----:B------:R-:W-:-:S04]  /*15a0*/  @!UP0 UIMAD UR4, UR7, UR19, UR5 ;  /* 0x00000013070482a4 */ /* 0x000fc8000f8e0205 */
[----:B------:R-:W-:Y:S01]  /*15b0*/  UIMAD UR20, UR4, UR14, UR10 ;  /* 0x0000000e041472a4 */ /* 0x000fe2000f8e020a */
[----:B------:R-:W-:Y:S02]  /*15c0*/  @!UP0 UMOV UR5, UR6 ;  /* 0x0000000600058c82 */ /* 0x000fe40008000000 */
[----:B------:R-:W-:-:S12]  /*15d0*/  UIMAD UR24, UR5, UR22, UR24 ;  /* 0x00000016051872a4 */ /* 0x000fd8000f8e0218 */
.L_x_18:
[----:B------:R-:W-:-:S09]  /*15e0*/  UISETP.NE.AND UP0, UPT, UR25, 0x1, UPT ;  /* 0x000000011900788c */ /* 0x000fd2000bf05270 */
[----:B------:R-:W-:Y:S05]  /*15f0*/  BRA.U UP0, `(.L_x_19) ;  /* 0x0000000100407547 */ /* 0x000fea000b800000 */
[----:B------:R-:W2:Y:S01]  /*1600*/  LDCU.128 UR8, c[0x0][0xb10] ;  /* 0x00016200ff0877ac */ /* 0x000ea20008000c00 */
[----:B------:R-:W3:Y:S01]  /*1610*/  LDCU UR12, c[0x0][0xb0c] ;  /* 0x00016180ff0c77ac */ /* 0x000ee20008000800 */
[----:B------:R-:W4:Y:S01]  /*1620*/  LDCU UR13, c[0x0][0xb20] ;  /* 0x00016400ff0d77ac */ /* 0x000f220008000800 */
[----:B--2---:R-:W-:Y:S02]  /*1630*/  UIMAD.WIDE.U32 UR4, UR24, UR8, URZ ;  /* 0x00000008180472a5 */ /* 0x004fe4000f8e00ff */
[----:B------:R-:W-:Y:S02]  /*1640*/  UIMAD.WIDE.U32 UR6, UR20, UR11, URZ ;  /* 0x0000000b140672a5 */ /* 0x000fe4000f8e00ff */
[----:B---3--:R-:W-:Y:S02]  /*1650*/  UISETP.NE.AND UP0, UPT, UR12, 0x1, UPT ;  /* 0x000000010c00788c */ /* 0x008fe4000bf05270 */
[----:B------:R-:W-:-:S03]  /*1660*/  USHF.R.U32.HI UR5, URZ, UR9, UR5 ;  /* 0x00000009ff057299 */ /* 0x000fc60008011605 */
[----:B------:R-:W-:Y:S01]  /*1670*/  UMOV UR4, UR7 ;  /* 0x0000000700047c82 */ /* 0x000fe20008000000 */
[----:B------:R-:W-:Y:S02]  /*1680*/  USEL UR5, UR24, UR5, !UP0 ;  /* 0x0000000518057287 */ /* 0x000fe4000c000000 */
[----:B------:R-:W-:Y:S02]  /*1690*/  UISETP.NE.AND UP0, UPT, UR10, 0x1, UPT ;  /* 0x000000010a00788c */ /* 0x000fe4000bf05270 */
[----:B----4-:R-:W-:-:S04]  /*16a0*/  USHF.R.U32.HI UR4, URZ, UR13, UR4 ;  /* 0x0000000dff047299 */ /* 0x010fc80008011604 */
[----:B------:R-:W-:-:S04]  /*16b0*/  USEL UR4, UR20, UR4, !UP0 ;  /* 0x0000000414047287 */ /* 0x000fc8000c000000 */
[----:B------:R-:W-:Y:S02]  /*16c0*/  UIADD3 UR6, UPT, UPT, -UR4, UR5, URZ ;  /* 0x0000000504067290 */ /* 0x000fe4000fffe1ff */
[----:B------:R-:W-:Y:S02]  /*16d0*/  UIADD3 UR4, UPT, UPT, UR4, -UR5, URZ ;  /* 0x8000000504047290 */ /* 0x000fe4000fffe0ff */
[----:B------:R-:W-:Y:S02]  /*16e0*/  UIMAD UR20, UR6, UR10, UR20 ;  /* 0x0000000a061472a4 */ /* 0x000fe4000f8e0214 */
[----:B------:R-:W-:-:S12]  /*16f0*/  UIMAD UR24, UR4, UR12, UR24 ;  /* 0x0000000c041872a4 */ /* 0x000fd8000f8e0218 */
.L_x_19:
[----:B------:R-:W-:Y:S05]  /*1700*/  BRA.U !UP6, `(.L_x_20) ;  /* 0x000000010e0c7547 */ /* 0x000fea000b800000 */
[----:B------:R-:W-:Y:S01]  /*1710*/  UCGABAR_WAIT ;  /* 0x0000000000007dc7 */ /* 0x000fe20008000000 */
[----:B------:R-:W-:Y:S01]  /*1720*/  CCTL.IVALL ;  /* 0x00000000ff00798f */ /* 0x000fe20002000000 */
[----:B------:R-:W-:Y:S05]  /*1730*/  BRA `(.L_x_21) ;  /* 0x0000000000047947 */ /* 0x000fea0003800000 */
.L_x_20:
[----:B------:R-:W-:Y:S06]  /*1740*/  BAR.SYNC.DEFER_BLOCKING 0x0 ;  /* 0x0000000000007b1d */ /* 0x000fec0000010000 */
.L_x_21:
[----:B------:R-:W-:Y:S05]  /*1750*/  BRA.U UP5, `(.L_x_22) ;  /* 0x00000021058c7547 */ /* 0x000fea000b800000 */
[----:B------:R-:W2:Y:S01]  /*1760*/  LDCU UR7, c[0x0][0x390] ;  /* 0x00007200ff0777ac */ /* 0x000ea20008000800 */
[----:B------:R-:W-:Y:S01]  /*1770*/  PLOP3.LUT P1, PT, PT, PT, UP3, 0x80, 0x8 ;  /* 0x000000000008781c */ /* 0x000fe20003f2f038 */
[----:B------:R-:W-:Y:S01]  /*1780*/  IMAD.MOV.U32 R2, RZ, RZ, RZ ;  /* 0x000000ffff027224 */ /* 0x000fe200078e00ff */
[----:B------:R-:W-:Y:S01]  /*1790*/  ISETP.EQ.OR P2, PT, R3, RZ, P3 ;  /* 0x000000ff0300720c */ /* 0x000fe20001f42670 */
[----:B------:R-:W3:Y:S01]  /*17a0*/  LDCU UR6, c[0x0][0x5c0] ;  /* 0x0000b800ff0677ac */ /* 0x000ee20008000800 */
[----:B------:R-:W-:Y:S01]  /*17b0*/  PLOP3.LUT P1, PT, P1, PT, PT, 0x8, 0x80 ;  /* 0x000000000080781c */ /* 0x000fe20000f2e170 */
[----:B------:R-:W-:Y:S02]  /*17c0*/  UISETP.NE.AND UP0, UPT, UR18, URZ, UPT ;  /* 0x000000ff1200728c */ /* 0x000fe4000bf05270 */
[----:B------:R-:W-:Y:S02]  /*17d0*/  USHF.L.U32 UR8, UR21, 0x6, URZ ;  /* 0x0000000615087899 */ /* 0x000fe400080006ff */
[----:B------:R-:W-:Y:S01]  /*17e0*/  USEL UR46, UR61, 0x2, UP0 ;  /* 0x000000023d2e7887 */ /* 0x000fe20008000000 */
[----:B------:R-:W4:Y:S01]  /*17f0*/  LDCU UR55, c[0x0][0x370] ;  /* 0x00006e00ff3777ac */ /* 0x000f220008000800 */
[----:B--2---:R-:W-:Y:S01]  /*1800*/  UIADD3 UR5, UPT, UPT, UR7, 0x1f, URZ ;  /* 0x0000001f07057890 */ /* 0x004fe2000fffe0ff */
[----:B------:R-:W2:Y:S03]  /*1810*/  LDCU.64 UR48, c[0x0][0x348] ;  /* 0x00006900ff3077ac */ /* 0x000ea60008000a00 */
[----:B------:R-:W-:-:S02]  /*1820*/  USHF.R.S32.HI UR4, URZ, 0x1f, UR5 ;  /* 0x0000001fff047899 */ /* 0x000fc40008011405 */
[----:B---3--:R-:W-:Y:S02]  /*1830*/  UIADD3 UR6, UPT, UPT, UR6, 0x7f, URZ ;  /* 0x0000007f06067890 */ /* 0x008fe4000fffe0ff */
[----:B------:R-:W-:Y:S02]  /*1840*/  ULEA.HI UR4, UR4, UR5, URZ, 0x5 ;  /* 0x0000000504047291 */ /* 0x000fe4000f8f28ff */
[----:B------:R-:W-:Y:S02]  /*1850*/  UIADD3 UR5, UPT, UPT, UR7, -0x1, URZ ;  /* 0xffffffff07057890 */ /* 0x000fe4000fffe0ff */
[----:B------:R-:W-:Y:S02]  /*1860*/  USHF.R.S32.HI UR57, URZ, 0x5, UR4 ;  /* 0x00000005ff397899 */ /* 0x000fe40008011404 */
[----:B------:R-:W-:Y:S02]  /*1870*/  UISETP.GE.U32.AND UP1, UPT, UR5, -0x3f, UPT ;  /* 0xffffffc10500788c */ /* 0x000fe4000bf26070 */
[----:B------:R-:W-:-:S02]  /*1880*/  UISETP.LT.U32.AND UP0, UPT, UR57, 0x10, UPT ;  /* 0x000000103900788c */ /* 0x000fc4000bf01070 */
[----:B------:R-:W-:Y:S02]  /*1890*/  USHF.R.S32.HI UR4, URZ, 0x1f, UR6 ;  /* 0x0000001fff047899 */ /* 0x000fe40008011406 */
[----:B------:R-:W-:Y:S02]  /*18a0*/  USEL UR56, UR57, 0x10, UP0 ;  /* 0x0000001039387887 */ /* 0x000fe40008000000 */
[----:B------:R-:W-:Y:S02]  /*18b0*/  ULEA.HI UR4, UR4, UR6, URZ, 0x7 ;  /* 0x0000000604047291 */ /* 0x000fe4000f8f38ff */
[----:B------:R-:W-:Y:S02]  /*18c0*/  UIADD3 UR38, UPT, UPT, UR56, -0x1, URZ ;  /* 0xffffffff38267890 */ /* 0x000fe4000fffe0ff */
[----:B------:R-:W-:Y:S02]  /*18d0*/  @UP1 UIADD3 UR38, UPT, UPT, UR56, URZ, URZ ;  /* 0x000000ff38261290 */ /* 0x000fe4000fffe0ff */
[----:B------:R-:W-:-:S02]  /*18e0*/  USHF.L.U32 UR62, UR21, 0x7, URZ ;  /* 0x00000007153e7899 */ /* 0x000fc400080006ff */
[----:B------:R-:W-:Y:S01]  /*18f0*/  UIADD3 UR60, UPT, UPT, UR7, 0x3e, URZ ;  /* 0x0000003e073c7890 */ /* 0x000fe2000fffe0ff */
[----:B------:R-:W3:Y:S01]  /*1900*/  LDCU UR54, c[0x0][0x374] ;  /* 0x00006e80ff3677ac */ /* 0x000ee20008000800 */
[----:B------:R-:W-:Y:S02]  /*1910*/  ULOP3.LUT UR59, UR8, 0x40, URZ, 0xc0, !UPT ;  /* 0x00000040083b7892 */ /* 0x000fe4000f8ec0ff */
[----:B------:R-:W-:Y:S02]  /*1920*/  USHF.R.S32.HI UR53, URZ, 0x7, UR4 ;  /* 0x00000007ff357899 */ /* 0x000fe40008011404 */
[----:B------:R-:W-:Y:S02]  /*1930*/  UIADD3 UR58, UPT, UPT, UR57, -UR56, URZ ;  /* 0x80000038393a7290 */ /* 0x000fe4000fffe0ff */
[----:B------:R-:W-:Y:S01]  /*1940*/  UIADD3 UR38, UPT, UPT, UR38, 0x1, URZ ;  /* 0x0000000126267890 */ /* 0x000fe2000fffe0ff */
[----:B------:R-:W-:Y:S01]  /*1950*/  UMOV UR26, 0x1 ;  /* 0x00000001001a7882 */ /* 0x000fe20000000000 */
[----:B--2-4-:R-:W-:-:S10]  /*1960*/  UMOV UR30, URZ ;  /* 0x000000ff001e7c82 */ /* 0x014fd40008000000 */
.L_x_40:
[----:B------:R-:W-:Y:S01]  /*1970*/  IMAD.U32 R4, RZ, RZ, UR53 ;  /* 0x00000035ff047e24 */ /* 0x000fe2000f8e00ff */
[----:B------:R-:W2:Y:S04]  /*1980*/  LDCU UR52, c[0x0][0x5c4] ;  /* 0x0000b880ff3477ac */ /* 0x000ea80008000800 */
[-C--:B------:R-:W-:Y:S01]  /*1990*/  IABS R0, R4.reuse ;  /* 0x0000000400007213 */ /* 0x080fe20000000000 */
[----:B------:R-:W-:Y:S01]  /*19a0*/  UMOV UR27, 0x400 ;  /* 0x00000400001b7882 */ /* 0x000fe20000000000 */
[----:B------:R-:W-:Y:S01]  /*19b0*/  IABS R4, R4 ;  /* 0x0000000400047213 */ /* 0x000fe20000000000 */
[----:B------:R-:W-:Y:S01]  /*19c0*/  UMOV UR15, URZ ;  /* 0x000000ff000f7c82 */ /* 0x000fe20008000000 */
[----:B------:R-:W-:Y:S01]  /*19d0*/  R2UR UR6, R0 ;  /* 0x00000000000672ca */ /* 0x000fe200000e0000 */
[----:B--2---:R-:W-:-:S12]  /*19e0*/  IMAD.U32 R3, RZ, RZ, UR52 ;  /* 0x00000034ff037e24 */ /* 0x004fd8000f8e00ff */
[----:B------:R-:W2:Y:S08]  /*19f0*/  I2F.RP R6, UR6 ;  /* 0x0000000600067d06 */ /* 0x000eb00008209400 */
[----:B--2---:R-:W2:Y:S02]  /*1a00*/  MUFU.RCP R5, R6 ;  /* 0x0000000600057308 */ /* 0x004ea40000001000 */
[----:B--2---:R-:W-:-:S06]  /*1a10*/  VIADD R5, R5, 0xffffffe ;  /* 0x0ffffffe05057836 */ /* 0x004fcc0000000000 */
[----:B------:R-:W2:Y:S02]  /*1a20*/  F2I.FTZ.U32.TRUNC.NTZ R0, R5 ;  /* 0x0000000500007305 */ /* 0x000ea4000021f000 */
[----:B--2---:R-:W-:Y:S02]  /*1a30*/  R2UR UR5, R0 ;  /* 0x00000000000572ca */ /* 0x004fe400000e0000 */
[----:B------:R-:W-:Y:S01]  /*1a40*/  IABS R0, R3 ;  /* 0x0000000300007213 */ /* 0x000fe20000000000 */
[----:B------:R-:W-:-:S03]  /*1a50*/  IMAD.U32 R3, RZ, RZ, UR20 ;  /* 0x00000014ff037e24 */ /* 0x000fc6000f8e00ff */
[----:B------:R-:W-:Y:S01]  /*1a60*/  R2UR UR8, R0 ;  /* 0x00000000000872ca */ /* 0x000fe200000e0000 */
[----:B------:R-:W-:Y:S01]  /*1a70*/  IMAD.MOV R0, RZ, RZ, -R4 ;  /* 0x000000ffff007224 */ /* 0x000fe200078e0a04 */
[----:B------:R-:W-:-:S04]  /*1a80*/  IABS R3, R3 ;  /* 0x0000000300037213 */ /* 0x000fc80000000000 */
[----:B------:R-:W-:Y:S01]  /*1a90*/  R2UR UR9, R3 ;  /* 0x00000000030972ca */ /* 0x000fe200000e0000 */
[----:B------:R-:W-:-:S04]  /*1aa0*/  UIADD3 UR4, UPT, UPT, URZ, -UR5, URZ ;  /* 0x80000005ff047290 */ /* 0x000fc8000fffe0ff */
[----:B------:R-:W-:Y:S02]  /*1ab0*/  UIMAD UR7, UR4, UR6, URZ ;  /* 0x00000006040772a4 */ /* 0x000fe4000f8e02ff */
[----:B------:R-:W2:Y:S01]  /*1ac0*/  I2F.RP R3, UR8 ;  /* 0x0000000800037d06 */ /* 0x000ea20008209400 */
[----:B------:R-:W-:Y:S02]  /*1ad0*/  UMOV UR4, URZ ;  /* 0x000000ff00047c82 */ /* 0x000fe40008000000 */
[----:B------:R-:W-:Y:S02]  /*1ae0*/  UIMAD.WIDE.U32 UR4, UR5, UR7, UR4 ;  /* 0x00000007050472a5 */ /* 0x000fe4000f8e0004 */
[----:B------:R-:W-:-:S05]  /*1af0*/  R2UR UR7, R0 ;  /* 0x00000000000772ca */ /* 0x000fca00000e0000 */
[----:B------:R-:W-:Y:S02]  /*1b00*/  UMOV UR4, UR5 ;  /* 0x0000000500047c82 */ /* 0x000fe40008000000 */
[----:B------:R-:W-:Y:S01]  /*1b10*/  UIMAD.WIDE.U32 UR4, UR4, UR9, URZ ;  /* 0x00000009040472a5 */ /* 0x000fe2000f8e00ff */
[----:B--2---:R-:W2:Y:S06]  /*1b20*/  MUFU.RCP R0, R3 ;  /* 0x0000000300007308 */ /* 0x004eac0000001000 */
[----:B------:R-:W-:Y:S02]  /*1b30*/  UMOV UR4, UR5 ;  /* 0x0000000500047c82 */ /* 0x000fe40008000000 */
[----:B------:R-:W-:-:S04]  /*1b40*/  UIMAD UR5, UR4, UR7, UR9 ;  /* 0x00000007040572a4 */ /* 0x000fc8000f8e0209 */
[----:B------:R-:W-:Y:S01]  /*1b50*/  UISETP.GT.U32.AND UP0, UPT, UR6, UR5, UPT ;  /* 0x000000050600728c */ /* 0x000fe2000bf04070 */
[----:B--2---:R-:W-:Y:S02]  /*1b60*/  VIADD R0, R0, 0xffffffe ;  /* 0x0ffffffe00007836 */ /* 0x004fe40000000000 */
[----:B------:R-:W-:-:S08]  /*1b70*/  IMAD.U32 R3, RZ, RZ, UR26 ;  /* 0x0000001aff037e24 */ /* 0x000fd0000f8e00ff */
[----:B------:R-:W-:Y:S01]  /*1b80*/  @!UP0 UIADD3 UR5, UPT, UPT, UR5, -UR6, URZ ;  /* 0x8000000605058290 */ /* 0x000fe2000fffe0ff */
[----:B------:R-:W2:Y:S01]  /*1b90*/  F2I.FTZ.U32.TRUNC.NTZ R0, R0 ;  /* 0x0000000000007305 */ /* 0x000ea2000021f000 */
[----:B------:R-:W-:Y:S01]  /*1ba0*/  @!UP0 UIADD3 UR4, UPT, UPT, UR4, 0x1, URZ ;  /* 0x0000000104048890 */ /* 0x000fe2000fffe0ff */
[----:B------:R-:W-:Y:S01]  /*1bb0*/  SHF.L.U32 R3, R3, 0x1f, RZ ;  /* 0x0000001f03037819 */ /* 0x000fe200000006ff */
[----:B------:R-:W-:Y:S01]  /*1bc0*/  UISETP.GE.U32.AND UP1, UPT, UR5, UR6, UPT ;  /* 0x000000060500728c */ /* 0x000fe2000bf26070 */
[----:B------:R-:W4:Y:S01]  /*1bd0*/  S2UR UR6, SR_CgaCtaId ;  /* 0x00000000000679c3 */ /* 0x000f220000008800 */
[----:B------:R-:W-:-:S04]  /*1be0*/  ULOP3.LUT UR5, UR20, UR53, URZ, 0x3c, !UPT ;  /* 0x0000003514057292 */ /* 0x000fc8000f8e3cff */
[----:B------:R-:W-:-:S05]  /*1bf0*/  UISETP.GE.AND UP0, UPT, UR5, URZ, UPT ;  /* 0x000000ff0500728c */ /* 0x000fca000bf06270 */
[----:B------:R-:W-:Y:S01]  /*1c00*/  @UP1 UIADD3 UR4, UPT, UPT, UR4, 0x1, URZ ;  /* 0x0000000104041890 */ /* 0x000fe2000fffe0ff */
[----:B--2---:R-:W-:Y:S01]  /*1c10*/  R2UR UR7, R0 ;  /* 0x00000000000772ca */ /* 0x004fe200000e0000 */
[----:B------:R-:W-:-:S05]  /*1c20*/  UISETP.NE.AND UP1, UPT, UR53, URZ, UPT ;  /* 0x000000ff3500728c */ /* 0x000fca000bf25270 */
[----:B------:R-:W-:Y:S02]  /*1c30*/  UMOV UR5, UR4 ;  /* 0x0000000400057c82 */ /* 0x000fe40008000000 */
[----:B------:R-:W-:-:S04]  /*1c40*/  @!UP0 UIADD3 UR5, UPT, UPT, -UR5, URZ, URZ ;  /* 0x000000ff05058290 */ /* 0x000fc8000fffe1ff */
[----:B------:R-:W-:Y:S02]  /*1c50*/  @!UP1 ULOP3.LUT UR5, URZ, UR53, URZ, 0x33, !UPT ;  /* 0x00000035ff059292 */ /* 0x000fe4000f8e33ff */
[----:B----4-:R-:W-:Y:S02]  /*1c60*/  ULEA UR27, UR6, UR27, 0x18 ;  /* 0x0000001b061b7291 */ /* 0x010fe4000f8ec0ff */
[----:B------:R-:W-:Y:S02]  /*1c70*/  UIADD3 UR4, UPT, UPT, URZ, -UR7, URZ ;  /* 0x80000007ff047290 */ /* 0x000fe4000fffe0ff */
[----:B------:R-:W-:Y:S01]  /*1c80*/  IMAD.U32 R0, RZ, RZ, UR5 ;  /* 0x00000005ff007e24 */ /* 0x000fe2000f8e00ff */
[----:B------:R-:W-:Y:S02]  /*1c90*/  ULEA UR6, UR30, UR27, 0x3 ;  /* 0x0000001b1e067291 */ /* 0x000fe4000f8e18ff */
[----:B------:R-:W-:Y:S02]  /*1ca0*/  UIMAD UR4, UR4, UR8, URZ ;  /* 0x00000008040472a4 */ /* 0x000fe4000f8e02ff */
[----:B------:R-:W-:-:S04]  /*1cb0*/  IABS R0, R0 ;  /* 0x0000000000007213 */ /* 0x000fc80000000000 */
[----:B------:R-:W-:Y:S01]  /*1cc0*/  R2UR UR9, R0 ;  /* 0x00000000000972ca */ /* 0x000fe200000e0000 */
[----:B------:R2:W4:Y:S01]  /*1cd0*/  SYNCS.PHASECHK.TRANS64.TRYWAIT P0, [UR6+0x80], R3 ;  /* 0x00008003ff0075a7 */ /* 0x0005220008001106 */
[----:B------:R-:W-:Y:S02]  /*1ce0*/  UMOV UR6, URZ ;  /* 0x000000ff00067c82 */ /* 0x000fe40008000000 */
[----:B------:R-:W-:-:S07]  /*1cf0*/  UIMAD.WIDE.U32 UR6, UR7, UR4, UR6 ;  /* 0x00000004070672a5 */ /* 0x000fce000f8e0006 */
[----:B------:R-:W-:Y:S02]  /*1d00*/  UMOV UR6, UR7 ;  /* 0x0000000700067c82 */ /* 0x000fe40008000000 */
[----:B------:R-:W-:-:S07]  /*1d10*/  UIMAD.WIDE.U32 UR6, UR6, UR9, URZ ;  /* 0x00000009060672a5 */ /* 0x000fce000f8e00ff */
[----:B------:R-:W-:Y:S02]  /*1d20*/  UMOV UR4, UR7 ;  /* 0x0000000700047c82 */ /* 0x000fe40008000000 */
[----:B------:R-:W-:-:S04]  /*1d30*/  UIADD3 UR6, UPT, UPT, -UR4, URZ, URZ ;  /* 0x000000ff04067290 */ /* 0x000fc8000fffe1ff */
[----:B------:R-:W-:-:S04]  /*1d40*/  UIMAD UR6, UR8, UR6, UR9 ;  /* 0x00000006080672a4 */ /* 0x000fc8000f8e0209 */
[----:B------:R-:W-:-:S11]  /*1d50*/  UISETP.GT.U32.AND UP0, UPT, UR8, UR6, UPT ;  /* 0x000000060800728c */ /* 0x000fd6000bf04070 */
[----:B------:R-:W-:Y:S02]  /*1d60*/  @!UP0 UIADD3 UR6, UPT, UPT, UR6, -UR8, URZ ;  /* 0x8000000806068290 */ /* 0x000fe4000fffe0ff */
[----:B------:R-:W-:Y:S02]  /*1d70*/  @!UP0 UIADD3 UR4, UPT, UPT, UR4, 0x1, URZ ;  /* 0x0000000104048890 */ /* 0x000fe4000fffe0ff */
[----:B------:R-:W-:Y:S02]  /*1d80*/  UISETP.GE.U32.AND UP1, UPT, UR6, UR8, UPT ;  /* 0x000000080600728c */ /* 0x000fe4000bf26070 */
[----:B------:R-:W-:-:S04]  /*1d90*/  ULOP3.LUT UR6, UR5, UR52, URZ, 0x3c, !UPT ;  /* 0x0000003405067292 */ /* 0x000fc8000f8e3cff */
[----:B------:R-:W-:Y:S02]  /*1da0*/  UISETP.GE.AND UP0, UPT, UR6, URZ, UPT ;  /* 0x000000ff0600728c */ /* 0x000fe4000bf06270 */
[----:B------:R-:W-:-:S03]  /*1db0*/  ULEA.HI UR6, UR24, UR24, URZ, 0x1 ;  /* 0x0000001818067291 */ /* 0x000fc6000f8f08ff */
[----:B------:R-:W-:Y:S02]  /*1dc0*/  @UP1 UIADD3 UR4, UPT, UPT, UR4, 0x1, URZ ;  /* 0x0000000104041890 */ /* 0x000fe4000fffe0ff */
[----:B------:R-:W-:Y:S02]  /*1dd0*/  UISETP.NE.AND UP1, UPT, UR52, URZ, UPT ;  /* 0x000000ff3400728c */ /* 0x000fe4000bf25270 */
[----:B------:R-:W-:-:S03]  /*1de0*/  USHF.L.U32 UR6, UR6, 0x7, URZ ;  /* 0x0000000706067899 */ /* 0x000fc600080006ff */
[----:B------:R-:W-:Y:S01]  /*1df0*/  UMOV UR47, UR4 ;  /* 0x00000004002f7c82 */ /* 0x000fe20008000000 */
[----:B------:R-:W-:Y:S02]  /*1e00*/  UIADD3 UR4, UPT, UPT, -UR5, URZ, URZ ;  /* 0x000000ff05047290 */ /* 0x000fe4000fffe1ff */
[----:B------:R-:W-:Y:S02]  /*1e10*/  @!UP0 UIADD3 UR47, UPT, UPT, -UR47, URZ, URZ ;  /* 0x000000ff2f2f8290 */ /* 0x000fe4000fffe1ff */
[----:B------:R-:W-:Y:S02]  /*1e20*/  UISETP.GE.U32.AND UP0, UPT, UR60, 0x3f, UPT ;  /* 0x0000003f3c00788c */ /* 0x000fe4000bf06070 */
[----:B------:R-:W-:Y:S02]  /*1e30*/  @!UP1 ULOP3.LUT UR47, URZ, UR52, URZ, 0x33, !UPT ;  /* 0x00000034ff2f9292 */ /* 0x000fe4000f8e33ff */
[----:B------:R-:W-:Y:S02]  /*1e40*/  ULOP3.LUT UR34, UR6, 0xffffff00, URZ, 0xc0, !UPT ;  /* 0xffffff0006227892 */ /* 0x000fe4000f8ec0ff */
[----:B------:R-:W-:-:S02]  /*1e50*/  UIMAD UR4, UR53, UR4, UR20 ;  /* 0x00000004350472a4 */ /* 0x000fc4000f8e0214 */
[----:B------:R-:W-:Y:S02]  /*1e60*/  UIADD3 UR6, UPT, UPT, -UR47, URZ, URZ ;  /* 0x000000ff2f067290 */ /* 0x000fe4000fffe1ff */
[----:B------:R-:W-:Y:S02]  /*1e70*/  ULOP3.LUT UR34, UR34, 0x80, UR62, 0xf8, !UPT ;  /* 0x0000008022227892 */ /* 0x000fe4000f8ef83e */
[----:B------:R-:W-:Y:S02]  /*1e80*/  ULEA UR10, UR4, UR59, 0x7 ;  /* 0x0000003b040a7291 */ /* 0x000fe4000f8e38ff */
[----:B------:R-:W-:Y:S01]  /*1e90*/  UIMAD UR52, UR52, UR6, UR5 ;  /* 0x00000006343472a4 */ /* 0x000fe2000f8e0205 */
[----:B--2---:R-:W-:Y:S11]  /*1ea0*/  BRA.U !UP0, `(.L_x_23) ;  /* 0x00000005083c7547 */ /* 0x004ff6000b800000 */
[----:B------:R-:W2:Y:S01]  /*1eb0*/  LDCU.64 UR8, c[0x0][0x5b0] ;  /* 0x0000b600ff0877ac */ /* 0x000ea20008000a00 */
[----:B------:R-:W2:Y:S01]  /*1ec0*/  LDCU.64 UR36, c[0x0][0x5d8] ;  /* 0x0000bb00ff2477ac */ /* 0x000ea20008000a00 */
[----:B------:R-:W1:Y:S01]  /*1ed0*/  LDCU UR19, c[0x0][0x598] ;  /* 0x0000b300ff1377ac */ /* 0x000e620008000800 */
[----:B------:R-:W1:Y:S01]  /*1ee0*/  LDCU UR18, c[0x0][0x58c] ;  /* 0x0000b180ff1277ac */ /* 0x000e620008000800 */
[----:B------:R-:W1:Y:S01]  /*1ef0*/  LDCU UR21, c[0x0][0x59c] ;  /* 0x0000b380ff1577ac */ /* 0x000e620008000800 */
[----:B------:R-:W1:Y:S01]  /*1f00*/  LDCU UR20, c[0x0][0x5a0] ;  /* 0x0000b400ff1477ac */ /* 0x000e620008000800 */
[----:B------:R-:W1:Y:S01]  /*1f10*/  LDCU.64 UR16, c[0x0][0x590] ;  /* 0x0000b200ff1077ac */ /* 0x000e620008000a00 */
[----:B------:R-:W1:Y:S01]  /*1f20*/  LDCU.64 UR6, c[0x0][0x5b8] ;  /* 0x0000b700ff0677ac */ /* 0x000e620008000a00 */
[----:B------:R-:W1:Y:S01]  /*1f30*/  LDCU.64 UR4, c[0x0][0x5d0] ;  /* 0x0000ba00ff0477ac */ /* 0x000e620008000a00 */
[----:B--2---:R-:W-:Y:S02]  /*1f40*/  UIMAD UR36, UR52, UR8, UR36 ;  /* 0x00000008342472a4 */ /* 0x004fe4000f8e0224 */
[----:B------:R-:W-:-:S02]  /*1f50*/  UIMAD UR31, UR47, UR9, UR37 ;  /* 0x000000092f1f72a4 */ /* 0x000fc4000f8e0225 */
[----:B------:R-:W-:Y:S01]  /*1f60*/  UIADD3 UR42, UPT, UPT, UR34, 0x40, URZ ;  /* 0x00000040222a7890 */ /* 0x000fe2000fffe0ff */
[----:B------:R-:W-:Y:S01]  /*1f70*/  UMOV UR14, URZ ;  /* 0x000000ff000e7c82 */ /* 0x000fe20008000000 */
[----:B------:R-:W-:-:S10]  /*1f80*/  UMOV UR22, UR30 ;  /* 0x0000001e00167c82 */ /* 0x000fd40008000000 */
.L_x_29:
[----:B------:R-:W-:Y:S01]  /*1f90*/  @!P3 MOV R3, 0x6000 ;  /* 0x000060000003b802 */ /* 0x000fe20000000f00 */
[----:B------:R-:W-:Y:S01]  /*1fa0*/  ULEA UR11, UR22, UR27, 0x3 ;  /* 0x0000001b160b7291 */ /* 0x000fe2000f8e18ff */
[----:B-1--4-:R-:W-:Y:S11]  /*1fb0*/  @P0 BRA `(.L_x_24) ;  /* 0x0000000000100947 */ /* 0x012ff60003800000 */
[----:B------:R-:W-:Y:S04]  /*1fc0*/  MOV R0, UR26 ;  /* 0x0000001a00007c02 */ /* 0x000fe80008000f00 */
[----:B------:R-:W-:Y:S04]  /*1fd0*/  SHF.L.U32 R5, R0, 0x1f, RZ ;  /* 0x0000001f00057819 */ /* 0x000fe800000006ff */
[----:B------:R-:W2:Y:S02]  /*1fe0*/  SYNCS.PHASECHK.TRANS64.TRYWAIT P0, [UR11+0x80], R5 ;  /* 0x00008005ff0075a7 */ /* 0x000ea4000800110b */
[----:B--2---:R-:W-:Y:S05]  /*1ff0*/  @!P0 BRA `(.L_x_25) ;  /* 0x0000008c00448947 */ /* 0x004fea0003800000 */
.L_x_24:
[----:B------:R4:W-:Y:S01]  /*2000*/  @!P3 SYNCS.ARRIVE.TRANS64 RZ, [UR11], R3 ;  /* 0x00000003ffffb9a7 */ /* 0x0009e2000800000b */
[----:B------:R-:W-:Y:S04]  /*2010*/  ULOP3.LUT UR8, UR46, 0x2, URZ, 0xfc, !UPT ;  /* 0x000000022e087892 */ /* 0x000fe8000f8efcff */
[----:B------:R-:W-:Y:S09]  /*2020*/  UISETP.NE.AND UP0, UPT, UR8, 0x2, UPT ;  /* 0x000000020800788c */ /* 0x000ff2000bf05270 */
[----:B------:R-:W-:Y:S05]  /*2030*/  BRA.U UP0, `(.L_x_26) ;  /* 0x0000000100047547 */ /* 0x000fea000b800000 */
[----:B-1-3--:R-:W-:Y:S05]  /*2040*/  BPT.TRAP 0x1 ;  /* 0x000000040000795c */ /* 0x00afea0000300000 */
.L_x_26:
[----:B------:R-:W-:Y:S04]  /*2050*/  BSSY.RECONVERGENT B0, `(.L_x_27) ;  /* 0x0000003000007945 */ /* 0x000fe80003800200 */
[----:B------:R-:W-:Y:S05]  /*2060*/  @P2 BRA `(.L_x_28) ;  /* 0x0000000000042947 */ /* 0x000fea0003800000 */
[----:B-1-3--:R-:W-:Y:S05]  /*2070*/  BPT.TRAP 0x1 ;  /* 0x000000040000795c */ /* 0x00afea0000300000 */
.L_x_28:
[----:B-1-3--:R-:W-:Y:S05]  /*2080*/  BSYNC.RECONVERGENT B0 ;  /* 0x0000000000007941 */ /* 0x00afea0003800200 */
.L_x_27:
[----:B------:R-:W-:Y:S02]  /*2090*/  UIADD3 UR8, UPT, UPT, UR22, 0x1, URZ ;  /* 0x0000000116087890 */ /* 0x000fe4000fffe0ff */
[----:B------:R-:W-:Y:S02]  /*20a0*/  USHF.L.U32 UR35, UR14, 0x5, URZ ;  /* 0x000000050e237899 */ /* 0x000fe400080006ff */
[----:B------:R-:W-:Y:S02]  /*20b0*/  UISETP.NE.AND UP0, UPT, UR8, 0x10, UPT ;  /* 0x000000100800788c */ /* 0x000fe4000bf05270 */
[----:B------:R-:W-:Y:S02]  /*20c0*/  UISETP.NE.AND UP2, UPT, UR18, 0x1, UPT ;  /* 0x000000011200788c */ /* 0x000fe4000bf45270 */
[----:B------:R-:W-:Y:S02]  /*20d0*/  USEL UR9, URZ, 0x1, UP0 ;  /* 0x00000001ff097887 */ /* 0x000fe40008000000 */
[----:B------:R-:W-:Y:S02]  /*20e0*/  USEL UR30, UR8, URZ, UP0 ;  /* 0x000000ff081e7287 */ /* 0x000fe40008000000 */
[----:B------:R-:W-:Y:S02]  /*20f0*/  ULOP3.LUT UR26, UR26, UR9, URZ, 0x3c, !UPT ;  /* 0x000000091a1a7292 */ /* 0x000fe4000f8e3cff */
[----:B------:R-:W-:Y:S02]  /*2100*/  ULEA UR8, UR30, UR27, 0x3 ;  /* 0x0000001b1e087291 */ /* 0x000fe4000f8e18ff */
[----:B------:R-:W-:Y:S02]  /*2110*/  UIADD3 UR24, UP1, UPT, UR48, 0x80, URZ ;  /* 0x0000008030187890 */ /* 0x000fe4000ff3e0ff */
[----:B------:R-:W-:Y:S01]  /*2120*/  ULEA UR15, UR22, UR27, 0xd ;  /* 0x0000001b160f7291 */ /* 0x000fe2000f8e68ff */
[----:B--2---:R-:W-:Y:S01]  /*2130*/  MOV R0, UR26 ;  /* 0x0000001a00007c02 */ /* 0x004fe20008000f00 */
[----:B------:R-:W-:Y:S02]  /*2140*/  ULOP3.LUT UR33, UR11, 0xfefffff8, URZ, 0xc0, !UPT ;  /* 0xfefffff80b217892 */ /* 0x000fe4000f8ec0ff */
[----:B------:R-:W-:Y:S01]  /*2150*/  UIADD3.X UR25, UPT, UPT, URZ, UR49, URZ, UP1, !UPT ;  /* 0x00000031ff197290 */ /* 0x000fe20008ffe4ff */
[----:B----4-:R-:W-:Y:S01]  /*2160*/  SHF.L.U32 R3, R0, 0x1f, RZ ;  /* 0x0000001f00037819 */ /* 0x010fe200000006ff */
[----:B------:R-:W-:Y:S02]  /*2170*/  UIADD3 UR32, UPT, UPT, UR15, 0x8400, URZ ;  /* 0x000084000f207890 */ /* 0x000fe4000fffe0ff */
[----:B------:R-:W-:Y:S01]  /*2180*/  UIADD3 UR40, UPT, UPT, UR15, 0x9400, URZ ;  /* 0x000094000f287890 */ /* 0x000fe2000fffe0ff */
[----:B------:R2:W1:Y:S01]  /*2190*/  SYNCS.PHASECHK.TRANS64.TRYWAIT P0, [UR8+0x80], R3 ;  /* 0x00008003ff0075a7 */ /* 0x0004620008001108 */
[----:B------:R-:W-:Y:S02]  /*21a0*/  UIMAD.WIDE.U32 UR8, UR35, UR16, URZ ;  /* 0x00000010230872a5 */ /* 0x000fe4000f8e00ff */
[----:B------:R-:W-:Y:S02]  /*21b0*/  UIADD3 UR28, UP0, UPT, UR48, 0x180, URZ ;  /* 0x00000180301c7890 */ /* 0x000fe4000ff1e0ff */
[----:B------:R-:W-:Y:S02]  /*21c0*/  USHF.R.U32.HI UR9, URZ, UR17, UR9 ;  /* 0x00000011ff097299 */ /* 0x000fe40008011609 */
[----:B------:R-:W-:Y:S02]  /*21d0*/  ULEA UR22, UR22, UR27, 0xc ;  /* 0x0000001b16167291 */ /* 0x000fe4000f8e60ff */
[----:B------:R-:W-:Y:S02]  /*21e0*/  USEL UR9, UR35, UR9, !UP2 ;  /* 0x0000000923097287 */ /* 0x000fe4000d000000 */
[----:B------:R-:W-:Y:S02]  /*21f0*/  UISETP.NE.AND UP2, UPT, UR19, 0x1, UPT ;  /* 0x000000011300788c */ /* 0x000fe4000bf45270 */
[----:B------:R-:W-:Y:S02]  /*2200*/  UIMAD.WIDE.U32 UR12, UR9, UR21, URZ ;  /* 0x00000015090c72a5 */ /* 0x000fe4000f8e00ff */
[----:B------:R-:W-:Y:S02]  /*2210*/  UIADD3 UR11, UPT, UPT, -UR9, URZ, URZ ;  /* 0x000000ff090b7290 */ /* 0x000fe4000fffe1ff */
[----:B------:R-:W-:Y:S02]  /*2220*/  USHF.R.U32.HI UR13, URZ, UR20, UR13 ;  /* 0x00000014ff0d7299 */ /* 0x000fe4000801160d */
[----:B------:R-:W-:Y:S02]  /*2230*/  UIMAD UR11, UR18, UR11, UR35 ;  /* 0x0000000b120b72a4 */ /* 0x000fe4000f8e0223 */
[----:B------:R-:W-:Y:S02]  /*2240*/  USEL UR13, UR9, UR13, !UP2 ;  /* 0x0000000d090d7287 */ /* 0x000fe4000d000000 */
[----:B------:R-:W-:Y:S02]  /*2250*/  UPRMT UR23, UR36, 0x40, UR31 ;  /* 0x0000004024177896 */ /* 0x000fe4000800001f */
[----:B------:R-:W-:Y:S01]  /*2260*/  UIADD3 UR8, UPT, UPT, -UR13, URZ, URZ ;  /* 0x000000ff0d087290 */ /* 0x000fe2000fffe1ff */
[----:B------:R-:W-:Y:S01]  /*2270*/  UMOV UR44, 0x0 ;  /* 0x00000000002c7882 */ /* 0x000fe20000000000 */
[----:B------:R-:W-:Y:S01]  /*2280*/  UMOV UR45, 0x10000000 ;  /* 0x10000000002d7882 */ /* 0x000fe20000000000 */
[----:B------:R-:W-:Y:S01]  /*2290*/  UIMAD UR11, UR11, UR6, UR4 ;  /* 0x000000060b0b72a4 */ /* 0x000fe2000f8e0204 */
[----:B------:R-:W-:Y:S01]  /*22a0*/  UTMALDG.2D.2CTA [UR32], [UR24], desc[UR44] ;  /* 0x00002c20180075b4 */ /* 0x000fe20008209000 */
[----:B------:R-:W-:Y:S02]  /*22b0*/  UIMAD UR9, UR19, UR8, UR9 ;  /* 0x00000008130972a4 */ /* 0x000fe4000f8e0209 */
[----:B------:R-:W-:Y:S01]  /*22c0*/  UIADD3.X UR29, UPT, UPT, URZ, UR49, URZ, UP0, !UPT ;  /* 0x00000031ff1d7290 */ /* 0x000fe200087fe4ff */
[----:B------:R-:W-:Y:S01]  /*22d0*/  UMOV UR41, UR33 ;  /* 0x0000002100297c82 */ /* 0x000fe20008000000 */
[----:B------:R-:W-:Y:S01]  /*22e0*/  UMOV UR43, UR35 ;  /* 0x00000023002b7c82 */ /* 0x000fe20008000000 */
[----:B------:R-:W-:Y:S01]  /*22f0*/  UIADD3 UR8, UPT, UPT, UR22, 0x28400, URZ ;  /* 0x0002840016087890 */ /* 0x000fe2000fffe0ff */
[----:B------:R-:W-:Y:S01]  /*2300*/  UTMALDG.2D.2CTA [UR40], [UR24], desc[UR44] ;  /* 0x00002c28180075b4 */ /* 0x000fe20008209000 */
[----:B------:R-:W-:Y:S02]  /*2310*/  UIMAD UR12, UR9, UR7, UR5 ;  /* 0x00000007090c72a4 */ /* 0x000fe4000f8e0205 */
[----:B------:R-:W-:Y:S01]  /*2320*/  UPRMT UR15, UR23, 0x5410, URZ ;  /* 0x00005410170f7896 */ /* 0x000fe200080000ff */
[----:B------:R-:W-:Y:S01]  /*2330*/  UMOV UR9, UR33 ;  /* 0x0000002100097c82 */ /* 0x000fe20008000000 */
[----:B------:R-:W-:Y:S01]  /*2340*/  UIADD3 UR14, UPT, UPT, UR14, 0x1, URZ ;  /* 0x000000010e0e7890 */ /* 0x000fe2000fffe0ff */
[----:B------:R-:W-:Y:S03]  /*2350*/  UMOV UR22, UR30 ;  /* 0x0000001e00167c82 */ /* 0x000fe60008000000 */
[----:B------:R-:W-:Y:S03]  /*2360*/  UISETP.NE.AND UP0, UPT, UR14, UR38, UPT ;  /* 0x000000260e00728c */ /* 0x000fe6000bf05270 */
[----:B------:R3:W-:Y:S02]  /*2370*/  UTMALDG.4D.IM2COL.2CTA [UR8], [UR28], UR15, desc[UR44] ;  /* 0x00002c081c0073b4 */ /* 0x0007e4000825900f */
[----:B---3--:R-:W-:Y:S04]  /*2380*/  UMOV UR15, UR38 ;  /* 0x00000026000f7c82 */ /* 0x008fe80008000000 */
[----:B--2---:R-:W-:Y:S05]  /*2390*/  BRA.U UP0, `(.L_x_29) ;  /* 0xfffffff900fc7547 */ /* 0x004fea000b83ffff */
.L_x_23:
[----:B------:R-:W-:Y:S01]  /*23a0*/  ULEA UR4, UR30, UR27, 0x3 ;  /* 0x0000001b1e047291 */ /* 0x000fe2000f8e18ff */
[----:B------:R-:W-:Y:S01]  /*23b0*/  MOV R0, UR26 ;  /* 0x0000001a00007c02 */ /* 0x000fe20008000f00 */
[----:B------:R-:W-:Y:S01]  /*23c0*/  @!P1 SYNCS.ARRIVE.TRANS64.A1T0 RZ, [UR27+0x148], RZ ;  /* 0x000148ffffff99a7 */ /* 0x000fe2000810001b */
[----:B------:R-:W-:Y:S02]  /*23d0*/  UISETP.GT.AND UP0, UPT, UR57, UR56, UPT ;  /* 0x000000383900728c */ /* 0x000fe4000bf04270 */
[----:B------:R-:W-:-:S04]  /*23e0*/  SHF.L.U32 R0, R0, 0x1f, RZ ;  /* 0x0000001f00007819 */ /* 0x000fc800000006ff */
[----:B-1--4-:R1:W2:Y:S03]  /*23f0*/  SYNCS.PHASECHK.TRANS64.TRYWAIT P0, [UR4+0x80], R0 ;  /* 0x00008000ff0075a7 */ /* 0x0122a60008001104 */
[----:B------:R-:W-:Y:S05]  /*2400*/  BRA.U !UP0, `(.L_x_30) ;  /* 0x00000005083c7547 */ /* 0x000fea000b800000 */
[----:B------:R-:W4:Y:S01]  /*2410*/  LDCU.64 UR8, c[0x0][0x5b0] ;  /* 0x0000b600ff0877ac */ /* 0x000f220008000a00 */
[----:B------:R-:W4:Y:S01]  /*2420*/  LDCU.64 UR36, c[0x0][0x5d8] ;  /* 0x0000bb00ff2477ac */ /* 0x000f220008000a00 */
[----:B------:R-:W1:Y:S01]  /*2430*/  LDCU UR18, c[0x0][0x598] ;  /* 0x0000b300ff1277ac */ /* 0x000e620008000800 */
[----:B------:R-:W1:Y:S01]  /*2440*/  LDCU UR14, c[0x0][0x58c] ;  /* 0x0000b180ff0e77ac */ /* 0x000e620008000800 */
[----:B------:R-:W1:Y:S01]  /*2450*/  LDCU UR20, c[0x0][0x59c] ;  /* 0x0000b380ff1477ac */ /* 0x000e620008000800 */
[----:B------:R-:W1:Y:S01]  /*2460*/  LDCU UR19, c[0x0][0x5a0] ;  /* 0x0000b400ff1377ac */ /* 0x000e620008000800 */
[----:B----4-:R-:W-:Y:S01]  /*2470*/  UIMAD UR31, UR47, UR9, UR37 ;  /* 0x000000092f1f72a4 */ /* 0x010fe2000f8e0225 */
[----:B------:R-:W4:Y:S01]  /*2480*/  LDCU.64 UR16, c[0x0][0x590] ;  /* 0x0000b200ff1077ac */ /* 0x000f220008000a00 */
[----:B------:R-:W1:Y:S01]  /*2490*/  LDCU.64 UR6, c[0x0][0x5b8] ;  /* 0x0000b700ff0677ac */ /* 0x000e620008000a00 */
[----:B------:R-:W1:Y:S01]  /*24a0*/  LDCU.64 UR4, c[0x0][0x5d0] ;  /* 0x0000ba00ff0477ac */ /* 0x000e620008000a00 */
[----:B------:R-:W-:-:S02]  /*24b0*/  UIMAD UR36, UR52, UR8, UR36 ;  /* 0x00000008342472a4 */ /* 0x000fc4000f8e0224 */
[----:B------:R-:W-:Y:S02]  /*24c0*/  UIADD3 UR37, UPT, UPT, UR58, UR15, URZ ;  /* 0x0000000f3a257290 */ /* 0x000fe4000fffe0ff */
[----:B------:R-:W-:Y:S01]  /*24d0*/  UIADD3 UR42, UPT, UPT, UR34, 0x40, URZ ;  /* 0x00000040222a7890 */ /* 0x000fe2000fffe0ff */
[----:B------:R-:W-:-:S11]  /*24e0*/  UMOV UR11, UR30 ;  /* 0x0000001e000b7c82 */ /* 0x000fd60008000000 */
.L_x_36:
[----:B------:R-:W-:Y:S01]  /*24f0*/  @!P3 MOV R3, 0x6000 ;  /* 0x000060000003b802 */ /* 0x000fe20000000f00 */
[----:B------:R-:W-:Y:S01]  /*2500*/  ULEA UR21, UR11, UR27, 0x3 ;  /* 0x0000001b0b157291 */ /* 0x000fe2000f8e18ff */
[----:B--2---:R-:W-:Y:S11]  /*2510*/  @P0 BRA `(.L_x_31) ;  /* 0x0000000000100947 */ /* 0x004ff60003800000 */
[----:B-1----:R-:W-:Y:S04]  /*2520*/  MOV R0, UR26 ;  /* 0x0000001a00007c02 */ /* 0x002fe80008000f00 */
[----:B------:R-:W-:Y:S04]  /*2530*/  SHF.L.U32 R5, R0, 0x1f, RZ ;  /* 0x0000001f00057819 */ /* 0x000fe800000006ff */
[----:B------:R-:W1:Y:S02]  /*2540*/  SYNCS.PHASECHK.TRANS64.TRYWAIT P0, [UR21+0x80], R5 ;  /* 0x00008005ff0075a7 */ /* 0x000e640008001115 */
[----:B-1----:R-:W-:Y:S05]  /*2550*/  @!P0 BRA `(.L_x_32) ;  /* 0x0000008800048947 */ /* 0x002fea0003800000 */
.L_x_31:
[----:B------:R2:W-:Y:S01]  /*2560*/  @!P3 SYNCS.ARRIVE.TRANS64 RZ, [UR21], R3 ;  /* 0x00000003ffffb9a7 */ /* 0x0005e20008000015 */
[----:B------:R-:W-:Y:S04]  /*2570*/  ULOP3.LUT UR8, UR46, 0x2, URZ, 0xfc, !UPT ;  /* 0x000000022e087892 */ /* 0x000fe8000f8efcff */
[----:B------:R-:W-:Y:S09]  /*2580*/  UISETP.NE.AND UP0, UPT, UR8, 0x2, UPT ;  /* 0x000000020800788c */ /* 0x000ff2000bf05270 */
[----:B------:R-:W-:Y:S05]  /*2590*/  BRA.U UP0, `(.L_x_33) ;  /* 0x0000000100047547 */ /* 0x000fea000b800000 */
[----:B-1-34-:R-:W-:Y:S05]  /*25a0*/  BPT.TRAP 0x1 ;  /* 0x000000040000795c */ /* 0x01afea0000300000 */
.L_x_33:
[----:B------:R-:W-:Y:S04]  /*25b0*/  BSSY.RECONVERGENT B0, `(.L_x_34) ;  /* 0x0000003000007945 */ /* 0x000fe80003800200 */
[----:B------:R-:W-:Y:S05]  /*25c0*/  @P2 BRA `(.L_x_35) ;  /* 0x0000000000042947 */ /* 0x000fea0003800000 */
[----:B-1-34-:R-:W-:Y:S05]  /*25d0*/  BPT.TRAP 0x1 ;  /* 0x000000040000795c */ /* 0x01afea0000300000 */
.L_x_35:
[----:B-1-34-:R-:W-:Y:S05]  /*25e0*/  BSYNC.RECONVERGENT B0 ;  /* 0x0000000000007941 */ /* 0x01afea0003800200 */
.L_x_34:
[----:B------:R-:W-:Y:S02]  /*25f0*/  UIADD3 UR8, UPT, UPT, UR11, 0x1, URZ ;  /* 0x000000010b087890 */ /* 0x000fe4000fffe0ff */
[----:B------:R-:W-:Y:S02]  /*2600*/  USHF.L.U32 UR35, UR15, 0x5, URZ ;  /* 0x000000050f237899 */ /* 0x000fe400080006ff */
[----:B------:R-:W-:Y:S02]  /*2610*/  UISETP.NE.AND UP0, UPT, UR8, 0x10, UPT ;  /* 0x000000100800788c */ /* 0x000fe4000bf05270 */
[----:B------:R-:W-:Y:S02]  /*2620*/  UIADD3 UR22, UP1, UPT, UR48, 0x80, URZ ;  /* 0x0000008030167890 */ /* 0x000fe4000ff3e0ff */
[----:B------:R-:W-:Y:S02]  /*2630*/  USEL UR9, URZ, 0x1, UP0 ;  /* 0x00000001ff097887 */ /* 0x000fe40008000000 */
[----:B------:R-:W-:Y:S02]  /*2640*/  USEL UR30, UR8, URZ, UP0 ;  /* 0x000000ff081e7287 */ /* 0x000fe40008000000 */
[----:B------:R-:W-:Y:S02]  /*2650*/  ULOP3.LUT UR26, UR26, UR9, URZ, 0x3c, !UPT ;  /* 0x000000091a1a7292 */ /* 0x000fe4000f8e3cff */
[----:B------:R-:W-:Y:S02]  /*2660*/  ULEA UR8, UR30, UR27, 0x3 ;  /* 0x0000001b1e087291 */ /* 0x000fe4000f8e18ff */
[----:B------:R-:W-:Y:S02]  /*2670*/  UISETP.NE.AND UP0, UPT, UR14, 0x1, UPT ;  /* 0x000000010e00788c */ /* 0x000fe4000bf05270 */
[----:B------:R-:W-:Y:S01]  /*2680*/  ULEA UR24, UR11, UR27, 0xd ;  /* 0x0000001b0b187291 */ /* 0x000fe2000f8e68ff */
[----:B------:R-:W-:Y:S01]  /*2690*/  MOV R0, UR26 ;  /* 0x0000001a00007c02 */ /* 0x000fe20008000f00 */
[----:B------:R-:W-:Y:S02]  /*26a0*/  UISETP.NE.AND UP2, UPT, UR18, 0x1, UPT ;  /* 0x000000011200788c */ /* 0x000fe4000bf45270 */
[----:B------:R-:W-:Y:S01]  /*26b0*/  ULOP3.LUT UR33, UR21, 0xfefffff8, URZ, 0xc0, !UPT ;  /* 0xfefffff815217892 */ /* 0x000fe2000f8ec0ff */
[----:B--2---:R-:W-:Y:S01]  /*26c0*/  SHF.L.U32 R3, R0, 0x1f, RZ ;  /* 0x0000001f00037819 */ /* 0x004fe200000006ff */
[----:B------:R-:W-:Y:S02]  /*26d0*/  UIADD3.X UR23, UPT, UPT, URZ, UR49, URZ, UP1, !UPT ;  /* 0x00000031ff177290 */ /* 0x000fe40008ffe4ff */
[----:B------:R-:W-:Y:S01]  /*26e0*/  UIADD3 UR32, UPT, UPT, UR24, 0x8400, URZ ;  /* 0x0000840018207890 */ /* 0x000fe2000fffe0ff */
[----:B------:R1:W2:Y:S01]  /*26f0*/  SYNCS.PHASECHK.TRANS64.TRYWAIT P0, [UR8+0x80], R3 ;  /* 0x00008003ff0075a7 */ /* 0x0002a20008001108 */
[----:B------:R-:W-:Y:S02]  /*2700*/  UIMAD.WIDE.U32 UR8, UR35, UR16, URZ ;  /* 0x00000010230872a5 */ /* 0x000fe4000f8e00ff */
[----:B------:R-:W-:Y:S02]  /*2710*/  ULEA UR25, UR11, UR27, 0xc ;  /* 0x0000001b0b197291 */ /* 0x000fe4000f8e60ff */
[----:B------:R-:W-:Y:S02]  /*2720*/  USHF.R.U32.HI UR9, URZ, UR17, UR9 ;  /* 0x00000011ff097299 */ /* 0x000fe40008011609 */
[----:B------:R-:W-:Y:S02]  /*2730*/  UIADD3 UR40, UPT, UPT, UR24, 0x9400, URZ ;  /* 0x0000940018287890 */ /* 0x000fe4000fffe0ff */
[----:B------:R-:W-:Y:S02]  /*2740*/  USEL UR9, UR35, UR9, !UP0 ;  /* 0x0000000923097287 */ /* 0x000fe4000c000000 */
[----:B------:R-:W-:Y:S02]  /*2750*/  UIADD3 UR28, UP0, UPT, UR48, 0x180, URZ ;  /* 0x00000180301c7890 */ /* 0x000fe4000ff1e0ff */
[----:B------:R-:W-:Y:S02]  /*2760*/  UIMAD.WIDE.U32 UR12, UR9, UR20, URZ ;  /* 0x00000014090c72a5 */ /* 0x000fe4000f8e00ff */
[----:B------:R-:W-:Y:S02]  /*2770*/  UIADD3 UR11, UPT, UPT, -UR9, URZ, URZ ;  /* 0x000000ff090b7290 */ /* 0x000fe4000fffe1ff */
[----:B------:R-:W-:Y:S02]  /*2780*/  UPRMT UR21, UR36, 0x40, UR31 ;  /* 0x0000004024157896 */ /* 0x000fe4000800001f */
[----:B------:R-:W-:Y:S02]  /*2790*/  UIMAD UR11, UR14, UR11, UR35 ;  /* 0x0000000b0e0b72a4 */ /* 0x000fe4000f8e0223 */
[----:B------:R-:W-:Y:S02]  /*27a0*/  UIADD3.X UR29, UPT, UPT, URZ, UR49, URZ, UP0, !UPT ;  /* 0x00000031ff1d7290 */ /* 0x000fe400087fe4ff */
[----:B------:R-:W-:Y:S02]  /*27b0*/  UIMAD UR11, UR11, UR6, UR4 ;  /* 0x000000060b0b72a4 */ /* 0x000fe4000f8e0204 */
[----:B------:R-:W-:Y:S01]  /*27c0*/  UPRMT UR21, UR21, 0x5410, URZ ;  /* 0x0000541015157896 */ /* 0x000fe200080000ff */
[----:B------:R-:W-:Y:S01]  /*27d0*/  UMOV UR8, UR13 ;  /* 0x0000000d00087c82 */ /* 0x000fe20008000000 */
[----:B------:R-:W-:Y:S01]  /*27e0*/  UMOV UR44, 0x0 ;  /* 0x00000000002c7882 */ /* 0x000fe20000000000 */
[----:B------:R-:W-:Y:S01]  /*27f0*/  USHF.R.U32.HI UR8, URZ, UR19, UR8 ;  /* 0x00000013ff087299 */ /* 0x000fe20008011608 */
[----:B------:R-:W-:Y:S01]  /*2800*/  UMOV UR45, 0x10000000 ;  /* 0x10000000002d7882 */ /* 0x000fe20000000000 */
[----:B------:R-:W-:Y:S01]  /*2810*/  UMOV UR41, UR33 ;  /* 0x0000002100297c82 */ /* 0x000fe20008000000 */
[----:B------:R-:W-:Y:S01]  /*2820*/  UTMALDG.2D.2CTA [UR32], [UR22], desc[UR44] ;  /* 0x00002c20160075b4 */ /* 0x000fe20008209000 */
[----:B------:R-:W-:Y:S01]  /*2830*/  USEL UR13, UR9, UR8, !UP2 ;  /* 0x00000008090d7287 */ /* 0x000fe2000d000000 */
[----:B------:R-:W-:Y:S01]  /*2840*/  UMOV UR43, UR35 ;  /* 0x00000023002b7c82 */ /* 0x000fe20008000000 */
[----:B------:R-:W-:Y:S02]  /*2850*/  UIADD3 UR15, UPT, UPT, UR15, 0x1, URZ ;  /* 0x000000010f0f7890 */ /* 0x000fe4000fffe0ff */
[----:B------:R-:W-:Y:S01]  /*2860*/  UIADD3 UR8, UPT, UPT, -UR13, URZ, URZ ;  /* 0x000000ff0d087290 */ /* 0x000fe2000fffe1ff */
[----:B------:R-:W-:Y:S01]  /*2870*/  UTMALDG.2D.2CTA [UR40], [UR22], desc[UR44] ;  /* 0x00002c28160075b4 */ /* 0x000fe20008209000 */
[----:B------:R-:W-:Y:S02]  /*2880*/  UISETP.NE.AND UP0, UPT, UR15, UR37, UPT ;  /* 0x000000250f00728c */ /* 0x000fe4000bf05270 */
[----:B------:R-:W-:Y:S02]  /*2890*/  UIMAD UR9, UR18, UR8, UR9 ;  /* 0x00000008120972a4 */ /* 0x000fe4000f8e0209 */
[----:B------:R-:W-:Y:S02]  /*28a0*/  UIADD3 UR8, UPT, UPT, UR25, 0x28400, URZ ;  /* 0x0002840019087890 */ /* 0x000fe4000fffe0ff */
[----:B------:R-:W-:Y:S03]  /*28b0*/  UIMAD UR12, UR9, UR7, UR5 ;  /* 0x00000007090c72a4 */ /* 0x000fe6000f8e0205 */
[----:B------:R-:W-:Y:S06]  /*28c0*/  UMOV UR9, UR33 ;  /* 0x0000002100097c82 */ /* 0x000fec0008000000 */
[----:B------:R3:W-:Y:S02]  /*28d0*/  UTMALDG.4D.IM2COL.2CTA [UR8], [UR28], UR21, desc[UR44] ;  /* 0x00002c081c0073b4 */ /* 0x0007e40008259015 */
[----:B---3--:R-:W-:Y:S01]  /*28e0*/  UMOV UR11, UR30 ;  /* 0x0000001e000b7c82 */ /* 0x008fe20008000000 */
[----:B-1----:R-:W-:Y:S05]  /*28f0*/  BRA.U UP0, `(.L_x_36) ;  /* 0xfffffff900fc7547 */ /* 0x002fea000b83ffff */
.L_x_30:
[----:B------:R-:W-:Y:S01]  /*2900*/  SHF.L.U32 R3, R2, 0x1f, RZ ;  /* 0x0000001f02037819 */ /* 0x000fe200000006ff */
[----:B------:R-:W-:-:S03]  /*2910*/  NOP ;  /* 0x0000000000007918 */ /* 0x000fc60000000000 */
[----:B--2---:R-:W2:Y:S02]  /*2920*/  SYNCS.PHASECHK.TRANS64.TRYWAIT P0, [UR27+0x150], R3 ;  /* 0x00015003ff0075a7 */ /* 0x004ea4000800111b */
[----:B--2---:R-:W-:Y:S05]  /*2930*/  @!P0 BRA `(.L_x_37) ;  /* 0x0000008400248947 */ /* 0x004fea0003800000 */
.L_x_158:
[----:B------:R-:W2:Y:S01]  /*2940*/  LDS.128 R4, [UR27+0x190] ;  /* 0x0001901bff047984 */ /* 0x000ea20008000c00 */
[----:B------:R-:W-:Y:S02]  /*2950*/  UIADD3 UR4, UPT, UPT, UR27, 0x158, URZ ;  /* 0x000001581b047890 */ /* 0x000fe4000fffe0ff */
[----:B------:R-:W-:Y:S01]  /*2960*/  UISETP.GE.AND UP0, UPT, UR39, 0x1, UPT ;  /* 0x000000012700788c */ /* 0x000fe2000bf06270 */
[----:B------:R-:W-:Y:S01]  /*2970*/  @!PT LDS RZ, [RZ] ;  /* 0x00000000fffff984 */ /* 0x000fe20000000800 */
[----:B------:R-:W-:Y:S01]  /*2980*/  @!PT LDS RZ, [RZ] ;  /* 0x00000000fffff984 */ /* 0x000fe20000000800 */
[----:B------:R-:W-:Y:S01]  /*2990*/  @!PT LDS RZ, [RZ] ;  /* 0x00000000fffff984 */ /* 0x000fe20000000800 */
[----:B------:R-:W-:Y:S01]  /*29a0*/  @!PT LDS RZ, [RZ] ;  /* 0x00000000fffff984 */ /* 0x000fe20000000800 */
[----:B------:R4:W-:Y:S06]  /*29b0*/  MEMBAR.ALL.CTA ;  /* 0x0000000000007992 */ /* 0x0009ec0000008000 */
[----:B----4-:R-:W4:Y:S01]  /*29c0*/  FENCE.VIEW.ASYNC.S ;  /* 0x00000000000073c6 */ /* 0x010f220000000000 */
[----:B------:R-:W-:-:S09]  /*29d0*/  UPRMT UR4, URZ, 0x654, UR4 ;  /* 0x00000654ff047896 */ /* 0x000fd20008000004 */
[----:B----4-:R-:W-:Y:S01]  /*29e0*/  SYNCS.ARRIVE.TRANS64.RED.A1T0 RZ, [UR4], RZ ;  /* 0x000000ffffff79a7 */ /* 0x010fe20008100404 */
[----:B--2---:R-:W-:-:S13]  /*29f0*/  LOP3.LUT P0, RZ, R6, 0x1, RZ, 0xc0, !PT ;  /* 0x0000000106ff7812 */ /* 0x004fda000780c0ff */
[----:B------:R-:W-:Y:S01]  /*2a00*/  VOTEU.ANY UP1, P0 ;  /* 0x0000000000ff7886 */ /* 0x000fe20000020100 */
[----:B------:R-:W-:-:S13]  /*2a10*/  PLOP3.LUT P0, PT, PT, PT, UP1, 0x80, 0x8 ;  /* 0x000000000008781c */ /* 0x000fda0003f0f018 */
[----:B-1----:R-:W-:Y:S02]  /*2a20*/  @P0 MOV R0, R4 ;  /* 0x0000000400000202 */ /* 0x002fe40000000f00 */
[----:B------:R-:W-:Y:S02]  /*2a30*/  @P0 LOP3.LUT R4, R5, 0xffff, RZ, 0xc0, !PT ;  /* 0x0000ffff05040812 */ /* 0x000fe400078ec0ff */
[----:B------:R-:W-:Y:S02]  /*2a40*/  @P0 R2UR UR6, R0 ;  /* 0x00000000000602ca */ /* 0x000fe400000e0000 */
[----:B------:R-:W-:-:S11]  /*2a50*/  @P0 R2UR UR5, R4 ;  /* 0x00000000040502ca */ /* 0x000fd600000e0000 */
[----:B------:R-:W-:Y:S02]  /*2a60*/  @UP1 UMOV UR51, UR6 ;  /* 0x0000000600331c82 */ /* 0x000fe40008000000 */
[----:B------:R-:W-:Y:S01]  /*2a70*/  @UP1 UMOV UR50, UR5 ;  /* 0x0000000500321c82 */ /* 0x000fe20008000000 */
[----:B------:R-:W-:Y:S05]  /*2a80*/  BRA.U !UP0, `(.L_x_38) ;  /* 0x0000000108d47547 */ /* 0x000fea000b800000 */
[----:B------:R-:W3:Y:S01]  /*2a90*/  LDCU.128 UR16, c[0x0][0xb10] ;  /* 0x00016200ff1077ac */ /* 0x000ee20008000c00 */
[----:B------:R-:W1:Y:S01]  /*2aa0*/  LDCU UR21, c[0x0][0xb20] ;  /* 0x00016400ff1577ac */ /* 0x000e620008000800 */
[----:B------:R-:W2:Y:S01]  /*2ab0*/  LDCU UR20, c[0x0][0xb0c] ;  /* 0x00016180ff1477ac */ /* 0x000ea20008000800 */
[----:B------:R-:W4:Y:S01]  /*2ac0*/  LDCU.64 UR12, c[0x0][0xb28] ;  /* 0x00016500ff0c77ac */ /* 0x000f220008000a00 */
[----:B------:R-:W-:Y:S02]  /*2ad0*/  UISETP.NE.AND UP3, UPT, UR39, 0x1, UPT ;  /* 0x000000012700788c */ /* 0x000fe4000bf65270 */
[----:B---3--:R-:W-:Y:S02]  /*2ae0*/  UIMAD.WIDE.U32 UR4, UR54, UR19, URZ ;  /* 0x00000013360472a5 */ /* 0x008fe4000f8e00ff */
[----:B------:R-:W-:Y:S02]  /*2af0*/  UIMAD.WIDE.U32 UR6, UR55, UR16, URZ ;  /* 0x00000010370672a5 */ /* 0x000fe4000f8e00ff */
[----:B------:R-:W-:-:S02]  /*2b00*/  UISETP.NE.AND UP0, UPT, UR18, 0x1, UPT ;  /* 0x000000011200788c */ /* 0x000fc4000bf05270 */
[----:B------:R-:W-:Y:S01]  /*2b10*/  UIMAD.WIDE.U32 UR14, UR50, UR19, URZ ;  /* 0x00000013320e72a5 */ /* 0x000fe2000f8e00ff */
[----:B------:R-:W-:Y:S01]  /*2b20*/  UMOV UR4, UR5 ;  /* 0x0000000500047c82 */ /* 0x000fe20008000000 */
[----:B--2---:R-:W-:Y:S02]  /*2b30*/  UISETP.NE.AND UP2, UPT, UR20, 0x1, UPT ;  /* 0x000000011400788c */ /* 0x004fe4000bf45270 */
[----:B-1----:R-:W-:Y:S02]  /*2b40*/  USHF.R.U32.HI UR5, URZ, UR21, UR4 ;  /* 0x00000015ff057299 */ /* 0x002fe40008011604 */
[----:B------:R-:W-:Y:S01]  /*2b50*/  UIMAD.WIDE.U32 UR10, UR51, UR16, URZ ;  /* 0x00000010330a72a5 */ /* 0x000fe2000f8e00ff */
[----:B------:R-:W-:Y:S01]  /*2b60*/  UMOV UR4, UR7 ;  /* 0x0000000700047c82 */ /* 0x000fe20008000000 */
[----:B------:R-:W-:Y:S02]  /*2b70*/  USEL UR5, UR54, UR5, !UP0 ;  /* 0x0000000536057287 */ /* 0x000fe4000c000000 */
[----:B------:R-:W-:-:S02]  /*2b80*/  USHF.R.U32.HI UR4, URZ, UR17, UR4 ;  /* 0x00000011ff047299 */ /* 0x000fc40008011604 */
[----:B----4-:R-:W-:Y:S02]  /*2b90*/  UIMAD.WIDE.U32 UR8, UR5, UR12, URZ ;  /* 0x0000000c050872a5 */ /* 0x010fe4000f8e00ff */
[----:B------:R-:W-:Y:S01]  /*2ba0*/  USEL UR6, UR55, UR4, !UP2 ;  /* 0x0000000437067287 */ /* 0x000fe2000d000000 */
[----:B------:R-:W-:Y:S02]  /*2bb0*/  UMOV UR10, UR11 ;  /* 0x0000000b000a7c82 */ /* 0x000fe40008000000 */
[----:B------:R-:W-:Y:S01]  /*2bc0*/  UMOV UR4, UR15 ;  /* 0x0000000f00047c82 */ /* 0x000fe20008000000 */
[----:B------:R-:W-:Y:S01]  /*2bd0*/  UIMAD.WIDE.U32 UR14, UR6, UR12, URZ ;  /* 0x0000000c060e72a5 */ /* 0x000fe2000f8e00ff */
[----:B------:R-:W-:Y:S01]  /*2be0*/  UMOV UR8, UR9 ;  /* 0x0000000900087c82 */ /* 0x000fe20008000000 */
[----:B------:R-:W-:Y:S02]  /*2bf0*/  USHF.R.U32.HI UR4, URZ, UR21, UR4 ;  /* 0x00000015ff047299 */ /* 0x000fe40008011604 */
[----:B------:R-:W-:-:S03]  /*2c00*/  @UP3 USHF.R.U32.HI UR5, URZ, UR13, UR8 ;  /* 0x0000000dff053299 */ /* 0x000fc60008011608 */
[----:B------:R-:W-:Y:S01]  /*2c10*/  UMOV UR7, UR15 ;  /* 0x0000000f00077c82 */ /* 0x000fe20008000000 */
[----:B------:R-:W-:Y:S02]  /*2c20*/  USHF.R.U32.HI UR17, URZ, UR17, UR10 ;  /* 0x00000011ff117299 */ /* 0x000fe4000801160a */
[----:B------:R-:W-:Y:S02]  /*2c30*/  @UP3 USHF.R.U32.HI UR6, URZ, UR13, UR7 ;  /* 0x0000000dff063299 */ /* 0x000fe40008011607 */
[----:B------:R-:W-:Y:S02]  /*2c40*/  USEL UR4, UR50, UR4, !UP0 ;  /* 0x0000000432047287 */ /* 0x000fe4000c000000 */
[----:B------:R-:W-:Y:S02]  /*2c50*/  UIMAD UR7, UR39, UR5, URZ ;  /* 0x00000005270772a4 */ /* 0x000fe4000f8e02ff */
[----:B------:R-:W-:Y:S02]  /*2c60*/  USEL UR5, UR51, UR17, !UP2 ;  /* 0x0000001133057287 */ /* 0x000fe4000d000000 */
[----:B------:R-:W-:-:S02]  /*2c70*/  UIMAD UR10, UR39, UR6, URZ ;  /* 0x00000006270a72a4 */ /* 0x000fc4000f8e02ff */
[----:B------:R-:W-:Y:S02]  /*2c80*/  UISETP.GE.AND UP0, UPT, UR4, UR7, UPT ;  /* 0x000000070400728c */ /* 0x000fe4000bf06270 */
[----:B------:R-:W-:Y:S02]  /*2c90*/  UIMAD.WIDE.U32 UR8, UR4, UR12, URZ ;  /* 0x0000000c040872a5 */ /* 0x000fe4000f8e00ff */
[----:B------:R-:W-:Y:S02]  /*2ca0*/  UISETP.GE.OR UP0, UPT, UR5, UR10, UP0 ;  /* 0x0000000a0500728c */ /* 0x000fe40008706670 */
[----:B------:R-:W-:-:S03]  /*2cb0*/  UIMAD.WIDE.U32 UR10, UR5, UR12, URZ ;  /* 0x0000000c050a72a5 */ /* 0x000fc6000f8e00ff */
[----:B------:R-:W-:Y:S01]  /*2cc0*/  UMOV UR7, UR9 ;  /* 0x0000000900077c82 */ /* 0x000fe20008000000 */
[----:B------:R-:W-:Y:S02]  /*2cd0*/  UIADD3 UR9, UPT, UPT, -UR4, URZ, URZ ;  /* 0x000000ff04097290 */ /* 0x000fe4000fffe1ff */
[----:B------:R-:W-:Y:S02]  /*2ce0*/  USHF.R.U32.HI UR7, URZ, UR13, UR7 ;  /* 0x0000000dff077299 */ /* 0x000fe40008011607 */
[----:B------:R-:W-:Y:S02]  /*2cf0*/  UIMAD UR10, UR18, UR9, UR50 ;  /* 0x00000009120a72a4 */ /* 0x000fe4000f8e0232 */
[----:B------:R-:W-:Y:S01]  /*2d00*/  USEL UR7, UR4, UR7, !UP3 ;  /* 0x0000000704077287 */ /* 0x000fe2000d800000 */
[----:B------:R-:W-:Y:S01]  /*2d10*/  @!UP0 UMOV UR8, UR11 ;  /* 0x0000000b00088c82 */ /* 0x000fe20008000000 */
[----:B------:R-:W-:Y:S02]  /*2d20*/  UIADD3 UR11, UPT, UPT, -UR5, URZ, URZ ;  /* 0x000000ff050b7290 */ /* 0x000fe4000fffe1ff */
[----:B------:R-:W-:-:S02]  /*2d30*/  @!UP0 USHF.R.U32.HI UR8, URZ, UR13, UR8 ;  /* 0x0000000dff088299 */ /* 0x000fc40008011608 */
[----:B------:R-:W-:Y:S02]  /*2d40*/  UIADD3 UR9, UPT, UPT, -UR7, URZ, URZ ;  /* 0x000000ff07097290 */ /* 0x000fe4000fffe1ff */
[----:B------:R-:W-:Y:S02]  /*2d50*/  @!UP0 USEL UR8, UR5, UR8, !UP3 ;  /* 0x0000000805088287 */ /* 0x000fe4000d800000 */
[----:B------:R-:W-:Y:S02]  /*2d60*/  UIMAD UR9, UR39, UR9, UR4 ;  /* 0x00000009270972a4 */ /* 0x000fe4000f8e0204 */
[----:B------:R-:W-:Y:S02]  /*2d70*/  @!UP0 UIADD3 UR7, UPT, UPT, UR7, -UR8, URZ ;  /* 0x8000000807078290 */ /* 0x000fe4000fffe0ff */
[----:B------:R-:W-:Y:S02]  /*2d80*/  @!UP0 UIMAD UR8, UR9, UR6, UR8 ;  /* 0x00000006090882a4 */ /* 0x000fe4000f8e0208 */
[----:B------:R-:W-:-:S02]  /*2d90*/  @!UP0 UIMAD UR4, UR39, UR7, UR5 ;  /* 0x00000007270482a4 */ /* 0x000fc4000f8e0205 */
[----:B------:R-:W-:Y:S02]  /*2da0*/  UIMAD UR6, UR20, UR11, UR51 ;  /* 0x0000000b140672a4 */ /* 0x000fe4000f8e0233 */
[----:B------:R-:W-:Y:S01]  /*2db0*/  UIMAD UR50, UR4, UR18, UR10 ;  /* 0x00000012043272a4 */ /* 0x000fe2000f8e020a */
[----:B------:R-:W-:Y:S02]  /*2dc0*/  @!UP0 UMOV UR5, UR8 ;  /* 0x0000000800058c82 */ /* 0x000fe40008000000 */
[----:B------:R-:W-:-:S12]  /*2dd0*/  UIMAD UR51, UR5, UR20, UR6 ;  /* 0x00000014053372a4 */ /* 0x000fd8000f8e0206 */
.L_x_38:
[----:B------:R-:W1:Y:S02]  /*2de0*/  LDCU UR4, c[0x0][0xb30] ;  /* 0x00016600ff0477ac */ /* 0x000e640008000800 */
[----:B-1----:R-:W-:-:S09]  /*2df0*/  UISETP.NE.AND UP0, UPT, UR4, 0x1, UPT ;  /* 0x000000010400788c */ /* 0x002fd2000bf05270 */
[----:B------:R-:W-:Y:S05]  /*2e00*/  BRA.U UP0, `(.L_x_39) ;  /* 0x0000000100447547 */ /* 0x000fea000b800000 */
[----:B------:R-:W1:Y:S01]  /*2e10*/  LDCU.128 UR8, c[0x0][0xb10] ;  /* 0x00016200ff0877ac */ /* 0x000e620008000c00 */
[----:B------:R-:W2:Y:S01]  /*2e20*/  LDCU UR12, c[0x0][0xb0c] ;  /* 0x00016180ff0c77ac */ /* 0x000ea20008000800 */
[----:B------:R-:W4:Y:S01]  /*2e30*/  LDCU UR13, c[0x0][0xb20] ;  /* 0x00016400ff0d77ac */ /* 0x000f220008000800 */
[----:B-1----:R-:W-:Y:S02]  /*2e40*/  UIMAD.WIDE.U32 UR6, UR51, UR8, URZ ;  /* 0x00000008330672a5 */ /* 0x002fe4000f8e00ff */
[----:B------:R-:W-:Y:S02]  /*2e50*/  UIMAD.WIDE.U32 UR4, UR50, UR11, URZ ;  /* 0x0000000b320472a5 */ /* 0x000fe4000f8e00ff */
[----:B--2---:R-:W-:Y:S02]  /*2e60*/  UISETP.NE.AND UP2, UPT, UR12, 0x1, UPT ;  /* 0x000000010c00788c */ /* 0x004fe4000bf45270 */
[----:B------:R-:W-:Y:S01]  /*2e70*/  UISETP.NE.AND UP0, UPT, UR10, 0x1, UPT ;  /* 0x000000010a00788c */ /* 0x000fe2000bf05270 */
[----:B------:R-:W-:-:S02]  /*2e80*/  UMOV UR6, UR7 ;  /* 0x0000000700067c82 */ /* 0x000fc40008000000 */
[----:B------:R-:W-:Y:S01]  /*2e90*/  UMOV UR4, UR5 ;  /* 0x0000000500047c82 */ /* 0x000fe20008000000 */
[----:B------:R-:W-:Y:S02]  /*2ea0*/  USHF.R.U32.HI UR6, URZ, UR9, UR6 ;  /* 0x00000009ff067299 */ /* 0x000fe40008011606 */
[----:B----4-:R-:W-:Y:S02]  /*2eb0*/  USHF.R.U32.HI UR4, URZ, UR13, UR4 ;  /* 0x0000000dff047299 */ /* 0x010fe40008011604 */
[----:B------:R-:W-:Y:S02]  /*2ec0*/  USEL UR5, UR51, UR6, !UP2 ;  /* 0x0000000633057287 */ /* 0x000fe4000d000000 */
[----:B------:R-:W-:-:S04]  /*2ed0*/  USEL UR4, UR50, UR4, !UP0 ;  /* 0x0000000432047287 */ /* 0x000fc8000c000000 */
[----:B------:R-:W-:Y:S02]  /*2ee0*/  UIADD3 UR6, UPT, UPT, UR5, -UR4, URZ ;  /* 0x8000000405067290 */ /* 0x000fe4000fffe0ff */
[----:B------:R-:W-:Y:S02]  /*2ef0*/  UIADD3 UR4, UPT, UPT, -UR5, UR4, URZ ;  /* 0x0000000405047290 */ /* 0x000fe4000fffe1ff */
[----:B------:R-:W-:Y:S02]  /*2f00*/  UIMAD UR50, UR6, UR10, UR50 ;  /* 0x0000000a063272a4 */ /* 0x000fe4000f8e0232 */
[----:B------:R-:W-:-:S12]  /*2f10*/  UIMAD UR51, UR4, UR12, UR51 ;  /* 0x0000000c043372a4 */ /* 0x000fd8000f8e0233 */
.L_x_39:
[----:B------:R-:W-:Y:S02]  /*2f20*/  R2UR UR5, R92 ;  /* 0x000000005c0572ca */ /* 0x000fe400000e0000 */
[----:B------:R-:W-:Y:S02]  /*2f30*/  R2UR UR4, R91 ;  /* 0x000000005b0472ca */ /* 0x000fe400000e0000 */
[----:B------:R-:W-:Y:S02]  /*2f40*/  PLOP3.LUT P1, PT, PT, PT, PT, 0x80, 0x8 ;  /* 0x000000000008781c */ /* 0x000fe40003f2f070 */
[----:B------:R-:W-:-:S07]  /*2f50*/  LOP3.LUT R2, R2, 0x1, RZ, 0x3c, !PT ;  /* 0x0000000102027812 */ /* 0x000fce00078e3cff */
[----:B------:R-:W-:Y:S02]  /*2f60*/  UIADD3 UR24, UPT, UPT, UR51, UR5, URZ ;  /* 0x0000000533187290 */ /* 0x000fe4000fffe0ff */
[----:B------:R-:W-:Y:S01]  /*2f70*/  UIADD3 UR20, UPT, UPT, UR50, UR4, URZ ;  /* 0x0000000432147290 */ /* 0x000fe2000fffe0ff */
[----:B------:R-:W-:Y:S11]  /*2f80*/  BRA.U UP1, `(.L_x_40) ;  /* 0xffffffe901787547 */ /* 0x000ff6000b83ffff */
[----:B------:R-:W-:Y:S01]  /*2f90*/  UIADD3 UR27, UPT, UPT, UR27, 0x80, URZ ;  /* 0x000000801b1b7890 */ /* 0x000fe2000fffe0ff */
[----:B------:R-:W-:-:S03]  /*2fa0*/  MOV R3, UR26 ;  /* 0x0000001a00037c02 */ /* 0x000fc60008000f00 */
[----:B------:R-:W-:Y:S01]  /*2fb0*/  ULEA UR4, UR30, UR27, 0x3 ;  /* 0x0000001b1e047291 */ /* 0x000fe2000f8e18ff */
[----:B------:R-:W-:-:S08]  /*2fc0*/  SHF.L.U32 R3, R3, 0x1f, RZ ;  /* 0x0000001f03037819 */ /* 0x000fd000000006ff */
[----:B------:R-:W1:Y:S02]  /*2fd0*/  SYNCS.PHASECHK.TRANS64.TRYWAIT P0, [UR4], R3 ;  /* 0x00000003ff0075a7 */ /* 0x000e640008001104 */
[----:B-1----:R-:W-:Y:S05]  /*2fe0*/  @!P0 BRA `(.L_x_41) ;  /* 0x0000007c00908947 */ /* 0x002fea0003800000 */
.L_x_160:
[----:B------:R-:W-:-:S04]  /*2ff0*/  UIADD3 UR4, UPT, UPT, UR30, 0x1, URZ ;  /* 0x000000011e047890 */ /* 0x000fc8000fffe0ff */
[----:B------:R-:W-:-:S04]  /*3000*/  UISETP.NE.AND UP0, UPT, UR4, 0x10, UPT ;  /* 0x000000100400788c */ /* 0x000fc8000bf05270 */
[----:B------:R-:W-:Y:S02]  /*3010*/  USEL UR5, URZ, 0x1, UP0 ;  /* 0x00000001ff057887 */ /* 0x000fe40008000000 */
[----:B------:R-:W-:Y:S02]  /*3020*/  USEL UR4, UR4, URZ, UP0 ;  /* 0x000000ff04047287 */ /* 0x000fe40008000000 */
[----:B------:R-:W-:Y:S02]  /*3030*/  ULOP3.LUT UR6, UR26, UR5, URZ, 0x3c, !UPT ;  /* 0x000000051a067292 */ /* 0x000fe4000f8e3cff */
[----:B------:R-:W-:-:S04]  /*3040*/  ULEA UR5, UR4, UR27, 0x3 ;  /* 0x0000001b04057291 */ /* 0x000fc8000f8e18ff */
[----:B-1----:R-:W-:-:S04]  /*3050*/  MOV R3, UR6 ;  /* 0x0000000600037c02 */ /* 0x002fc80008000f00 */
[----:B------:R-:W-:-:S04]  /*3060*/  SHF.L.U32 R3, R3, 0x1f, RZ ;  /* 0x0000001f03037819 */ /* 0x000fc800000006ff */
[----:B------:R-:W1:Y:S02]  /*3070*/  SYNCS.PHASECHK.TRANS64.TRYWAIT P0, [UR5], R3 ;  /* 0x00000003ff0075a7 */ /* 0x000e640008001105 */
[----:B-1----:R-:W-:Y:S05]  /*3080*/  @!P0 BRA `(.L_x_42) ;  /* 0x0000007c00808947 */ /* 0x002fea0003800000 */
.L_x_162:
        /* <DEDUP_REMOVED lines=10> */
.L_x_164:
        /* <DEDUP_REMOVED lines=10> */
.L_x_166:
        /* <DEDUP_REMOVED lines=10> */
.L_x_168:
        /* <DEDUP_REMOVED lines=10> */
.L_x_170:
        /* <DEDUP_REMOVED lines=10> */
.L_x_172:
        /* <DEDUP_REMOVED lines=10> */
.L_x_174:
        /* <DEDUP_REMOVED lines=10> */
.L_x_176:
        /* <DEDUP_REMOVED lines=10> */
.L_x_178:
        /* <DEDUP_REMOVED lines=10> */
.L_x_180:
        /* <DEDUP_REMOVED lines=10> */
.L_x_182:
        /* <DEDUP_REMOVED lines=10> */
.L_x_184:
        /* <DEDUP_REMOVED lines=10> */
.L_x_186:
        /* <DEDUP_REMOVED lines=10> */
.L_x_188:
[----:B------:R-:W-:-:S04]  /*38b0*/  UIADD3 UR4, UPT, UPT, UR4, 0x1, URZ ;  /* 0x0000000104047890 */ /* 0x000fc8000fffe0ff */
[----:B------:R-:W-:-:S04]  /*38c0*/  UISETP.NE.AND UP0, UPT, UR4, 0x10, UPT ;  /* 0x000000100400788c */ /* 0x000fc8000bf05270 */
[----:B------:R-:W-:Y:S02]  /*38d0*/  USEL UR5, URZ, 0x1, UP0 ;  /* 0x00000001ff057887 */ /* 0x000fe40008000000 */
[----:B------:R-:W-:Y:S02]  /*38e0*/  USEL UR4, UR4, URZ, UP0 ;  /* 0x000000ff04047287 */ /* 0x000fe40008000000 */
[----:B------:R-:W-:Y:S02]  /*38f0*/  ULOP3.LUT UR5, UR6, UR5, URZ, 0x3c, !UPT ;  /* 0x0000000506057292 */ /* 0x000fe4000f8e3cff */
[----:B------:R-:W-:-:S04]  /*3900*/  ULEA UR4, UR4, UR27, 0x3 ;  /* 0x0000001b04047291 */ /* 0x000fc8000f8e18ff */
[----:B------:R-:W-:Y:S02]  /*3910*/  IMAD.U32 R2, RZ, RZ, UR5 ;  /* 0x00000005ff027e24 */ /* 0x000fe4000f8e00ff */
[----:B-1----:R-:W-:-:S03]  /*3920*/  MOV R0, UR4 ;  /* 0x0000000400007c02 */ /* 0x002fc60008000f00 */
[----:B------:R-:W-:-:S07]  /*3930*/  SHF.L.U32 R3, R2, 0x1f, RZ ;  /* 0x0000001f02037819 */ /* 0x000fce00000006ff */
.L_x_56:
[----:B-1----:R1:W2:Y:S02]  /*3940*/  SYNCS.PHASECHK.TRANS64.TRYWAIT P0, [R0+URZ], R3 ;  /* 0x00000003000075a7 */ /* 0x0022a400080011ff */
[----:B--2---:R-:W-:Y:S05]  /*3950*/  @!P0 NANOSLEEP.SYNCS 0x989680 ;  /* 0x009896800000895d */ /* 0x004fea0003900000 */
[----:B------:R-:W2:Y:S02]  /*3960*/  @!P0 SYNCS.PHASECHK.TRANS64 P0, [R0+URZ], R3 ;  /* 0x00000003000085a7 */ /* 0x000ea400080010ff */
[----:B--23--:R-:W-:Y:S05]  /*3970*/  @P0 EXIT ;  /* 0x000000000000094d */ /* 0x00cfea0003800000 */
[----:B------:R-:W-:Y:S05]  /*3980*/  BRA `(.L_x_56) ;  /* 0xfffffffc00ec7947 */ /* 0x000fea000383ffff */
.L_x_22:
[----:B------:R-:W2:Y:S02]  /*3990*/  S2UR UR4, SR_CgaCtaId ;  /* 0x00000000000479c3 */ /* 0x000ea40000008800 */
[----:B--2---:R-:W-:-:S04]  /*39a0*/  UISETP.NE.AND UP0, UPT, UR4, URZ, UPT ;  /* 0x000000ff0400728c */ /* 0x004fc8000bf05270 */
[----:B------:R-:W-:-:S09]  /*39b0*/  UISETP.NE.OR UP0, UPT, UR18, 0x1, UP0 ;  /* 0x000000011200788c */ /* 0x000fd20008705670 */
[----:B------:R-:W-:Y:S05]  /*39c0*/  BRA.U UP0, `(.L_x_57) ;  /* 0x0000000100b47547 */ /* 0x000fea000b800000 */
[----:B------:R-:W2:Y:S01]  /*39d0*/  S2UR UR5, SR_CgaCtaId ;  /* 0x00000000000579c3 */ /* 0x000ea20000008800 */
[----:B------:R-:W-:Y:S01]  /*39e0*/  UMOV UR4, 0x400 ;  /* 0x0000040000047882 */ /* 0x000fe20000000000 */
[----:B------:R-:W-:Y:S01]  /*39f0*/  HFMA2 R2, -RZ, RZ, 0, 5.9604644775390625e-08 ;  /* 0x00000001ff027431 */ /* 0x000fe200000001ff */
[----:B------:R-:W-:Y:S01]  /*3a00*/  ISETP.GE.U32.AND P0, PT, R3, 0x2, PT ;  /* 0x000000020300780c */ /* 0x000fe20003f06070 */
[----:B------:R-:W-:Y:S01]  /*3a10*/  IMAD.MOV.U32 R8, RZ, RZ, RZ ;  /* 0x000000ffff087224 */ /* 0x000fe200078e00ff */
[----:B--2---:R-:W-:-:S04]  /*3a20*/  ULEA UR4, UR5, UR4, 0x18 ;  /* 0x0000000405047291 */ /* 0x004fc8000f8ec0ff */
[----:B------:R-:W-:Y:S02]  /*3a30*/  UIADD3 UR5, UPT, UPT, UR4, 0x158, URZ ;  /* 0x0000015804057890 */ /* 0x000fe4000fffe0ff */
[----:B------:R-:W-:Y:S02]  /*3a40*/  UIADD3 UR8, UPT, UPT, UR4, 0x150, URZ ;  /* 0x0000015004087890 */ /* 0x000fe4000fffe0ff */
[----:B------:R-:W-:-:S12]  /*3a50*/  UPRMT UR5, URZ, 0x654, UR5 ;  /* 0x00000654ff057896 */ /* 0x000fd80008000005 */
.L_x_60:
[----:B------:R-:W-:Y:S01]  /*3a60*/  SHF.L.U32 R7, R2, 0x1f, RZ ;  /* 0x0000001f02077819 */ /* 0x000fe200000006ff */
[----:B------:R-:W-:Y:S02]  /*3a70*/  IMAD.U32 R4, RZ, RZ, UR8 ;  /* 0x00000008ff047e24 */ /* 0x000fe4000f8e00ff */
[----:B------:R-:W-:Y:S01]  /*3a80*/  @!P0 IMAD.MOV.U32 R5, RZ, RZ, 0x10 ;  /* 0x00000010ff058424 */ /* 0x000fe200078e00ff */
[----:B------:R-:W2:Y:S02]  /*3a90*/  SYNCS.PHASECHK.TRANS64.TRYWAIT P1, [UR4+0x158], R7 ;  /* 0x00015807ff0075a7 */ /* 0x000ea40008021104 */
[----:B------:R-:W-:-:S04]  /*3aa0*/  PRMT R9, R3, 0x654, R4 ;  /* 0x0000065403097816 */ /* 0x000fc80000000004 */
[----:B------:R-:W-:Y:S01]  /*3ab0*/  SEL R0, R9, R0, !P0 ;  /* 0x0000000009007207 */ /* 0x000fe20004000000 */
[----:B--2---:R-:W-:Y:S06]  /*3ac0*/  @!P1 BRA `(.L_x_58) ;  /* 0x0000007800409947 */ /* 0x004fec0003800000 */
.L_x_190:
[----:B------:R-:W-:Y:S01]  /*3ad0*/  UIADD3 UR6, UPT, UPT, UR4, 0x190, URZ ;  /* 0x0000019004067890 */ /* 0x000fe2000fffe0ff */
[----:B------:R3:W-:Y:S01]  /*3ae0*/  @!P0 SYNCS.ARRIVE.TRANS64.RED RZ, [R0+URZ], R5 ;  /* 0x0000000500ff89a7 */ /* 0x0007e200080004ff */
[----:B------:R-:W-:Y:S01]  /*3af0*/  UIADD3 UR7, UPT, UPT, UR4, 0x150, URZ ;  /* 0x0000015004077890 */ /* 0x000fe2000fffe0ff */
[----:B------:R-:W-:-:S08]  /*3b00*/  LOP3.LUT R2, R2, 0x1, RZ, 0x3c, !PT ;  /* 0x0000000102027812 */ /* 0x000fd000078e3cff */
[----:B------:R-:W-:Y:S06]  /*3b10*/  UGETNEXTWORKID.BROADCAST [UR6], [UR7] ;  /* 0x00000000060073ca */ /* 0x000fec0008000100 */
[----:B---3--:R-:W-:-:S04]  /*3b20*/  SHF.L.U32 R5, R8, 0x1f, RZ ;  /* 0x0000001f08057819 */ /* 0x008fc800000006ff */
[----:B------:R-:W3:Y:S02]  /*3b30*/  SYNCS.PHASECHK.TRANS64.TRYWAIT P1, [UR4+0x150], R5 ;  /* 0x00015005ff0075a7 */ /* 0x000ee40008021104 */
[----:B---3--:R-:W-:Y:S05]  /*3b40*/  @!P1 BRA `(.L_x_59) ;  /* 0x0000007800389947 */ /* 0x008fea0003800000 */
.L_x_192:
[----:B--2---:R-:W2:Y:S01]  /*3b50*/  LDS.128 R4, [UR4+0x190] ;  /* 0x00019004ff047984 */ /* 0x004ea20008000c00 */
[----:B------:R-:W-:Y:S01]  /*3b60*/  LOP3.LUT R8, R8, 0x1, RZ, 0x3c, !PT ;  /* 0x0000000108087812 */ /* 0x000fe200078e3cff */
[----:B------:R-:W-:Y:S01]  /*3b70*/  @!PT LDS RZ, [RZ] ;  /* 0x00000000fffff984 */ /* 0x000fe20000000800 */
[----:B------:R-:W-:Y:S01]  /*3b80*/  @!PT LDS RZ, [RZ] ;  /* 0x00000000fffff984 */ /* 0x000fe20000000800 */
[----:B------:R-:W-:Y:S01]  /*3b90*/  @!PT LDS RZ, [RZ] ;  /* 0x00000000fffff984 */ /* 0x000fe20000000800 */
[----:B------:R-:W-:Y:S01]  /*3ba0*/  @!PT LDS RZ, [RZ] ;  /* 0x00000000fffff984 */ /* 0x000fe20000000800 */
[----:B------:R3:W-:Y:S06]  /*3bb0*/  MEMBAR.ALL.CTA ;  /* 0x0000000000007992 */ /* 0x0007ec0000008000 */
[----:B---3--:R-:W3:Y:S02]  /*3bc0*/  FENCE.VIEW.ASYNC.S ;  /* 0x00000000000073c6 */ /* 0x008ee40000000000 */
[----:B---3--:R-:W-:Y:S01]  /*3bd0*/  SYNCS.ARRIVE.TRANS64.RED.A1T0 RZ, [UR5], RZ ;  /* 0x000000ffffff79a7 */ /* 0x008fe20008100405 */
[----:B--2---:R-:W-:-:S13]  /*3be0*/  LOP3.LUT P1, RZ, R6, 0x1, RZ, 0xc0, !PT ;  /* 0x0000000106ff7812 */ /* 0x004fda000782c0ff */
[----:B------:R-:W-:Y:S05]  /*3bf0*/  @P1 BRA `(.L_x_60) ;  /* 0xfffffffc00981947 */ /* 0x000fea000383ffff */
[----:B------:R-:W-:-:S04]  /*3c00*/  SHF.L.U32 R0, R2, 0x1f, RZ ;  /* 0x0000001f02007819 */ /* 0x000fc800000006ff */
[----:B------:R-:W2:Y:S02]  /*3c10*/  SYNCS.PHASECHK.TRANS64 P0, [UR4+0x158], R0 ;  /* 0x00015800ff0075a7 */ /* 0x000ea40008001004 */
[----:B-12---:R-:W-:Y:S05]  /*3c20*/  @P0 EXIT ;  /* 0x000000000000094d */ /* 0x006fea0003800000 */
[----:B------:R-:W-:-:S07]  /*3c30*/  MOV R0, UR4 ;  /* 0x0000000400007c02 */ /* 0x000fce0008000f00 */
.L_x_61:
[----:B-1----:R-:W-:-:S04]  /*3c40*/  SHF.L.U32 R3, R2, 0x1f, RZ ;  /* 0x0000001f02037819 */ /* 0x002fc800000006ff */
[----:B------:R1:W2:Y:S03]  /*3c50*/  SYNCS.PHASECHK.TRANS64.TRYWAIT P0, [R0+URZ+0x158], R3 ;  /* 0x00015803000075a7 */ /* 0x0002a600080011ff */
[----:B--2---:R-:W-:Y:S05]  /*3c60*/  @!P0 NANOSLEEP.SYNCS 0x989680 ;  /* 0x009896800000895d */ /* 0x004fea0003900000 */
[----:B------:R-:W2:Y:S02]  /*3c70*/  @!P0 SYNCS.PHASECHK.TRANS64 P0, [R0+URZ+0x158], R3 ;  /* 0x00015803000085a7 */ /* 0x000ea400080010ff */
[----:B--2---:R-:W-:Y:S05]  /*3c80*/  @P0 EXIT ;  /* 0x000000000000094d */ /* 0x004fea0003800000 */
[----:B------:R-:W-:Y:S05]  /*3c90*/  BRA `(.L_x_61) ;  /* 0xfffffffc00e87947 */ /* 0x000fea000383ffff */
.L_x_57:
[----:B------:R-:W-:Y:S05]  /*3ca0*/  BRA.U UP4, `(.L_x_62) ;  /* 0x0000001104607547 */ /* 0x000fea000b800000 */
[----:B------:R-:W2:Y:S01]  /*3cb0*/  S2UR UR4, SR_CgaCtaId ;  /* 0x00000000000479c3 */ /* 0x000ea20000008800 */
[----:B------:R-:W-:Y:S01]  /*3cc0*/  UMOV UR5, 0x40 ;  /* 0x0000004000057882 */ /* 0x000fe20000000000 */
[----:B------:R-:W-:Y:S01]  /*3cd0*/  NOP ;  /* 0x0000000000007918 */ /* 0x000fe20000000000 */
[----:B------:R-:W-:Y:S01]  /*3ce0*/  UMOV UR6, 0x400 ;  /* 0x0000040000067882 */ /* 0x000fe20000000000 */
[----:B--2---:R-:W-:Y:S02]  /*3cf0*/  ULEA UR5, UR4, UR5, 0x18 ;  /* 0x0000000504057291 */ /* 0x004fe4000f8ec0ff */
[----:B------:R-:W-:-:S07]  /*3d00*/  ULEA UR6, UR4, UR6, 0x18 ;  /* 0x0000000604067291 */ /* 0x000fce000f8ec0ff */
[----:B------:R-:W2:Y:S02]  /*3d10*/  LDS.U8 R3, [UR5+0x1c] ;  /* 0x00001c05ff037984 */ /* 0x000ea40008000000 */
[----:B--2---:R-:W-:-:S13]  /*3d20*/  ISETP.NE.AND P0, PT, R3, RZ, PT ;  /* 0x000000ff0300720c */ /* 0x004fda0003f05270 */
[----:B------:R-:W-:Y:S05]  /*3d30*/  @P0 BRA `(.L_x_63) ;  /* 0x0000000400080947 */ /* 0x000fea0003800000 */
[----:B------:R-:W-:Y:S02]  /*3d40*/  UISETP.NE.U32.AND UP1, UPT, UR33, 0x1, UPT ;  /* 0x000000012100788c */ /* 0x000fe4000bf25070 */
[----:B------:R-:W-:-:S07]  /*3d50*/  UIADD3 UR7, UPT, UPT, UR5, 0x8, URZ ;  /* 0x0000000805077890 */ /* 0x000fce000fffe0ff */
[----:B------:R-:W-:Y:S05]  /*3d60*/  BRA.U !UP1, `(.L_x_64) ;  /* 0x00000001099c7547 */ /* 0x000fea000b800000 */
[----:B------:R-:W-:Y:S01]  /*3d70*/  ELECT P0, URZ, PT ;  /* 0x0000000000ff782f */ /* 0x000fe20003800000 */
[----:B------:R-:W-:-:S12]  /*3d80*/  BSSY B0, `(.L_x_64) ;  /* 0x0000025000007945 */ /* 0x000fd80003800000 */
[----:B------:R-:W-:Y:S05]  /*3d90*/  @!P0 BRA `(.L_x_65) ;  /* 0x00000000008c8947 */ /* 0x000fea0003800000 */
[----:B------:R-:W-:-:S05]  /*3da0*/  UMOV UR4, 0x10 ;  /* 0x0000001000047882 */ /* 0x000fca0000000000 */
[----:B------:R-:W-:Y:S04]  /*3db0*/  DEPBAR.LE SB2, 0x36 ;  /* 0x0000ad800000791a */ /* 0x000fe80000000000 */
[----:B------:R-:W2:Y:S02]  /*3dc0*/  UTCATOMSWS.2CTA.FIND_AND_SET.ALIGN UP0, UR4, UR4 ;  /* 0x00000004000475e3 */ /* 0x000ea40008200800 */
[----:B--2---:R-:W-:Y:S01]  /*3dd0*/  MOV R10, UR4 ;  /* 0x00000004000a7c02 */ /* 0x004fe20008000f00 */
[----:B------:R-:W-:Y:S06]  /*3de0*/  BRA.U UP0, `(.L_x_66) ;  /* 0x0000000100187547 */ /* 0x000fec000b800000 */
.L_x_67:
[----:B------:R-:W-:Y:S05]  /*3df0*/  NANOSLEEP 0x64 ;  /* 0x000000640000795d */ /* 0x000fea0003800000 */
[----:B------:R-:W-:-:S05]  /*3e00*/  UMOV UR4, 0x10 ;  /* 0x0000001000047882 */ /* 0x000fca0000000000 */
[----:B------:R-:W-:Y:S04]  /*3e10*/  DEPBAR.LE SB2, 0x36 ;  /* 0x0000ad800000791a */ /* 0x000fe80000000000 */
[----:B------:R-:W2:Y:S02]  /*3e20*/  UTCATOMSWS.2CTA.FIND_AND_SET.ALIGN UP0, UR4, UR4 ;  /* 0x00000004000475e3 */ /* 0x000ea40008200800 */
[----:B--2---:R-:W-:Y:S01]  /*3e30*/  MOV R10, UR4 ;  /* 0x00000004000a7c02 */ /* 0x004fe20008000f00 */
[----:B------:R-:W-:Y:S05]  /*3e40*/  BRA.U !UP0, `(.L_x_67) ;  /* 0xfffffffd08e87547 */ /* 0x000fea000b83ffff */
.L_x_66:
[----:B------:R-:W2:Y:S01]  /*3e50*/  LDS R6, [UR5+0x10] ;  /* 0x00001005ff067984 */ /* 0x000ea20008000800 */
[----:B------:R-:W-:Y:S01]  /*3e60*/  IMAD.U32 R3, RZ, RZ, UR6 ;  /* 0x00000006ff037e24 */ /* 0x000fe2000f8e00ff */
[----:B------:R-:W-:-:S03]  /*3e70*/  MOV R4, UR32 ;  /* 0x0000002000047c02 */ /* 0x000fc60008000f00 */
[----:B------:R-:W-:Y:S01]  /*3e80*/  VIADD R3, R3, 0x1a0 ;  /* 0x000001a003037836 */ /* 0x000fe20000000000 */
[----:B--2---:R-:W-:-:S04]  /*3e90*/  SHF.L.U32 R6, R6, 0x1f, RZ ;  /* 0x0000001f06067819 */ /* 0x004fc800000006ff */
[----:B------:R-:W2:Y:S02]  /*3ea0*/  SYNCS.PHASECHK.TRANS64.TRYWAIT P0, [UR5+0x8], R6 ;  /* 0x00000806ff0075a7 */ /* 0x000ea40008001105 */
[----:B--2---:R-:W-:Y:S05]  /*3eb0*/  @P0 BRA `(.L_x_68) ;  /* 0x0000000000080947 */ /* 0x004fea0003800000 */
[----:B------:R-:W2:Y:S02]  /*3ec0*/  SYNCS.PHASECHK.TRANS64.TRYWAIT P0, [UR5+0x8], R6 ;  /* 0x00000806ff0075a7 */ /* 0x000ea40008001105 */
[----:B--2---:R-:W-:Y:S05]  /*3ed0*/  @!P0 BRA `(.L_x_69) ;  /* 0x00000074006c8947 */ /* 0x004fea0003800000 */
.L_x_68:
[----:B------:R-:W-:Y:S01]  /*3ee0*/  PRMT R4, R4, 0x654, R3 ;  /* 0x0000065404047816 */ /* 0x000fe20000000003 */
[----:B------:R-:W-:Y:S01]  /*3ef0*/  HFMA2 R3, -RZ, RZ, 0, 5.9604644775390625e-08 ;  /* 0x00000001ff037431 */ /* 0x000fe200000001ff */
[----:B------:R-:W-:Y:S01]  /*3f00*/  UPRMT UR4, UR32, 0x654, UR7 ;  /* 0x0000065420047896 */ /* 0x000fe20008000007 */
[----:B------:R-:W-:Y:S02]  /*3f10*/  IMAD.MOV.U32 R7, RZ, RZ, 0xffff ;  /* 0x0000ffffff077424 */ /* 0x000fe400078e00ff */
[----:B--2---:R-:W-:Y:S02]  /*3f20*/  IMAD.MOV.U32 R6, RZ, RZ, 0x4 ;  /* 0x00000004ff067424 */ /* 0x004fe400078e00ff */
[----:B------:R-:W-:Y:S01]  /*3f30*/  IMAD.SHL.U32 R9, R10, 0x20, RZ ;  /* 0x000000200a097824 */ /* 0x000fe200078e00ff */
[----:B------:R-:W-:Y:S02]  /*3f40*/  MOV R5, UR4 ;  /* 0x0000000400057c02 */ /* 0x000fe40008000f00 */
[-C--:B------:R-:W-:Y:S01]  /*3f50*/  SHF.L.U32 R8, R7, R10.reuse, RZ ;  /* 0x0000000a07087219 */ /* 0x080fe200000006ff */
[----:B------:R2:W-:Y:S01]  /*3f60*/  SYNCS.ARRIVE.TRANS64.RED RZ, [UR4], R6 ;  /* 0x00000006ffff79a7 */ /* 0x0005e20008000404 */
[----:B------:R-:W-:Y:S01]  /*3f70*/  SHF.L.U32 R7, R3, R10, RZ ;  /* 0x0000000a03077219 */ /* 0x000fe200000006ff */
[----:B------:R2:W-:Y:S04]  /*3f80*/  STS [UR6+0x1a0], R9 ;  /* 0x0001a009ff007988 */ /* 0x0005e80008000806 */
[----:B------:R2:W-:Y:S04]  /*3f90*/  STAS [R4.64], R10 ;  /* 0x0000000a04007dbd */ /* 0x0005e8000c0008ff */
[----:B------:R2:W-:Y:S04]  /*3fa0*/  ATOMS.OR RZ, [UR5+0x14], R8 ;  /* 0x00001408ffff798c */ /* 0x0005e8000b000005 */
[----:B------:R2:W-:Y:S04]  /*3fb0*/  ATOMS.OR RZ, [UR5+0x18], R7 ;  /* 0x00001807ffff798c */ /* 0x0005e8000b000005 */
[----:B------:R2:W-:Y:S02]  /*3fc0*/  ATOMS.XOR RZ, [UR5+0x10], R3 ;  /* 0x00001003ffff798c */ /* 0x0005e4000b800005 */
.L_x_65:
[----:B-1----:R-:W-:Y:S05]  /*3fd0*/  BSYNC B0 ;  /* 0x0000000000007941 */ /* 0x002fea0003800000 */
.L_x_64:
[----:B------:R-:W-:Y:S05]  /*3fe0*/  BRA.U UP1, `(.L_x_70) ;  /* 0x00000001016c7547 */ /* 0x000fea000b800000 */
[----:B------:R-:W-:-:S03]  /*3ff0*/  UMOV UR4, 0xffffffff ;  /* 0xffffffff00047882 */ /* 0x000fc60000000000 */
[----:B------:R-:W-:Y:S05]  /*4000*/  BRA.DIV UR4, `(.L_x_71) ;  /* 0x0000007604387947 */ /* 0x000fea000b800000 */
[----:B------:R-:W-:-:S13]  /*4010*/  ELECT P0, URZ, PT ;  /* 0x0000000000ff782f */ /* 0x000fda0003800000 */
.L_x_195:
[----:B------:R-:W-:Y:S05]  /*4020*/  @!P0 BRA `(.L_x_70) ;  /* 0x00000000005c8947 */ /* 0x000fea0003800000 */
[----:B--2---:R-:W2:Y:S02]  /*4030*/  LDS R4, [UR5+0x10] ;  /* 0x00001005ff047984 */ /* 0x004ea40008000800 */
[----:B--2---:R-:W-:-:S04]  /*4040*/  SHF.L.U32 R4, R4, 0x1f, RZ ;  /* 0x0000001f04047819 */ /* 0x004fc800000006ff */
[----:B------:R-:W2:Y:S02]  /*4050*/  SYNCS.PHASECHK.TRANS64.TRYWAIT P0, [UR5+0x8], R4 ;  /* 0x00000804ff0075a7 */ /* 0x000ea40008001105 */
[----:B--2---:R-:W-:Y:S05]  /*4060*/  @P0 BRA `(.L_x_72) ;  /* 0x0000000000080947 */ /* 0x004fea0003800000 */
[----:B------:R-:W2:Y:S02]  /*4070*/  SYNCS.PHASECHK.TRANS64.TRYWAIT P0, [UR5+0x8], R4 ;  /* 0x00000804ff0075a7 */ /* 0x000ea40008001105 */
[----:B--2---:R-:W-:Y:S05]  /*4080*/  @!P0 BRA `(.L_x_73) ;  /* 0x00000074003c8947 */ /* 0x004fea0003800000 */
.L_x_72:
[----:B------:R-:W3:Y:S01]  /*4090*/  LDS R6, [UR6+0x1a0] ;  /* 0x0001a006ff067984 */ /* 0x000ee20008000800 */
[----:B--2---:R-:W-:Y:S02]  /*40a0*/  HFMA2 R3, -RZ, RZ, 0, 5.9604644775390625e-08 ;  /* 0x00000001ff037431 */ /* 0x004fe400000001ff */
[----:B------:R-:W-:Y:S01]  /*40b0*/  IMAD.MOV.U32 R4, RZ, RZ, 0xffff ;  /* 0x0000ffffff047424 */ /* 0x000fe200078e00ff */
[----:B------:R-:W-:Y:S01]  /*40c0*/  UPRMT UR4, UR32, 0x654, UR7 ;  /* 0x0000065420047896 */ /* 0x000fe20008000007 */
[----:B---3--:R-:W-:-:S03]  /*40d0*/  IMAD.SHL.U32 R5, R6, 0x20, RZ ;  /* 0x0000002006057824 */ /* 0x008fc600078e00ff */
[-C--:B------:R-:W-:Y:S02]  /*40e0*/  SHF.L.U32 R4, R4, R6.reuse, RZ ;  /* 0x0000000604047219 */ /* 0x080fe400000006ff */
[----:B------:R-:W-:Y:S01]  /*40f0*/  SHF.L.U32 R6, R3, R6, RZ ;  /* 0x0000000603067219 */ /* 0x000fe200000006ff */
[----:B------:R3:W-:Y:S04]  /*4100*/  STS [UR6+0x1a0], R5 ;  /* 0x0001a005ff007988 */ /* 0x0007e80008000806 */
[----:B------:R3:W-:Y:S04]  /*4110*/  ATOMS.OR RZ, [UR5+0x14], R4 ;  /* 0x00001404ffff798c */ /* 0x0007e8000b000005 */
[----:B------:R3:W-:Y:S01]  /*4120*/  ATOMS.OR RZ, [UR5+0x18], R6 ;  /* 0x00001806ffff798c */ /* 0x0007e2000b000005 */
[----:B------:R-:W-:Y:S03]  /*4130*/  SYNCS.ARRIVE.TRANS64.RED.A1T0 RZ, [UR4], RZ ;  /* 0x000000ffffff79a7 */ /* 0x000fe60008100404 */
[----:B------:R3:W-:Y:S01]  /*4140*/  ATOMS.XOR RZ, [UR5+0x10], R3 ;  /* 0x00001003ffff798c */ /* 0x0007e2000b800005 */
[----:B------:R-:W-:Y:S05]  /*4150*/  BRA `(.L_x_70) ;  /* 0x0000000000107947 */ /* 0x000fea0003800000 */
.L_x_63:
[----:B------:R-:W-:Y:S02]  /*4160*/  MOV R3, 0xffffffff ;  /* 0xffffffff00037802 */ /* 0x000fe40000000f00 */
[----:B------:R-:W-:-:S03]  /*4170*/  MOV R4, 0x41a0 ;  /* 0x000041a000047802 */ /* 0x000fc60000000f00 */
[----:B------:R2:W-:Y:S04]  /*4180*/  STS [UR6+0x1a0], R3 ;  /* 0x0001a003ff007988 */ /* 0x0005e80008000806 */
[----:B-12--5:R-:W-:Y:S05]  /*4190*/  CALL.REL.NOINC `($__internal_1_$__cuda_sm10x_tcgen05_guardrail_trap_phase_invalid_during_alloc) ;  /* 0x0000007800ec7944 */ /* 0x026fea0003c00000 */
.L_x_70:
[----:B------:R-:W-:Y:S05]  /*41a0*/  WARPSYNC.ALL ;  /* 0x0000000000007948 */ /* 0x000fea0003800000 */
[----:B------:R-:W4:Y:S01]  /*41b0*/  S2UR UR18, SR_CgaCtaId ;  /* 0x00000000001279c3 */ /* 0x000f220000008800 */
[----:B------:R-:W-:Y:S01]  /*41c0*/  UMOV UR4, 0x400 ;  /* 0x0000040000047882 */ /* 0x000fe20000000000 */
[----:B------:R-:W-:-:S06]  /*41d0*/  NOP ;  /* 0x0000000000007918 */ /* 0x000fcc0000000000 */
[----:B------:R-:W-:Y:S06]  /*41e0*/  BAR.ARV 0x6, 0xa0 ;  /* 0x0182800000007b1d */ /* 0x000fec0000002000 */
[----:B------:R-:W1:Y:S01]  /*41f0*/  LDCU UR7, c[0x0][0x390] ;  /* 0x00007200ff0777ac */ /* 0x000e620008000800 */
[----:B------:R-:W-:Y:S01]  /*4200*/  LOP3.LUT R2, R2, 0xffff, RZ, 0xc0, !PT ;  /* 0x0000ffff02027812 */ /* 0x000fe200078ec0ff */
[----:B--2---:R-:W-:Y:S01]  /*4210*/  IMAD.MOV.U32 R8, RZ, RZ, 0x1 ;  /* 0x00000001ff087424 */ /* 0x004fe200078e00ff */
[----:B------:R-:W-:Y:S01]  /*4220*/  LOP3.LUT R0, R0, 0xffff, RZ, 0xc0, !PT ;  /* 0x0000ffff00007812 */ /* 0x000fe200078ec0ff */
[----:B------:R-:W-:Y:S01]  /*4230*/  UMOV UR22, URZ ;  /* 0x000000ff00167c82 */ /* 0x000fe20008000000 */
[----:B------:R-:W-:Y:S01]  /*4240*/  R2UR UR19, R2 ;  /* 0x00000000021372ca */ /* 0x000fe200000e0000 */
[----:B------:R-:W-:Y:S01]  /*4250*/  IMAD.MOV.U32 R2, RZ, RZ, RZ ;  /* 0x000000ffff027224 */ /* 0x000fe200078e00ff */
[----:B------:R-:W-:Y:S01]  /*4260*/  R2UR UR30, R0 ;  /* 0x00000000001e72ca */ /* 0x000fe200000e0000 */
[----:B------:R-:W-:Y:S01]  /*4270*/  IMAD.MOV.U32 R0, RZ, RZ, RZ ;  /* 0x000000ffff007224 */ /* 0x000fe200078e00ff */
[----:B------:R-:W-:-:S02]  /*4280*/  UISETP.NE.AND UP4, UPT, UR33, URZ, UPT ;  /* 0x000000ff2100728c */ /* 0x000fc4000bf85270 */
[----:B----4-:R-:W-:Y:S01]  /*4290*/  ULEA UR18, UR18, UR4, 0x18 ;  /* 0x0000000412127291 */ /* 0x010fe2000f8ec0ff */
[----:B------:R-:W-:Y:S01]  /*42a0*/  UMOV UR15, URZ ;  /* 0x000000ff000f7c82 */ /* 0x000fe20008000000 */
[----:B------:R-:W-:Y:S02]  /*42b0*/  UMOV UR26, 0x0 ;  /* 0x00000000001a7882 */ /* 0x000fe40000000000 */
[----:B------:R-:W-:Y:S02]  /*42c0*/  UIADD3 UR5, UPT, UPT, UR18, 0x8400, URZ ;  /* 0x0000840012057890 */ /* 0x000fe4000fffe0ff */
[----:B------:R-:W-:Y:S02]  /*42d0*/  UIADD3 UR6, UPT, UPT, UR18, 0x28400, URZ ;  /* 0x0002840012067890 */ /* 0x000fe4000fffe0ff */
[----:B-1----:R-:W-:Y:S01]  /*42e0*/  UIADD3 UR7, UPT, UPT, UR7, 0x1f, URZ ;  /* 0x0000001f07077890 */ /* 0x002fe2000fffe0ff */
[----:B---3--:R-:W1:Y:S01]  /*42f0*/  LDS R3, [UR18+0x1a0] ;  /* 0x0001a012ff037984 */ /* 0x008e620008000800 */
[----:B------:R-:W-:-:S02]  /*4300*/  USHF.R.U32.HI UR5, URZ, 0x4, UR5 ;  /* 0x00000004ff057899 */ /* 0x000fc40008011605 */
[----:B------:R-:W-:Y:S02]  /*4310*/  USHF.R.S32.HI UR4, URZ, 0x1f, UR7 ;  /* 0x0000001fff047899 */ /* 0x000fe40008011407 */
[----:B------:R-:W-:Y:S02]  /*4320*/  UIADD3 UR29, UPT, UPT, UR18, 0x158, URZ ;  /* 0x00000158121d7890 */ /* 0x000fe4000fffe0ff */
[----:B------:R-:W-:Y:S02]  /*4330*/  ULEA.HI UR4, UR4, UR7, URZ, 0x5 ;  /* 0x0000000704047291 */ /* 0x000fe4000f8f28ff */
[----:B------:R-:W-:Y:S02]  /*4340*/  USHF.R.U32.HI UR6, URZ, 0x4, UR6 ;  /* 0x00000004ff067899 */ /* 0x000fe40008011606 */
[----:B------:R-:W-:Y:S02]  /*4350*/  USHF.R.S32.HI UR28, URZ, 0x5, UR4 ;  /* 0x00000005ff1c7899 */ /* 0x000fe40008011404 */
[----:B------:R-:W-:-:S02]  /*4360*/  ULOP3.LUT UR20, UR5, 0x3fff, URZ, 0xc0, !UPT ;  /* 0x00003fff05147892 */ /* 0x000fc4000f8ec0ff */
[----:B------:R-:W-:Y:S02]  /*4370*/  UISETP.LT.AND UP0, UPT, UR28, 0x1, UPT ;  /* 0x000000011c00788c */ /* 0x000fe4000bf01270 */
[----:B------:R-:W-:Y:S02]  /*4380*/  UPRMT UR29, URZ, 0x654, UR29 ;  /* 0x00000654ff1d7896 */ /* 0x000fe4000800001d */
[----:B------:R-:W-:Y:S02]  /*4390*/  USEL UR31, UR28, 0x1, !UP0 ;  /* 0x000000011c1f7887 */ /* 0x000fe4000c000000 */
[----:B------:R-:W-:Y:S02]  /*43a0*/  ULOP3.LUT UR21, UR6, 0x3fff, URZ, 0xc0, !UPT ;  /* 0x00003fff06157892 */ /* 0x000fe4000f8ec0ff */
[----:B------:R-:W-:Y:S02]  /*43b0*/  ULOP3.LUT UR20, UR20, 0x1000000, URZ, 0xfc, !UPT ;  /* 0x0100000014147892 */ /* 0x000fe4000f8efcff */
[----:B------:R-:W-:Y:S01]  /*43c0*/  UIADD3 UR31, UPT, UPT, -UR31, URZ, URZ ;  /* 0x000000ff1f1f7290 */ /* 0x000fe2000fffe1ff */
[----:B------:R-:W-:Y:S01]  /*43d0*/  UMOV UR27, 0x10218490 ;  /* 0x10218490001b7882 */ /* 0x000fe20000000000 */
[----:B------:R-:W-:Y:S01]  /*43e0*/  UMOV UR24, 0x0 ;  /* 0x0000000000187882 */ /* 0x000fe20000000000 */
[----:B------:R-:W-:Y:S01]  /*43f0*/  UMOV UR25, 0x10218490 ;  /* 0x1021849000197882 */ /* 0x000fe20000000000 */
[C---:B-1----:R-:W-:Y:S01]  /*4400*/  VIADD R5, R3.reuse, 0x80 ;  /* 0x0000008003057836 */ /* 0x042fe20000000000 */
[----:B------:R-:W-:-:S04]  /*4410*/  LOP3.LUT R4, R3, 0xffff, RZ, 0xc0, !PT ;  /* 0x0000ffff03047812 */ /* 0x000fc800078ec0ff */
[----:B------:R-:W-:-:S05]  /*4420*/  LOP3.LUT R5, R5, 0xffff, RZ, 0xc0, !PT ;  /* 0x0000ffff05057812 */ /* 0x000fca00078ec0ff */
[----:B------:R1:W-:Y:S02]  /*4430*/  STL.64 [R1], R4 ;  /* 0x0000000401007387 */ /* 0x0003e40000100a00 */
.L_x_82:
[----:B-1----:R-:W-:-:S04]  /*4440*/  SHF.L.U32 R5, R2, 0x1f, RZ ;  /* 0x0000001f02057819 */ /* 0x002fc800000006ff */
[----:B------:R-:W1:Y:S02]  /*4450*/  SYNCS.PHASECHK.TRANS64.TRYWAIT P0, [UR18+0x150], R5 ;  /* 0x00015005ff0075a7 */ /* 0x000e640008001112 */
[----:B-1-34-:R-:W-:Y:S05]  /*4460*/  @!P0 BRA `(.L_x_74) ;  /* 0x00000070005c8947 */ /* 0x01afea0003800000 */
.L_x_197:
[----:B-1----:R-:W1:Y:S01]  /*4470*/  LDS.128 R4, [UR18+0x190] ;  /* 0x00019012ff047984 */ /* 0x002e620008000c00 */
[----:B------:R-:W-:Y:S01]  /*4480*/  ULEA UR23, UR22, UR18, 0x3 ;  /* 0x0000001216177291 */ /* 0x000fe2000f8e18ff */
[----:B------:R-:W-:Y:S01]  /*4490*/  @!PT LDS RZ, [RZ] ;  /* 0x00000000fffff984 */ /* 0x000fe20000000800 */
[----:B------:R-:W-:Y:S01]  /*44a0*/  @!PT LDS RZ, [RZ] ;  /* 0x00000000fffff984 */ /* 0x000fe20000000800 */
[----:B------:R-:W-:Y:S01]  /*44b0*/  @!PT LDS RZ, [RZ] ;  /* 0x00000000fffff984 */ /* 0x000fe20000000800 */
[----:B------:R-:W-:Y:S01]  /*44c0*/  @!PT LDS RZ, [RZ] ;  /* 0x00000000fffff984 */ /* 0x000fe20000000800 */
[----:B------:R2:W-:Y:S06]  /*44d0*/  MEMBAR.ALL.CTA ;  /* 0x0000000000007992 */ /* 0x0005ec0000008000 */
[----:B--2---:R-:W2:Y:S02]  /*44e0*/  FENCE.VIEW.ASYNC.S ;  /* 0x00000000000073c6 */ /* 0x004ea40000000000 */
[----:B--2---:R-:W-:Y:S01]  /*44f0*/  SYNCS.ARRIVE.TRANS64.RED.A1T0 RZ, [UR29], RZ ;  /* 0x000000ffffff79a7 */ /* 0x004fe2000810041d */
[----:B-1----:R-:W-:Y:S01]  /*4500*/  LOP3.LUT P2, RZ, R6, 0x1, RZ, 0xc0, !PT ;  /* 0x0000000106ff7812 */ /* 0x002fe2000784c0ff */
[----:B------:R-:W-:-:S12]  /*4510*/  BRA.U UP4, `(.L_x_75) ;  /* 0x00000001040c7547 */ /* 0x000fd8000b800000 */
[----:B------:R-:W-:-:S04]  /*4520*/  SHF.L.U32 R5, R8, 0x1f, RZ ;  /* 0x0000001f08057819 */ /* 0x000fc800000006ff */
[----:B------:R-:W1:Y:S02]  /*4530*/  SYNCS.PHASECHK.TRANS64.TRYWAIT P0, [UR23+0x170], R5 ;  /* 0x00017005ff0075a7 */ /* 0x000e640008001117 */
[----:B-1----:R-:W-:Y:S05]  /*4540*/  @!P0 BRA `(.L_x_76) ;  /* 0x00000070003c8947 */ /* 0x002fea0003800000 */
.L_x_75:
[----:B------:R-:W-:Y:S05]  /*4550*/  BRA.U UP4, `(.L_x_77) ;  /* 0x0000000104dc7547 */ /* 0x000fea000b800000 */
[----:B------:R-:W2:Y:S02]  /*4560*/  LDCU UR4, c[0x0][0x390] ;  /* 0x00007200ff0477ac */ /* 0x000ea40008000800 */
[----:B--2---:R-:W-:-:S09]  /*4570*/  UISETP.GE.AND UP0, UPT, UR4, 0x1, UPT ;  /* 0x000000010400788c */ /* 0x004fd2000bf06270 */
[----:B------:R-:W-:Y:S05]  /*4580*/  BRA.U !UP0, `(.L_x_78) ;  /* 0x0000000108c47547 */ /* 0x000fea000b800000 */
[----:B------:R-:W-:Y:S01]  /*4590*/  ULEA UR4, UR22, UR48, 0x2 ;  /* 0x0000003016047291 */ /* 0x000fe2000f8e10ff */
[----:B-1----:R-:W-:-:S08]  /*45a0*/  SHF.L.U32 R4, R0, 0x1f, RZ ;  /* 0x0000001f00047819 */ /* 0x002fd000000006ff */
[----:B------:R-:W5:Y:S01]  /*45b0*/  LDL R5, [UR4] ;  /* 0x00000004ff057983 */ /* 0x000f620008100800 */
[----:B------:R-:W-:Y:S02]  /*45c0*/  ULEA UR4, UR15, UR18, 0x3 ;  /* 0x000000120f047291 */ /* 0x000fe4000f8e18ff */
[----:B------:R-:W-:Y:S01]  /*45d0*/  UPLOP3.LUT UP2, UPT, UPT, UPT, UPT, 0x40, 0x4 ;  /* 0x000000000004789c */ /* 0x000fe20003f4e870 */
[----:B------:R-:W-:Y:S01]  /*45e0*/  UMOV UR17, UR31 ;  /* 0x0000001f00117c82 */ /* 0x000fe20008000000 */
[----:B------:R-:W-:Y:S01]  /*45f0*/  UMOV UR16, UR28 ;  /* 0x0000001c00107c82 */ /* 0x000fe20008000000 */
[----:B------:R-:W-:-:S04]  /*4600*/  UMOV UR5, UR15 ;  /* 0x0000000f00057c82 */ /* 0x000fc80008000000 */
[----:B------:R1:W2:Y:S04]  /*4610*/  SYNCS.PHASECHK.TRANS64.TRYWAIT P1, [UR4], R4 ;  /* 0x00000004ff0075a7 */ /* 0x0002a80008021104 */
.L_x_81:
[----:B------:R-:W-:Y:S02]  /*4620*/  UIADD3 UR17, UPT, UPT, UR17, 0x1, URZ ;  /* 0x0000000111117890 */ /* 0x000fe4000fffe0ff */
[----:B---3--:R-:W-:Y:S02]  /*4630*/  ULEA UR10, UR5, UR18, 0x3 ;  /* 0x00000012050a7291 */ /* 0x008fe4000f8e18ff */
[----:B------:R-:W-:Y:S01]  /*4640*/  UISETP.NE.AND UP3, UPT, UR17, URZ, UPT ;  /* 0x000000ff1100728c */ /* 0x000fe2000bf65270 */
[----:B--2-4-:R-:W-:Y:S10]  /*4650*/  @P1 BRA `(.L_x_79) ;  /* 0x00000000000c1947 */ /* 0x014ff40003800000 */
[----:B------:R-:W-:Y:S04]  /*4660*/  SHF.L.U32 R7, R0, 0x1f, RZ ;  /* 0x0000001f00077819 */ /* 0x000fe800000006ff */
[----:B------:R-:W2:Y:S02]  /*4670*/  SYNCS.PHASECHK.TRANS64.TRYWAIT P0, [UR10], R7 ;  /* 0x00000007ff0075a7 */ /* 0x000ea4000800110a */
[----:B--2---:R-:W-:Y:S05]  /*4680*/  @!P0 BRA `(.L_x_80) ;  /* 0x0000007000048947 */ /* 0x004fea0003800000 */
.L_x_79:
[----:B------:R-:W-:Y:S01]  /*4690*/  UISETP.NE.AND UP0, UPT, UR16, 0x1, UPT ;  /* 0x000000011000788c */ /* 0x000fe2000bf05270 */
[----:B------:R-:W-:Y:S01]  /*46a0*/  PLOP3.LUT P1, PT, PT, PT, PT, 0x80, 0x8 ;  /* 0x000000000008781c */ /* 0x000fe20003f2f070 */
[----:B------:R-:W-:Y:S02]  /*46b0*/  UIADD3 UR4, UPT, UPT, UR5, 0x1, URZ ;  /* 0x0000000105047890 */ /* 0x000fe4000fffe0ff */
[----:B------:R-:W-:Y:S02]  /*46c0*/  ULEA UR8, UR5, UR21, 0x8 ;  /* 0x0000001505087291 */ /* 0x000fe4000f8e40ff */
[----:B------:R-:W-:Y:S01]  /*46d0*/  UISETP.NE.AND UP1, UPT, UR4, 0x10, UPT ;  /* 0x000000100400788c */ /* 0x000fe2000bf25270 */
[----:B------:R-:W-:Y:S01]  /*46e0*/  PLOP3.LUT P0, PT, PT, PT, UP0, 0x80, 0x8 ;  /* 0x000000000008781c */ /* 0x000fe20003f0f008 */
[----:B------:R-:W-:Y:S02]  /*46f0*/  UIADD3 UR12, UPT, UPT, UR8, 0x80, URZ ;  /* 0x00000080080c7890 */ /* 0x000fe4000fffe0ff */
[----:B------:R-:W-:Y:S02]  /*4700*/  USEL UR6, URZ, 0x1, UP1 ;  /* 0x00000001ff067887 */ /* 0x000fe40008800000 */
[----:B------:R-:W-:Y:S02]  /*4710*/  USEL UR15, UR4, URZ, UP1 ;  /* 0x000000ff040f7287 */ /* 0x000fe40008800000 */
[----:B------:R-:W-:Y:S02]  /*4720*/  UIADD3 UR10, UPT, UPT, UR10, 0x80, URZ ;  /* 0x000000800a0a7890 */ /* 0x000fe4000fffe0ff */
[----:B------:R-:W-:Y:S01]  /*4730*/  @UP0 ULEA UR4, UR15, UR18, 0x3 ;  /* 0x000000120f040291 */ /* 0x000fe2000f8e18ff */
[----:B------:R-:W-:Y:S01]  /*4740*/  LOP3.LUT R0, R0, UR6, RZ, 0x3c, !PT ;  /* 0x0000000600007c12 */ /* 0x000fe2000f8e3cff */
[----:B------:R-:W-:Y:S01]  /*4750*/  UIADD3 UR16, UPT, UPT, UR16, -0x1, URZ ;  /* 0xffffffff10107890 */ /* 0x000fe2000fffe0ff */
[----:B------:R-:W-:Y:S02]  /*4760*/  UMOV UR9, 0x40004040 ;  /* 0x4000404000097882 */ /* 0x000fe40000000000 */
[----:B-1----:R-:W-:Y:S01]  /*4770*/  @P0 SHF.L.U32 R4, R0, 0x1f, RZ ;  /* 0x0000001f00040819 */ /* 0x002fe200000006ff */
[----:B------:R-:W-:Y:S01]  /*4780*/  UMOV UR13, 0x40004040 ;  /* 0x40004040000d7882 */ /* 0x000fe20000000000 */
[----:B------:R-:W-:Y:S02]  /*4790*/  UMOV UR7, 0x40004040 ;  /* 0x4000404000077882 */ /* 0x000fe40000000000 */
[----:B------:R3:W4:Y:S01]  /*47a0*/  @P0 SYNCS.PHASECHK.TRANS64.TRYWAIT P1, [UR4], R4 ;  /* 0x00000004ff0005a7 */ /* 0x0007220008021104 */
[----:B------:R-:W-:Y:S11]  /*47b0*/  ELECT P0, URZ, PT ;  /* 0x0000000000ff782f */ /* 0x000ff60003800000 */
[----:B------:R-:W-:Y:S02]  /*47c0*/  @!UPT UIADD3 URZ, UPT, UPT, URZ, URZ, URZ ;  /* 0x000000fffffff290 */ /* 0x000fe4000fffe0ff */
[C---:B-----5:R-:W-:Y:S01]  /*47d0*/  @P0 R2UR.BROADCAST UR14, R5.reuse ;  /* 0x00000000050e02ca */ /* 0x060fe200008e0000 */
[----:B------:R-:W-:Y:S01]  /*47e0*/  ULEA UR4, UR5, UR20, 0x9 ;  /* 0x0000001405047291 */ /* 0x000fe2000f8e48ff */
[----:B------:R-:W-:Y:S11]  /*47f0*/  ELECT P0, URZ, PT ;  /* 0x0000000000ff782f */ /* 0x000ff60003800000 */
[----:B------:R-:W-:Y:S02]  /*4800*/  @!UPT UIADD3 URZ, UPT, UPT, URZ, URZ, URZ ;  /* 0x000000fffffff290 */ /* 0x000fe4000fffe0ff */
[----:B------:R-:W-:Y:S01]  /*4810*/  @P0 R2UR.BROADCAST UR11, R5 ;  /* 0x00000000050b02ca */ /* 0x000fe200008e0000 */
[----:B------:R-:W-:Y:S01]  /*4820*/  UIADD3 UR6, UPT, UPT, UR4, 0x80, URZ ;  /* 0x0000008004067890 */ /* 0x000fe2000fffe0ff */
[----:B------:R-:W-:Y:S02]  /*4830*/  UMOV UR5, 0x40004040 ;  /* 0x4000404000057882 */ /* 0x000fe40000000000 */
[----:B------:R1:W-:Y:S01]  /*4840*/  UTCHMMA.2CTA gdesc[UR4], gdesc[UR8], tmem[UR14], tmem[UR26], idesc[UR27], UP2 ;  /* 0x00ff1a08040075ea */ /* 0x0003e2000920000e */
[----:B------:R-:W-:Y:S08]  /*4850*/  UPLOP3.LUT UP2, UPT, UPT, UPT, UPT, 0x80, 0x8 ;  /* 0x000000000008789c */ /* 0x000ff00003f4f070 */
[----:B------:R3:W-:Y:S01]  /*4860*/  UTCHMMA.2CTA gdesc[UR6], gdesc[UR12], tmem[UR11], tmem[UR24], idesc[UR25], UPT ;  /* 0x00ff180c060075ea */ /* 0x0007e2000ba0000b */
[----:B------:R3:W-:Y:S01]  /*4870*/  UTCBAR.2CTA.MULTICAST [UR10], URZ, UR19 ;  /* 0x000000ff0a0073e9 */ /* 0x0007e20008200813 */
[----:B-1----:R-:W-:Y:S01]  /*4880*/  UMOV UR5, UR15 ;  /* 0x0000000f00057c82 */ /* 0x002fe20008000000 */
[----:B------:R-:W-:Y:S05]  /*4890*/  BRA.U UP3, `(.L_x_81) ;  /* 0xfffffffd03607547 */ /* 0x000fea000b83ffff */
.L_x_78:
[----:B------:R-:W-:-:S09]  /*48a0*/  UIADD3 UR4, UPT, UPT, UR23, 0x160, URZ ;  /* 0x0000016017047890 */ /* 0x000fd2000fffe0ff */
[----:B------:R2:W-:Y:S01]  /*48b0*/  UTCBAR.2CTA.MULTICAST [UR4], URZ, UR30 ;  /* 0x000000ff040073e9 */ /* 0x0005e2000820081e */
[----:B------:R-:W-:Y:S02]  /*48c0*/  NOP ;  /* 0x0000000000007918 */ /* 0x000fe40000000000 */
.L_x_77:
[----:B--2---:R-:W-:Y:S01]  /*48d0*/  UIADD3 UR4, UPT, UPT, UR22, 0x1, URZ ;  /* 0x0000000116047890 */ /* 0x004fe2000fffe0ff */
[----:B------:R-:W-:-:S03]  /*48e0*/  LOP3.LUT R2, R2, 0x1, RZ, 0x3c, !PT ;  /* 0x0000000102027812 */ /* 0x000fc600078e3cff */
[----:B------:R-:W-:-:S04]  /*48f0*/  UISETP.NE.AND UP0, UPT, UR4, 0x2, UPT ;  /* 0x000000020400788c */ /* 0x000fc8000bf05270 */
[----:B------:R-:W-:Y:S02]  /*4900*/  USEL UR5, URZ, 0x1, UP0 ;  /* 0x00000001ff057887 */ /* 0x000fe40008000000 */
[----:B------:R-:W-:-:S04]  /*4910*/  USEL UR22, UR4, URZ, UP0 ;  /* 0x000000ff04167287 */ /* 0x000fc80008000000 */
[----:B------:R-:W-:Y:S01]  /*4920*/  LOP3.LUT R8, R8, UR5, RZ, 0x3c, !PT ;  /* 0x0000000508087c12 */ /* 0x000fe2000f8e3cff */
[----:B------:R-:W-:Y:S07]  /*4930*/  @P2 BRA `(.L_x_82) ;  /* 0xfffffff800c02947 */ /* 0x000fee000383ffff */
[----:B------:R-:W2:Y:S01]  /*4940*/  S2UR UR8, SR_CgaCtaId ;  /* 0x00000000000879c3 */ /* 0x000ea20000008800 */
[----:B------:R-:W-:Y:S01]  /*4950*/  ELECT P0, URZ, PT ;  /* 0x0000000000ff782f */ /* 0x000fe20003800000 */
[----:B------:R-:W-:Y:S01]  /*4960*/  HFMA2 R0, -RZ, RZ, 0, 5.9604644775390625e-08 ;  /* 0x00000001ff007431 */ /* 0x000fe200000001ff */
[----:B------:R-:W-:-:S05]  /*4970*/  UMOV UR4, 0x40 ;  /* 0x0000004000047882 */ /* 0x000fca0000000000 */
[----:B------:R-:W-:Y:S01]  /*4980*/  UVIRTCOUNT.DEALLOC.SMPOOL 0x80 ;  /* 0x000000800000784c */ /* 0x000fe20000000000 */
[----:B------:R-:W-:Y:S02]  /*4990*/  UISETP.NE.AND UP0, UPT, UR33, URZ, UPT ;  /* 0x000000ff2100728c */ /* 0x000fe4000bf05270 */
[----:B--2---:R-:W-:-:S09]  /*49a0*/  ULEA UR8, UR8, UR4, 0x18 ;  /* 0x0000000408087291 */ /* 0x004fd2000f8ec0ff */
[----:B------:R2:W-:Y:S01]  /*49b0*/  @P0 STS.U8 [UR8+0x1c], R0 ;  /* 0x00001c00ff000988 */ /* 0x0005e20008000008 */
[----:B------:R-:W-:Y:S05]  /*49c0*/  BRA.U UP0, `(.L_x_83) ;  /* 0x0000000100587547 */ /* 0x000fea000b800000 */
[----:B------:R-:W-:Y:S01]  /*49d0*/  UIADD3 UR5, UPT, UPT, UR18, 0x170, URZ ;  /* 0x0000017012057890 */ /* 0x000fe2000fffe0ff */
[----:B-1----:R-:W-:-:S03]  /*49e0*/  SHF.L.U32 R5, R8, 0x1f, RZ ;  /* 0x0000001f08057819 */ /* 0x002fc600000006ff */
[----:B------:R-:W-:-:S09]  /*49f0*/  ULEA UR4, UR22, UR5, 0x3 ;  /* 0x0000000516047291 */ /* 0x000fd2000f8e18ff */
[----:B------:R-:W1:Y:S02]  /*4a00*/  SYNCS.PHASECHK.TRANS64.TRYWAIT P0, [UR4], R5 ;  /* 0x00000005ff0075a7 */ /* 0x000e640008001104 */
[----:B-1----:R-:W-:Y:S05]  /*4a10*/  @!P0 BRA `(.L_x_84) ;  /* 0x0000006c00388947 */ /* 0x002fea0003800000 */
.L_x_201:
[----:B------:R-:W-:-:S04]  /*4a20*/  UIADD3 UR4, UPT, UPT, UR22, 0x1, URZ ;  /* 0x0000000116047890 */ /* 0x000fc8000fffe0ff */
[----:B------:R-:W-:-:S04]  /*4a30*/  UISETP.NE.AND UP1, UPT, UR4, 0x2, UPT ;  /* 0x000000020400788c */ /* 0x000fc8000bf25270 */
[----:B---3--:R-:W-:Y:S02]  /*4a40*/  USEL UR6, URZ, 0x1, UP1 ;  /* 0x00000001ff067887 */ /* 0x008fe40008800000 */
[----:B------:R-:W-:-:S04]  /*4a50*/  USEL UR4, UR4, URZ, UP1 ;  /* 0x000000ff04047287 */ /* 0x000fc80008800000 */
[----:B------:R-:W-:Y:S01]  /*4a60*/  ULEA UR4, UR4, UR5, 0x3 ;  /* 0x0000000504047291 */ /* 0x000fe2000f8e18ff */
[----:B-1----:R-:W-:-:S04]  /*4a70*/  LOP3.LUT R5, R8, UR6, RZ, 0x3c, !PT ;  /* 0x0000000608057c12 */ /* 0x002fc8000f8e3cff */
[----:B------:R-:W-:Y:S01]  /*4a80*/  SHF.L.U32 R5, R5, 0x1f, RZ ;  /* 0x0000001f05057819 */ /* 0x000fe200000006ff */
[----:B--2---:R-:W-:-:S04]  /*4a90*/  IMAD.U32 R0, RZ, RZ, UR4 ;  /* 0x00000004ff007e24 */ /* 0x004fc8000f8e00ff */
[----:B------:R1:W2:Y:S03]  /*4aa0*/  SYNCS.PHASECHK.TRANS64.TRYWAIT P0, [R0+URZ], R5 ;  /* 0x00000005000075a7 */ /* 0x0002a600080011ff */
[----:B--2---:R-:W-:Y:S05]  /*4ab0*/  @!P0 NANOSLEEP.SYNCS 0x989680 ;  /* 0x009896800000895d */ /* 0x004fea0003900000 */
[----:B------:R-:W2:Y:S02]  /*4ac0*/  @!P0 SYNCS.PHASECHK.TRANS64 P0, [R0+URZ], R5 ;  /* 0x00000005000085a7 */ /* 0x000ea400080010ff */
[----:B--2---:R-:W-:Y:S05]  /*4ad0*/  @P0 BRA `(.L_x_85) ;  /* 0x0000000000200947 */ /* 0x004fea0003800000 */
.L_x_86:
[----:B--2---:R2:W3:Y:S02]  /*4ae0*/  SYNCS.PHASECHK.TRANS64.TRYWAIT P0, [R0+URZ], R5 ;  /* 0x00000005000075a7 */ /* 0x0044e400080011ff */
[----:B---3--:R-:W-:Y:S05]  /*4af0*/  @!P0 NANOSLEEP.SYNCS 0x989680 ;  /* 0x009896800000895d */ /* 0x008fea0003900000 */
[----:B------:R-:W3:Y:S02]  /*4b00*/  @!P0 SYNCS.PHASECHK.TRANS64 P0, [R0+URZ], R5 ;  /* 0x00000005000085a7 */ /* 0x000ee400080010ff */
[----:B---3--:R-:W-:Y:S05]  /*4b10*/  @!P0 BRA `(.L_x_86) ;  /* 0xfffffffc00f08947 */ /* 0x008fea000383ffff */
[----:B------:R-:W-:Y:S05]  /*4b20*/  BRA `(.L_x_85) ;  /* 0x00000000000c7947 */ /* 0x000fea0003800000 */
.L_x_83:
[----:B------:R-:W-:-:S04]  /*4b30*/  UIADD3 UR4, UPT, UPT, UR18, 0x180, URZ ;  /* 0x0000018012047890 */ /* 0x000fc8000fffe0ff */
[----:B------:R-:W-:-:S09]  /*4b40*/  UPRMT UR4, UR32, 0x654, UR4 ;  /* 0x0000065420047896 */ /* 0x000fd20008000004 */
[----:B------:R-:W-:Y:S03]  /*4b50*/  SYNCS.ARRIVE.TRANS64.RED.A1T0 RZ, [UR4], RZ ;  /* 0x000000ffffff79a7 */ /* 0x000fe60008100404 */
.L_x_85:
[----:B-12---:R-:W-:Y:S01]  /*4b60*/  SHF.L.U32 R5, RZ, 0x1f, RZ ;  /* 0x0000001fff057819 */ /* 0x006fe200000006ff */
[----:B------:R-:W-:Y:S01]  /*4b70*/  UIADD3 UR4, UPT, UPT, UR18, 0x180, URZ ;  /* 0x0000018012047890 */ /* 0x000fe2000fffe0ff */
[----:B------:R-:W-:Y:S02]  /*4b80*/  PLOP3.LUT P0, PT, PT, PT, UP0, 0x80, 0x8 ;  /* 0x000000000008781c */ /* 0x000fe40003f0f008 */
[----:B----4-:R-:W1:Y:S02]  /*4b90*/  SYNCS.PHASECHK.TRANS64.TRYWAIT P1, [UR18+0x180], R5 ;  /* 0x00018005ff0075a7 */ /* 0x010e640008021112 */
[----:B-1----:R-:W-:Y:S09]  /*4ba0*/  @!P1 BRA `(.L_x_87) ;  /* 0x0000006800ec9947 */ /* 0x002ff20003800000 */
.L_x_203:
[----:B------:R-:W-:Y:S01]  /*4bb0*/  @!UP0 UPRMT UR4, UR32, 0x654, UR4 ;  /* 0x0000065420048896 */ /* 0x000fe20008000004 */
[----:B------:R-:W-:Y:S01]  /*4bc0*/  LOP3.LUT R2, R3, 0xffff, RZ, 0xc0, !PT ;  /* 0x0000ffff03027812 */ /* 0x000fe200078ec0ff */
[----:B------:R-:W-:Y:S02]  /*4bd0*/  IMAD.MOV.U32 R3, RZ, RZ, 0xffff ;  /* 0x0000ffffff037424 */ /* 0x000fe400078e00ff */
[----:B-1----:R-:W-:Y:S01]  /*4be0*/  IMAD.MOV.U32 R5, RZ, RZ, 0x1 ;  /* 0x00000001ff057424 */ /* 0x002fe200078e00ff */
[----:B------:R-:W-:-:S04]  /*4bf0*/  SHF.R.U32.HI R2, RZ, 0x5, R2 ;  /* 0x00000005ff027819 */ /* 0x000fc80000011602 */
[----:B------:R-:W-:Y:S01]  /*4c00*/  @!P0 SYNCS.ARRIVE.TRANS64.RED.A1T0 RZ, [UR4], RZ ;  /* 0x000000ffffff89a7 */ /* 0x000fe20008100404 */
[----:B------:R-:W-:Y:S01]  /*4c10*/  NOP ;  /* 0x0000000000007918 */ /* 0x000fe20000000000 */
[----:B------:R-:W1:Y:S01]  /*4c20*/  LDS R0, [UR8+0x14] ;  /* 0x00001408ff007984 */ /* 0x000e620008000800 */
[-C--:B------:R-:W-:Y:S02]  /*4c30*/  SHF.L.U32 R3, R3, R2.reuse, RZ ;  /* 0x0000000203037219 */ /* 0x080fe400000006ff */
[----:B------:R-:W-:Y:S02]  /*4c40*/  SHF.L.U32 R5, R5, R2, RZ ;  /* 0x0000000205057219 */ /* 0x000fe400000006ff */
[----:B-1----:R-:W-:-:S04]  /*4c50*/  LOP3.LUT R0, R0, R3, RZ, 0xc0, !PT ;  /* 0x0000000300007212 */ /* 0x002fc800078ec0ff */
[----:B------:R-:W-:-:S13]  /*4c60*/  ISETP.NE.AND P0, PT, R0, R3, PT ;  /* 0x000000030000720c */ /* 0x000fda0003f05270 */
[----:B------:R-:W-:Y:S05]  /*4c70*/  @P0 BRA `(.L_x_88) ;  /* 0x00000000005c0947 */ /* 0x000fea0003800000 */
[----:B------:R-:W1:Y:S02]  /*4c80*/  LDS R0, [UR8+0x18] ;  /* 0x00001808ff007984 */ /* 0x000e640008000800 */
[----:B-1----:R-:W-:-:S04]  /*4c90*/  LOP3.LUT R0, R0, R5, RZ, 0xc0, !PT ;  /* 0x0000000500007212 */ /* 0x002fc800078ec0ff */
[----:B------:R-:W-:-:S13]  /*4ca0*/  ISETP.NE.AND P0, PT, R0, R5, PT ;  /* 0x000000050000720c */ /* 0x000fda0003f05270 */
[----:B------:R-:W-:Y:S05]  /*4cb0*/  @P0 BRA `(.L_x_89) ;  /* 0x0000000000400947 */ /* 0x000fea0003800000 */
[----:B------:R-:W-:Y:S01]  /*4cc0*/  R2UR UR4, R3 ;  /* 0x00000000030472ca */ /* 0x000fe200000e0000 */
[----:B------:R-:W1:Y:S01]  /*4cd0*/  S2R R2, SR_LANEID ;  /* 0x0000000000027919 */ /* 0x000e620000000000 */
[----:B------:R-:W-:-:S04]  /*4ce0*/  LOP3.LUT R5, RZ, R5, RZ, 0x33, !PT ;  /* 0x00000005ff057212 */ /* 0x000fc800078e33ff */
[----:B---3--:R-:W2:Y:S07]  /*4cf0*/  REDUX UR6, R5 ;  /* 0x00000000050673c4 */ /* 0x008eae0000000000 */
[----:B------:R-:W-:-:S03]  /*4d00*/  ULOP3.LUT UR5, URZ, UR4, URZ, 0x33, !UPT ;  /* 0x00000004ff057292 */ /* 0x000fc6000f8e33ff */
[----:B------:R-:W-:Y:S02]  /*4d10*/  VOTEU.ANY UR4, UPT, PT ;  /* 0x0000000000047886 */ /* 0x000fe400038e0100 */
[----:B------:R-:W-:Y:S01]  /*4d20*/  UFLO.U32 UR4, UR4 ;  /* 0x00000004000472bd */ /* 0x000fe200080e0000 */
[----:B------:R-:W-:-:S04]  /*4d30*/  IMAD.U32 R0, RZ, RZ, UR5 ;  /* 0x00000005ff007e24 */ /* 0x000fc8000f8e00ff */
[----:B------:R-:W3:Y:S02]  /*4d40*/  REDUX UR7, R0 ;  /* 0x00000000000773c4 */ /* 0x000ee40000000000 */
[----:B------:R4:W-:Y:S01]  /*4d50*/  UTCATOMSWS.AND URZ, UR5 ;  /* 0x0000000500ff79e3 */ /* 0x0009e20008000000 */
[----:B-1----:R-:W-:Y:S01]  /*4d60*/  ISETP.EQ.U32.AND P0, PT, R2, UR4, PT ;  /* 0x0000000402007c0c */ /* 0x002fe2000bf02070 */
[----:B--2---:R-:W-:Y:S02]  /*4d70*/  IMAD.U32 R2, RZ, RZ, UR6 ;  /* 0x00000006ff027e24 */ /* 0x004fe4000f8e00ff */
[----:B---3--:R-:W-:-:S10]  /*4d80*/  IMAD.U32 R3, RZ, RZ, UR7 ;  /* 0x00000007ff037e24 */ /* 0x008fd4000f8e00ff */
[----:B------:R4:W-:Y:S04]  /*4d90*/  @P0 ATOMS.AND RZ, [UR8+0x14], R3 ;  /* 0x00001403ffff098c */ /* 0x0009e8000a800008 */
[----:B------:R4:W-:Y:S01]  /*4da0*/  @P0 ATOMS.AND RZ, [UR8+0x18], R2 ;  /* 0x00001802ffff098c */ /* 0x0009e2000a800008 */
[----:B------:R-:W-:Y:S05]  /*4db0*/  BRA `(.L_x_90) ;  /* 0x0000000000147947 */ /* 0x000fea0003800000 */
.L_x_89:
[----:B------:R-:W-:Y:S02]  /*4dc0*/  MOV R2, 0x4de0 ;  /* 0x00004de000027802 */ /* 0x000fe40000000f00 */
[----:B---3-5:R-:W-:Y:S05]  /*4dd0*/  CALL.REL.NOINC `($__internal_0_$__cuda_sm10x_tcgen05_guardrail_trap_col_being_dealloced_not_returned_by_alloc) ;  /* 0x0000006c00d07944 */ /* 0x028fea0003c00000 */
[----:B------:R-:W-:Y:S05]  /*4de0*/  BRA `(.L_x_90) ;  /* 0x0000000000087947 */ /* 0x000fea0003800000 */
.L_x_88:
[----:B------:R-:W-:Y:S02]  /*4df0*/  MOV R2, 0x4e10 ;  /* 0x00004e1000027802 */ /* 0x000fe40000000f00 */
[----:B---3-5:R-:W-:Y:S05]  /*4e00*/  CALL.REL.NOINC `($__internal_2_$__cuda_sm10x_tcgen05_guardrail_trap_unallocated_columns_being_dealloced) ;  /* 0x0000006c00dc7944 */ /* 0x028fea0003c00000 */
.L_x_90:
[----:B------:R-:W-:Y:S01]  /*4e10*/  NOP ;  /* 0x0000000000007918 */ /* 0x000fe20000000000 */
[----:B----4-:R-:W-:Y:S05]  /*4e20*/  EXIT ;  /* 0x000000000000794d */ /* 0x010fea0003800000 */
.L_x_62:
[----:B------:R-:W2:Y:S01]  /*4e30*/  LDCU UR5, c[0x0][0x384] ;  /* 0x00007080ff0577ac */ /* 0x000ea20008000800 */
[----:B------:R-:W-:Y:S02]  /*4e40*/  UISETP.NE.OR UP0, UPT, UR18, 0x3, !UP3 ;  /* 0x000000031200788c */ /* 0x000fe4000df05670 */
[----:B--2---:R-:W-:-:S07]  /*4e50*/  UIADD3 UR5, UPT, UPT, UR5, 0x7f, URZ ;  /* 0x0000007f05057890 */ /* 0x004fce000fffe0ff */
[----:B------:R-:W-:Y:S05]  /*4e60*/  BRA.U UP0, `(.L_x_91) ;  /* 0x0000001500807547 */ /* 0x000fea000b800000 */
[----:B------:R-:W-:Y:S01]  /*4e70*/  USHF.R.S32.HI UR4, URZ, 0x1f, UR5 ;  /* 0x0000001fff047899 */ /* 0x000fe20008011405 */
[----:B------:R-:W2:Y:S01]  /*4e80*/  S2UR UR12, SR_CgaCtaId ;  /* 0x00000000000c79c3 */ /* 0x000ea20000008800 */
[----:B------:R-:W3:Y:S01]  /*4e90*/  LDCU UR49, c[0x0][0x370] ;  /* 0x00006e00ff3177ac */ /* 0x000ee20008000800 */
[----:B------:R-:W-:Y:S02]  /*4ea0*/  HFMA2 R10, -RZ, RZ, 0, 5.9604644775390625e-08 ;  /* 0x00000001ff0a7431 */ /* 0x000fe400000001ff */
[----:B------:R-:W-:Y:S01]  /*4eb0*/  IMAD.MOV.U32 R8, RZ, RZ, RZ ;  /* 0x000000ffff087224 */ /* 0x000fe200078e00ff */
[----:B------:R-:W-:Y:S01]  /*4ec0*/  ULEA.HI UR4, UR4, UR5, URZ, 0x7 ;  /* 0x0000000504047291 */ /* 0x000fe2000f8f38ff */
[----:B------:R-:W3:Y:S02]  /*4ed0*/  LDCU.128 UR44, c[0x0][0xb10] ;  /* 0x00016200ff2c77ac */ /* 0x000ee40008000c00 */
[----:B------:R-:W4:Y:S01]  /*4ee0*/  LDC.64 R14, c[0x0][0x348] ;  /* 0x0000d200ff0e7b82 */ /* 0x000f220000000a00 */
[----:B------:R-:W-:Y:S01]  /*4ef0*/  USHF.R.S32.HI UR40, URZ, 0x7, UR4 ;  /* 0x00000007ff287899 */ /* 0x000fe20008011404 */
[----:B------:R-:W1:Y:S05]  /*4f00*/  LDCU UR48, c[0x0][0x374] ;  /* 0x00006e80ff3077ac */ /* 0x000e6a0008000800 */
[----:B------:R-:W-:Y:S01]  /*4f10*/  IMAD.U32 R2, RZ, RZ, UR40 ;  /* 0x00000028ff027e24 */ /* 0x000fe2000f8e00ff */
[----:B------:R-:W2:Y:S04]  /*4f20*/  LDCU.64 UR4, c[0x0][0x888] ;  /* 0x00011100ff0477ac */ /* 0x000ea80008000a00 */
[----:B------:R-:W-:Y:S01]  /*4f30*/  IABS R0, R2 ;  /* 0x0000000200007213 */ /* 0x000fe20000000000 */
[----:B------:R-:W1:Y:S03]  /*4f40*/  LDCU.64 UR42, c[0x0][0x890] ;  /* 0x00011200ff2a77ac */ /* 0x000e660008000a00 */
[----:B------:R-:W-:Y:S01]  /*4f50*/  R2UR UR38, R0 ;  /* 0x00000000002672ca */ /* 0x000fe200000e0000 */
[----:B------:R-:W4:Y:S01]  /*4f60*/  LDCU UR30, c[0x0][0xb0c] ;  /* 0x00016180ff1e77ac */ /* 0x000f220008000800 */
[----:B------:R-:W4:Y:S01]  /*4f70*/  LDCU UR62, c[0x0][0xb20] ;  /* 0x00016400ff3e77ac */ /* 0x000f220008000800 */
[----:B------:R-:W4:Y:S10]  /*4f80*/  LDCU UR41, c[0x0][0x388] ;  /* 0x00007100ff2977ac */ /* 0x000f340008000800 */
[----:B------:R-:W4:Y:S01]  /*4f90*/  I2F.RP R3, UR38 ;  /* 0x0000002600037d06 */ /* 0x000f220008209400 */
[----:B--2---:R-:W-:Y:S01]  /*4fa0*/  UISETP.NE.U32.AND UP0, UPT, UR4, URZ, UPT ;  /* 0x000000ff0400728c */ /* 0x004fe2000bf05070 */
[----:B------:R-:W2:Y:S03]  /*4fb0*/  LDCU UR4, c[0x0][0xb30] ;  /* 0x00016600ff0477ac */ /* 0x000ea60008000800 */
[----:B------:R-:W-:Y:S01]  /*4fc0*/  UISETP.NE.AND.EX UP0, UPT, UR5, URZ, UPT, UP0 ;  /* 0x000000ff0500728c */ /* 0x000fe2000bf05300 */
[----:B------:R-:W-:Y:S01]  /*4fd0*/  UMOV UR31, 0x400 ;  /* 0x00000400001f7882 */ /* 0x000fe20000000000 */
[----:B---3--:R-:W-:-:S02]  /*4fe0*/  UIMAD.WIDE.U32 UR8, UR49, UR44, URZ ;  /* 0x0000002c310872a5 */ /* 0x008fc4000f8e00ff */
[----:B-1----:R-:W-:Y:S01]  /*4ff0*/  UIMAD.WIDE.U32 UR10, UR48, UR47, URZ ;  /* 0x0000002f300a72a5 */ /* 0x002fe2000f8e00ff */
[----:B------:R-:W-:Y:S01]  /*5000*/  UMOV UR6, URZ ;  /* 0x000000ff00067c82 */ /* 0x000fe20008000000 */
[----:B----4-:R-:W1:Y:S01]  /*5010*/  MUFU.RCP R0, R3 ;  /* 0x0000000300007308 */ /* 0x010e620000001000 */
[----:B------:R-:W-:Y:S02]  /*5020*/  ULEA UR31, UR12, UR31, 0x18 ;  /* 0x0000001f0c1f7291 */ /* 0x000fe4000f8ec0ff */
[----:B------:R-:W-:Y:S02]  /*5030*/  UP2UR UR60, UPR, URZ, 0x1 ;  /* 0x00000001ff3c7883 */ /* 0x000fe40008000000 */
[----:B------:R-:W-:Y:S02]  /*5040*/  UISETP.NE.AND UP0, UPT, UR39, 0x1, UPT ;  /* 0x000000012700788c */ /* 0x000fe4000bf05270 */
[----:B------:R-:W-:Y:S02]  /*5050*/  UISETP.NE.U32.AND UP0, UPT, UR42, URZ, UPT ;  /* 0x000000ff2a00728c */ /* 0x000fe4000bf05070 */
[----:B------:R-:W-:-:S02]  /*5060*/  UIADD3 UR56, UPT, UPT, UR31, 0x118, URZ ;  /* 0x000001181f387890 */ /* 0x000fc4000fffe0ff */
[----:B------:R-:W-:Y:S02]  /*5070*/  UIADD3 UR54, UPT, UPT, UR31, 0x158, URZ ;  /* 0x000001581f367890 */ /* 0x000fe4000fffe0ff */
[----:B------:R-:W-:Y:S02]  /*5080*/  UIADD3 UR33, UPT, UPT, UR31, 0x100, URZ ;  /* 0x000001001f217890 */ /* 0x000fe4000fffe0ff */
[----:B------:R-:W-:Y:S01]  /*5090*/  UIADD3 UR25, UPT, UPT, UR31, 0x108, URZ ;  /* 0x000001081f197890 */ /* 0x000fe2000fffe0ff */
[----:B-1----:R-:W-:Y:S01]  /*50a0*/  VIADD R0, R0, 0xffffffe ;  /* 0x0ffffffe00007836 */ /* 0x002fe20000000000 */
[----:B------:R-:W-:Y:S02]  /*50b0*/  UIADD3 UR17, UPT, UPT, UR31, 0x110, URZ ;  /* 0x000001101f117890 */ /* 0x000fe4000fffe0ff */
[----:B------:R-:W-:Y:S01]  /*50c0*/  UISETP.GE.AND UP3, UPT, UR39, 0x1, UPT ;  /* 0x000000012700788c */ /* 0x000fe2000bf66270 */
[----:B------:R-:W-:Y:S02]  /*50d0*/  UMOV UR53, UR9 ;  /* 0x0000000900357c82 */ /* 0x000fe40008000000 */
[----:B------:R-:W1:Y:S01]  /*50e0*/  F2I.FTZ.U32.TRUNC.NTZ R0, R0 ;  /* 0x0000000000007305 */ /* 0x000e62000021f000 */
[----:B------:R-:W-:Y:S01]  /*50f0*/  UMOV UR52, UR11 ;  /* 0x0000000b00347c82 */ /* 0x000fe20008000000 */
[----:B------:R-:W-:-:S02]  /*5100*/  UISETP.NE.AND UP3, UPT, UR30, 0x1, UPT ;  /* 0x000000011e00788c */ /* 0x000fc4000bf65270 */
[----:B------:R-:W-:Y:S02]  /*5110*/  UISETP.NE.AND.EX UP5, UPT, UR43, URZ, UPT, UP0 ;  /* 0x000000ff2b00728c */ /* 0x000fe4000bfa5300 */
[----:B------:R-:W-:Y:S01]  /*5120*/  UPLOP3.LUT UP2, UPT, UPT, UPT, UPT, 0x40, 0x4 ;  /* 0x000000000004789c */ /* 0x000fe20003f4e870 */
[----:B------:R-:W3:Y:S01]  /*5130*/  LDCU.64 UR22, c[0x0][0xb28] ;  /* 0x00016500ff1677ac */ /* 0x000ee20008000a00 */
[----:B------:R-:W-:Y:S02]  /*5140*/  UPRMT UR56, UR12, 0x654, UR56 ;  /* 0x000006540c387896 */ /* 0x000fe40008000038 */
[----:B------:R-:W-:Y:S01]  /*5150*/  UPRMT UR54, URZ, 0x654, UR54 ;  /* 0x00000654ff367896 */ /* 0x000fe20008000036 */
[----:B-1----:R-:W-:Y:S01]  /*5160*/  R2UR UR7, R0 ;  /* 0x00000000000772ca */ /* 0x002fe200000e0000 */
[----:B------:R-:W-:Y:S01]  /*5170*/  UPRMT UR59, UR12, 0x654, UR33 ;  /* 0x000006540c3b7896 */ /* 0x000fe20008000021 */
[----:B------:R-:W-:Y:S01]  /*5180*/  IABS R0, R2 ;  /* 0x0000000200007213 */ /* 0x000fe20000000000 */
[----:B------:R-:W-:Y:S01]  /*5190*/  UPRMT UR58, UR12, 0x654, UR25 ;  /* 0x000006540c3a7896 */ /* 0x000fe20008000019 */
[----:B------:R-:W-:Y:S01]  /*51a0*/  MOV R2, 0x2000 ;  /* 0x0000200000027802 */ /* 0x000fe20000000f00 */
[----:B------:R-:W-:-:S02]  /*51b0*/  UPRMT UR57, UR12, 0x654, UR17 ;  /* 0x000006540c397896 */ /* 0x000fc40008000011 */
[----:B------:R-:W-:Y:S01]  /*51c0*/  IMAD.MOV R0, RZ, RZ, -R0 ;  /* 0x000000ffff007224 */ /* 0x000fe200078e0a00 */
[----:B------:R-:W-:Y:S02]  /*51d0*/  USHF.R.U32.HI UR53, URZ, UR45, UR53 ;  /* 0x0000002dff357299 */ /* 0x000fe40008011635 */
[----:B------:R-:W-:Y:S02]  /*51e0*/  USHF.R.U32.HI UR52, URZ, UR62, UR52 ;  /* 0x0000003eff347299 */ /* 0x000fe40008011634 */
[----:B------:R-:W-:Y:S01]  /*51f0*/  R2UR UR55, R0 ;  /* 0x00000000003772ca */ /* 0x000fe200000e0000 */
[----:B------:R-:W-:Y:S02]  /*5200*/  UIADD3 UR5, UPT, UPT, URZ, -UR7, URZ ;  /* 0x80000007ff057290 */ /* 0x000fe4000fffe0ff */
[----:B------:R-:W-:Y:S02]  /*5210*/  UISETP.NE.AND UP3, UPT, UR46, 0x1, UPT ;  /* 0x000000012e00788c */ /* 0x000fe4000bf65270 */
[----:B------:R-:W-:-:S02]  /*5220*/  UIMAD UR5, UR5, UR38, URZ ;  /* 0x00000026050572a4 */ /* 0x000fc4000f8e02ff */
[----:B--2---:R-:W-:Y:S02]  /*5230*/  UISETP.NE.AND UP4, UPT, UR4, 0x1, UPT ;  /* 0x000000010400788c */ /* 0x004fe4000bf85270 */
[----:B------:R-:W-:Y:S02]  /*5240*/  UIMAD.WIDE.U32 UR6, UR7, UR5, UR6 ;  /* 0x00000005070672a5 */ /* 0x000fe4000f8e0006 */
[----:B------:R-:W-:Y:S02]  /*5250*/  UISETP.NE.AND UP0, UPT, UR41, URZ, UPT ;  /* 0x000000ff2900728c */ /* 0x000fe4000bf05270 */
[----:B------:R-:W-:-:S03]  /*5260*/  UISETP.NE.AND UP6, UPT, UR40, URZ, UPT ;  /* 0x000000ff2800728c */ /* 0x000fc6000bfc5270 */
[----:B---3--:R-:W-:-:S08]  /*5270*/  UMOV UR51, UR7 ;  /* 0x0000000700337c82 */ /* 0x008fd00008000000 */
.L_x_102:
[----:B------:R-:W-:Y:S04]  /*5280*/  SHF.L.U32 R3, R8, 0x1f, RZ ;  /* 0x0000001f08037819 */ /* 0x000fe800000006ff */
[----:B-1----:R-:W1:Y:S02]  /*5290*/  SYNCS.PHASECHK.TRANS64.TRYWAIT P0, [UR31+0x150], R3 ;  /* 0x00015003ff0075a7 */ /* 0x002e64000800111f */
[----:B-1----:R-:W-:Y:S05]  /*52a0*/  @!P0 BRA `(.L_x_92) ;  /* 0x0000006400448947 */ /* 0x002fea0003800000 */
.L_x_205:
[----:B------:R-:W2:Y:S01]  /*52b0*/  LDS.128 R4, [UR31+0x190] ;  /* 0x0001901fff047984 */ /* 0x000ea20008000c00 */
[----:B------:R-:W-:Y:S01]  /*52c0*/  UISETP.GE.AND UP0, UPT, UR39, 0x1, UPT ;  /* 0x000000012700788c */ /* 0x000fe2000bf06270 */
[----:B------:R-:W-:Y:S01]  /*52d0*/  @!PT LDS RZ, [RZ] ;  /* 0x00000000fffff984 */ /* 0x000fe20000000800 */
[----:B------:R-:W-:Y:S01]  /*52e0*/  @!PT LDS RZ, [RZ] ;  /* 0x00000000fffff984 */ /* 0x000fe20000000800 */
[----:B------:R-:W-:Y:S01]  /*52f0*/  @!PT LDS RZ, [RZ] ;  /* 0x00000000fffff984 */ /* 0x000fe20000000800 */
[----:B------:R-:W-:Y:S01]  /*5300*/  @!PT LDS RZ, [RZ] ;  /* 0x00000000fffff984 */ /* 0x000fe20000000800 */
[----:B------:R3:W-:Y:S06]  /*5310*/  MEMBAR.ALL.CTA ;  /* 0x0000000000007992 */ /* 0x0007ec0000008000 */
[----:B---3--:R-:W3:Y:S02]  /*5320*/  FENCE.VIEW.ASYNC.S ;  /* 0x00000000000073c6 */ /* 0x008ee40000000000 */
[----:B---3--:R-:W-:Y:S01]  /*5330*/  SYNCS.ARRIVE.TRANS64.RED.A1T0 RZ, [UR54], RZ ;  /* 0x000000ffffff79a7 */ /* 0x008fe20008100436 */
[----:B--2---:R-:W-:Y:S11]  /*5340*/  LOP3.LUT P0, RZ, R6, 0x1, RZ, 0xc0, !PT ;  /* 0x0000000106ff7812 */ /* 0x004ff6000780c0ff */
[----:B------:R-:W-:Y:S02]  /*5350*/  @!UPT UIADD3 URZ, UPT, UPT, URZ, URZ, URZ ;  /* 0x000000fffffff290 */ /* 0x000fe4000fffe0ff */
[----:B------:R-:W-:Y:S01]  /*5360*/  VOTEU.ANY UP3, P0 ;  /* 0x0000000000ff7886 */ /* 0x000fe20000060100 */
[----:B------:R-:W-:Y:S11]  /*5370*/  PLOP3.LUT P0, PT, PT, PT, UP3, 0x80, 0x8 ;  /* 0x000000000008781c */ /* 0x000ff60003f0f038 */
[----:B------:R-:W-:Y:S02]  /*5380*/  @!UPT UIADD3 URZ, UPT, UPT, URZ, URZ, URZ ;  /* 0x000000fffffff290 */ /* 0x000fe4000fffe0ff */
[----:B-1----:R-:W-:Y:S02]  /*5390*/  @P0 MOV R3, R4 ;  /* 0x0000000400030202 */ /* 0x002fe40000000f00 */
[----:B------:R-:W-:Y:S02]  /*53a0*/  @P0 LOP3.LUT R0, R5, 0xffff, RZ, 0xc0, !PT ;  /* 0x0000ffff05000812 */ /* 0x000fe400078ec0ff */
[----:B------:R-:W-:Y:S02]  /*53b0*/  @P0 R2UR UR5, R3 ;  /* 0x00000000030502ca */ /* 0x000fe400000e0000 */
[----:B------:R-:W-:Y:S11]  /*53c0*/  @P0 R2UR UR4, R0 ;  /* 0x00000000000402ca */ /* 0x000ff600000e0000 */
[----:B------:R-:W-:Y:S02]  /*53d0*/  @UP3 UMOV UR15, UR5 ;  /* 0x00000005000f3c82 */ /* 0x000fe40008000000 */
[----:B------:R-:W-:Y:S01]  /*53e0*/  @UP3 UMOV UR14, UR4 ;  /* 0x00000004000e3c82 */ /* 0x000fe20008000000 */
[----:B------:R-:W-:Y:S05]  /*53f0*/  BRA.U !UP0, `(.L_x_93) ;  /* 0x0000000108c07547 */ /* 0x000fea000b800000 */
[----:B------:R-:W-:Y:S02]  /*5400*/  UIMAD.WIDE.U32 UR8, UR14, UR47, URZ ;  /* 0x0000002f0e0872a5 */ /* 0x000fe4000f8e00ff */
[----:B------:R-:W-:Y:S02]  /*5410*/  UP2UR UR16, UPR, URZ, 0x4 ;  /* 0x00000004ff107883 */ /* 0x000fe40008000000 */
[----:B------:R-:W-:Y:S02]  /*5420*/  UISETP.NE.AND UP2, UPT, UR46, 0x1, UPT ;  /* 0x000000012e00788c */ /* 0x000fe4000bf45270 */
[----:B------:R-:W-:Y:S02]  /*5430*/  UIMAD.WIDE.U32 UR10, UR15, UR44, URZ ;  /* 0x0000002c0f0a72a5 */ /* 0x000fe4000f8e00ff */
[----:B------:R-:W-:Y:S02]  /*5440*/  USEL UR4, UR48, UR52, !UP2 ;  /* 0x0000003430047287 */ /* 0x000fe4000d000000 */
[----:B------:R-:W-:Y:S02]  /*5450*/  UISETP.NE.AND UP0, UPT, UR30, 0x1, UPT ;  /* 0x000000011e00788c */ /* 0x000fe4000bf05270 */
[----:B------:R-:W-:Y:S02]  /*5460*/  UP2UR UR21, UPR, URZ, 0x2 ;  /* 0x00000002ff157883 */ /* 0x000fe40008000000 */
[----:B------:R-:W-:Y:S02]  /*5470*/  UISETP.NE.AND UP1, UPT, UR39, 0x1, UPT ;  /* 0x000000012700788c */ /* 0x000fe4000bf25270 */
[----:B------:R-:W-:Y:S02]  /*5480*/  UIMAD.WIDE.U32 UR12, UR4, UR22, URZ ;  /* 0x00000016040c72a5 */ /* 0x000fe4000f8e00ff */
[----:B------:R-:W-:Y:S01]  /*5490*/  USEL UR7, UR49, UR53, !UP0 ;  /* 0x0000003531077287 */ /* 0x000fe2000c000000 */
[----:B------:R-:W-:Y:S02]  /*54a0*/  UMOV UR5, UR9 ;  /* 0x0000000900057c82 */ /* 0x000fe40008000000 */
[----:B------:R-:W-:Y:S02]  /*54b0*/  USHF.R.U32.HI UR6, URZ, UR62, UR5 ;  /* 0x0000003eff067299 */ /* 0x000fe40008011605 */
[----:B------:R-:W-:Y:S02]  /*54c0*/  UIMAD.WIDE.U32 UR18, UR7, UR22, URZ ;  /* 0x00000016071272a5 */ /* 0x000fe4000f8e00ff */
[----:B------:R-:W-:Y:S02]  /*54d0*/  USEL UR6, UR14, UR6, !UP2 ;  /* 0x000000060e067287 */ /* 0x000fe4000d000000 */
[----:B------:R-:W-:Y:S01]  /*54e0*/  UISETP.NE.AND UP2, UPT, UR16, URZ, UPT ;  /* 0x000000ff1000728c */ /* 0x000fe2000bf45270 */
[----:B------:R-:W-:Y:S01]  /*54f0*/  UMOV UR5, UR11 ;  /* 0x0000000b00057c82 */ /* 0x000fe20008000000 */
[----:B------:R-:W-:Y:S02]  /*5500*/  UIMAD.WIDE.U32 UR10, UR6, UR22, URZ ;  /* 0x00000016060a72a5 */ /* 0x000fe4000f8e00ff */
[----:B------:R-:W-:Y:S03]  /*5510*/  USHF.R.U32.HI UR8, URZ, UR45, UR5 ;  /* 0x0000002dff087299 */ /* 0x000fe60008011605 */
[----:B------:R-:W-:Y:S02]  /*5520*/  UMOV UR5, UR13 ;  /* 0x0000000d00057c82 */ /* 0x000fe40008000000 */
[----:B------:R-:W-:Y:S03]  /*5530*/  @UP1 USHF.R.U32.HI UR4, URZ, UR23, UR5 ;  /* 0x00000017ff041299 */ /* 0x000fe60008011605 */
[----:B------:R-:W-:Y:S01]  /*5540*/  UMOV UR5, UR19 ;  /* 0x0000001300057c82 */ /* 0x000fe20008000000 */
[----:B------:R-:W-:Y:S02]  /*5550*/  UIMAD UR4, UR39, UR4, URZ ;  /* 0x00000004270472a4 */ /* 0x000fe4000f8e02ff */
[----:B------:R-:W-:Y:S02]  /*5560*/  @UP1 USHF.R.U32.HI UR7, URZ, UR23, UR5 ;  /* 0x00000017ff071299 */ /* 0x000fe40008011605 */
[----:B------:R-:W-:Y:S02]  /*5570*/  USEL UR5, UR15, UR8, !UP0 ;  /* 0x000000080f057287 */ /* 0x000fe4000c000000 */
[----:B------:R-:W-:Y:S02]  /*5580*/  UIMAD UR8, UR39, UR7, URZ ;  /* 0x00000007270872a4 */ /* 0x000fe4000f8e02ff */
[----:B------:R-:W-:Y:S03]  /*5590*/  UISETP.GE.AND UP0, UPT, UR6, UR4, UPT ;  /* 0x000000040600728c */ /* 0x000fe6000bf06270 */
[----:B------:R-:W-:Y:S01]  /*55a0*/  UMOV UR4, UR11 ;  /* 0x0000000b00047c82 */ /* 0x000fe20008000000 */
[----:B------:R-:W-:Y:S02]  /*55b0*/  UISETP.GE.OR UP0, UPT, UR5, UR8, UP0 ;  /* 0x000000080500728c */ /* 0x000fe40008706670 */
[----:B------:R-:W-:Y:S02]  /*55c0*/  USHF.R.U32.HI UR4, URZ, UR23, UR4 ;  /* 0x00000017ff047299 */ /* 0x000fe40008011604 */
[----:B------:R-:W-:Y:S02]  /*55d0*/  UIMAD.WIDE.U32 UR8, UR5, UR22, URZ ;  /* 0x00000016050872a5 */ /* 0x000fe4000f8e00ff */
[----:B------:R-:W-:Y:S04]  /*55e0*/  USEL UR10, UR6, UR4, !UP1 ;  /* 0x00000004060a7287 */ /* 0x000fe8000c800000 */
[----:B------:R-:W-:Y:S01]  /*55f0*/  UIADD3 UR11, UPT, UPT, -UR10, URZ, URZ ;  /* 0x000000ff0a0b7290 */ /* 0x000fe2000fffe1ff */
[----:B------:R-:W-:Y:S02]  /*5600*/  @!UP0 UMOV UR4, UR9 ;  /* 0x0000000900048c82 */ /* 0x000fe40008000000 */
[----:B------:R-:W-:Y:S02]  /*5610*/  @!UP0 USHF.R.U32.HI UR4, URZ, UR23, UR4 ;  /* 0x00000017ff048299 */ /* 0x000fe40008011604 */
[----:B------:R-:W-:Y:S02]  /*5620*/  UIMAD UR8, UR39, UR11, UR6 ;  /* 0x0000000b270872a4 */ /* 0x000fe4000f8e0206 */
[----:B------:R-:W-:Y:S02]  /*5630*/  @!UP0 USEL UR4, UR5, UR4, !UP1 ;  /* 0x0000000405048287 */ /* 0x000fe4000c800000 */
[----:B------:R-:W-:Y:S02]  /*5640*/  UISETP.NE.AND UP1, UPT, UR21, URZ, UPT ;  /* 0x000000ff1500728c */ /* 0x000fe4000bf25270 */
[----:B------:R-:W-:Y:S02]  /*5650*/  @!UP0 UIMAD UR8, UR7, UR8, UR4 ;  /* 0x00000008070882a4 */ /* 0x000fe4000f8e0204 */
[----:B------:R-:W-:Y:S02]  /*5660*/  @!UP0 UIADD3 UR9, UPT, UPT, UR10, -UR4, URZ ;  /* 0x800000040a098290 */ /* 0x000fe4000fffe0ff */
[----:B------:R-:W-:Y:S02]  /*5670*/  UIADD3 UR4, UPT, UPT, -UR5, URZ, URZ ;  /* 0x000000ff05047290 */ /* 0x000fe4000fffe1ff */
[----:B------:R-:W-:Y:S02]  /*5680*/  UIADD3 UR7, UPT, UPT, -UR6, URZ, URZ ;  /* 0x000000ff06077290 */ /* 0x000fe4000fffe1ff */
[----:B------:R-:W-:Y:S02]  /*5690*/  @!UP0 UIMAD UR6, UR9, UR39, UR5 ;  /* 0x00000027090682a4 */ /* 0x000fe4000f8e0205 */
[----:B------:R-:W-:Y:S02]  /*56a0*/  UIMAD UR15, UR30, UR4, UR15 ;  /* 0x000000041e0f72a4 */ /* 0x000fe4000f8e020f */
[----:B------:R-:W-:Y:S01]  /*56b0*/  UIMAD UR4, UR46, UR7, UR14 ;  /* 0x000000072e0472a4 */ /* 0x000fe2000f8e020e */
[----:B------:R-:W-:Y:S02]  /*56c0*/  @!UP0 UMOV UR5, UR8 ;  /* 0x0000000800058c82 */ /* 0x000fe40008000000 */
[----:B------:R-:W-:Y:S02]  /*56d0*/  UIMAD UR15, UR5, UR30, UR15 ;  /* 0x0000001e050f72a4 */ /* 0x000fe4000f8e020f */
[----:B------:R-:W-:Y:S11]  /*56e0*/  UIMAD UR14, UR6, UR46, UR4 ;  /* 0x0000002e060e72a4 */ /* 0x000ff6000f8e0204 */
[----:B------:R-:W-:Y:S01]  /*56f0*/  @!UPT UIADD3 URZ, UPT, UPT, URZ, URZ, URZ ;  /* 0x000000fffffff290 */ /* 0x000fe2000fffe0ff */
.L_x_93:
[----:B------:R-:W1:Y:S01]  /*5700*/  @!UP4 LDCU.128 UR8, c[0x0][0xb10] ;  /* 0x00016200ff08c7ac */ /* 0x000e620008000c00 */
[----:B------:R-:W-:Y:S04]  /*5710*/  MOV R0, UR20 ;  /* 0x0000001400007c02 */ /* 0x000fe80008000f00 */
[----:B------:R-:W-:Y:S01]  /*5720*/  IABS R0, R0 ;  /* 0x0000000000007213 */ /* 0x000fe20000000000 */
[----:B------:R-:W2:Y:S01]  /*5730*/  @!UP4 LDCU UR5, c[0x0][0xb0c] ;  /* 0x00016180ff05c7ac */ /* 0x000ea20008000800 */
[----:B------:R-:W3:Y:S01]  /*5740*/  @!UP4 LDCU UR4, c[0x0][0xb20] ;  /* 0x00016400ff04c7ac */ /* 0x000ee20008000800 */
[----:B-1----:R-:W-:Y:S04]  /*5750*/  UIMAD.WIDE.U32 UR6, UR15, UR8, URZ ;  /* 0x000000080f0672a5 */ /* 0x002fe8000f8e00ff */
[----:B------:R-:W-:Y:S02]  /*5760*/  @!UP4 USHF.R.U32.HI UR7, URZ, UR9, UR7 ;  /* 0x00000009ff07c299 */ /* 0x000fe40008011607 */
[----:B------:R-:W-:Y:S02]  /*5770*/  UIMAD.WIDE.U32 UR8, UR14, UR11, URZ ;  /* 0x0000000b0e0872a5 */ /* 0x000fe4000f8e00ff */
[----:B--2---:R-:W-:Y:S04]  /*5780*/  @!UP4 UISETP.NE.AND UP0, UPT, UR5, 0x1, UPT ;  /* 0x000000010500c88c */ /* 0x004fe8000bf05270 */
[----:B------:R-:W-:Y:S02]  /*5790*/  @!UP4 USEL UR7, UR15, UR7, !UP0 ;  /* 0x000000070f07c287 */ /* 0x000fe4000c000000 */
[----:B------:R-:W-:Y:S01]  /*57a0*/  @!UP4 UISETP.NE.AND UP0, UPT, UR10, 0x1, UPT ;  /* 0x000000010a00c88c */ /* 0x000fe2000bf05270 */
[----:B------:R-:W-:Y:S02]  /*57b0*/  @!UP4 UMOV UR6, UR9 ;  /* 0x000000090006cc82 */ /* 0x000fe40008000000 */
[----:B---3--:R-:W-:Y:S04]  /*57c0*/  @!UP4 USHF.R.U32.HI UR6, URZ, UR4, UR6 ;  /* 0x00000004ff06c299 */ /* 0x008fe80008011606 */
[----:B------:R-:W-:Y:S04]  /*57d0*/  @!UP4 USEL UR6, UR14, UR6, !UP0 ;  /* 0x000000060e06c287 */ /* 0x000fe8000c000000 */
[----:B------:R-:W-:Y:S02]  /*57e0*/  @!UP4 UIADD3 UR4, UPT, UPT, -UR7, UR6, URZ ;  /* 0x000000060704c290 */ /* 0x000fe4000fffe1ff */
[----:B------:R-:W-:Y:S02]  /*57f0*/  @!UP4 UIADD3 UR6, UPT, UPT, UR7, -UR6, URZ ;  /* 0x800000060706c290 */ /* 0x000fe4000fffe0ff */
[----:B------:R-:W-:Y:S02]  /*5800*/  @!UP4 UIMAD UR15, UR4, UR5, UR15 ;  /* 0x00000005040fc2a4 */ /* 0x000fe4000f8e020f */
[----:B------:R-:W-:Y:S01]  /*5810*/  @!UP4 UIMAD UR14, UR6, UR10, UR14 ;  /* 0x0000000a060ec2a4 */ /* 0x000fe2000f8e020e */
[----:B------:R-:W-:Y:S11]  /*5820*/  BRA.U UP2, `(.L_x_94) ;  /* 0x0000000102107547 */ /* 0x000ff6000b800000 */
[----:B------:R-:W-:Y:S04]  /*5830*/  MOV R3, UR61 ;  /* 0x0000003d00037c02 */ /* 0x000fe80008000f00 */
[----:B------:R-:W-:Y:S04]  /*5840*/  SHF.L.U32 R12, R3, 0x1f, RZ ;  /* 0x0000001f030c7819 */ /* 0x000fe800000006ff */
[----:B------:R-:W1:Y:S02]  /*5850*/  SYNCS.PHASECHK.TRANS64.TRYWAIT P1, [UR31+0x148], R12 ;  /* 0x0001480cff0075a7 */ /* 0x000e64000802111f */
[----:B-1----:R-:W-:Y:S05]  /*5860*/  @!P1 BRA `(.L_x_95) ;  /* 0x0000005c00ec9947 */ /* 0x002fea0003800000 */
.L_x_94:
[----:B------:R-:W-:Y:S01]  /*5870*/  UISETP.NE.AND UP2, UPT, UR41, URZ, UPT ;  /* 0x000000ff2900728c */ /* 0x000fe2000bf45270 */
[----:B------:R-:W-:Y:S01]  /*5880*/  R2UR UR4, R0 ;  /* 0x00000000000472ca */ /* 0x000fe200000e0000 */
[----:B------:R-:W-:Y:S01]  /*5890*/  USHF.L.U32 UR35, UR24, 0x7, URZ ;  /* 0x0000000718237899 */ /* 0x000fe200080006ff */
[----:B------:R-:W-:Y:S05]  /*58a0*/  IMAD.U32 R0, RZ, RZ, UR41 ;  /* 0x00000029ff007e24 */ /* 0x000fea000f8e00ff */
[----:B------:R-:W-:Y:S04]  /*58b0*/  IABS R9, R0 ;  /* 0x0000000000097213 */ /* 0x000fe80000000000 */
[----:B------:R-:W2:Y:S02]  /*58c0*/  I2F.RP R16, R9 ;  /* 0x0000000900107306 */ /* 0x000ea40000209400 */
[----:B------:R-:W-:Y:S07]  /*58d0*/  UIMAD.WIDE.U32 UR6, UR51, UR4, URZ ;  /* 0x00000004330672a5 */ /* 0x000fee000f8e00ff */
[----:B------:R-:W-:Y:S02]  /*58e0*/  UMOV UR36, UR7 ;  /* 0x0000000700247c82 */ /* 0x000fe40008000000 */
[----:B------:R-:W-:Y:S04]  /*58f0*/  UIMAD UR4, UR36, UR55, UR4 ;  /* 0x00000037240472a4 */ /* 0x000fe8000f8e0204 */
[----:B------:R-:W-:Y:S01]  /*5900*/  UISETP.GT.U32.AND UP0, UPT, UR38, UR4, UPT ;  /* 0x000000042600728c */ /* 0x000fe2000bf04070 */
[----:B--2---:R-:W2:Y:S10]  /*5910*/  MUFU.RCP R0, R16 ;  /* 0x0000001000007308 */ /* 0x004eb40000001000 */
[----:B------:R-:W-:Y:S02]  /*5920*/  @!UP0 UIADD3 UR4, UPT, UPT, UR4, -UR38, URZ ;  /* 0x8000002604048290 */ /* 0x000fe4000fffe0ff */
[----:B------:R-:W-:Y:S02]  /*5930*/  @!UP0 UIADD3 UR36, UPT, UPT, UR36, 0x1, URZ ;  /* 0x0000000124248890 */ /* 0x000fe4000fffe0ff */
[----:B------:R-:W-:Y:S02]  /*5940*/  UISETP.GE.U32.AND UP0, UPT, UR4, UR38, UPT ;  /* 0x000000260400728c */ /* 0x000fe4000bf06070 */
[----:B------:R-:W-:Y:S01]  /*5950*/  ULOP3.LUT UR4, UR20, UR40, URZ, 0x3c, !UPT ;  /* 0x0000002814047292 */ /* 0x000fe2000f8e3cff */
[----:B--2---:R-:W-:Y:S04]  /*5960*/  VIADD R11, R0, 0xffffffe ;  /* 0x0ffffffe000b7836 */ /* 0x004fe80000000000 */
[----:B------:R-:W1:Y:S04]  /*5970*/  F2I.FTZ.U32.TRUNC.NTZ R13, R11 ;  /* 0x0000000b000d7305 */ /* 0x000e68000021f000 */
[----:B------:R-:W-:Y:S02]  /*5980*/  @UP0 UIADD3 UR36, UPT, UPT, UR36, 0x1, URZ ;  /* 0x0000000124240890 */ /* 0x000fe4000fffe0ff */
[----:B------:R-:W-:Y:S01]  /*5990*/  UISETP.GE.AND UP0, UPT, UR4, URZ, UPT ;  /* 0x000000ff0400728c */ /* 0x000fe2000bf06270 */
[--C-:B-1----:R-:W-:Y:S10]  /*59a0*/  IMAD.MOV R12, RZ, RZ, -R13.reuse ;  /* 0x000000ffff0c7224 */ /* 0x102ff400078e0a0d */
[----:B------:R-:W-:Y:S02]  /*59b0*/  @!UP0 UIADD3 UR36, UPT, UPT, -UR36, URZ, URZ ;  /* 0x000000ff24248290 */ /* 0x000fe4000fffe1ff */
[----:B------:R-:W-:Y:S01]  /*59c0*/  @!UP6 ULOP3.LUT UR36, URZ, UR40, URZ, 0x33, !UPT ;  /* 0x00000028ff24e292 */ /* 0x000fe2000f8e33ff */
[----:B------:R-:W-:Y:S02]  /*59d0*/  IMAD R3, R12, R9, RZ ;  /* 0x000000090c037224 */ /* 0x000fe400078e02ff */
[----:B------:R-:W-:Y:S01]  /*59e0*/  IMAD.MOV.U32 R12, RZ, RZ, RZ ;  /* 0x000000ffff0c7224 */ /* 0x000fe200078e00ff */
[----:B------:R-:W-:Y:S02]  /*59f0*/  ULOP3.LUT UR4, UR36, UR41, URZ, 0x3c, !UPT ;  /* 0x0000002924047292 */ /* 0x000fe4000f8e3cff */
[----:B------:R-:W-:Y:S01]  /*5a00*/  MOV R0, UR36 ;  /* 0x0000002400007c02 */ /* 0x000fe20008000f00 */
[----:B------:R-:W-:Y:S01]  /*5a10*/  IMAD.HI.U32 R13, R13, R3, R12 ;  /* 0x000000030d0d7227 */ /* 0x000fe200078e000c */
[----:B------:R-:W-:Y:S02]  /*5a20*/  UISETP.GE.AND UP0, UPT, UR4, URZ, UPT ;  /* 0x000000ff0400728c */ /* 0x000fe4000bf06270 */
[----:B------:R-:W-:Y:S01]  /*5a30*/  IABS R0, R0 ;  /* 0x0000000000007213 */ /* 0x000fe20000000000 */
[----:B------:R-:W-:Y:S04]  /*5a40*/  UIADD3 UR4, UPT, UPT, -UR36, URZ, URZ ;  /* 0x000000ff24047290 */ /* 0x000fe8000fffe1ff */
[----:B------:R-:W-:Y:S01]  /*5a50*/  IMAD.HI.U32 R13, R13, R0, RZ ;  /* 0x000000000d0d7227 */ /* 0x000fe200078e00ff */
[----:B------:R-:W-:Y:S03]  /*5a60*/  UIMAD UR4, UR40, UR4, UR20 ;  /* 0x00000004280472a4 */ /* 0x000fe6000f8e0214 */
[----:B------:R-:W-:Y:S01]  /*5a70*/  IMAD.MOV R3, RZ, RZ, -R13 ;  /* 0x000000ffff037224 */ /* 0x000fe200078e0a0d */
[----:B------:R-:W-:Y:S03]  /*5a80*/  USHF.L.U32 UR34, UR4, 0x7, URZ ;  /* 0x0000000704227899 */ /* 0x000fe600080006ff */
[C---:B------:R-:W-:Y:S05]  /*5a90*/  IMAD R0, R9.reuse, R3, R0 ;  /* 0x0000000309007224 */ /* 0x040fea00078e0200 */
[----:B------:R-:W-:Y:S11]  /*5aa0*/  ISETP.GT.U32.AND P1, PT, R9, R0, PT ;  /* 0x000000000900720c */ /* 0x000ff60003f24070 */
[----:B------:R-:W-:Y:S02]  /*5ab0*/  @!UPT UIADD3 URZ, UPT, UPT, URZ, URZ, URZ ;  /* 0x000000fffffff290 */ /* 0x000fe4000fffe0ff */
[-C--:B------:R-:W-:Y:S01]  /*5ac0*/  @!P1 IADD3 R0, PT, PT, R0, -R9.reuse, RZ ;  /* 0x8000000900009210 */ /* 0x080fe20007ffe0ff */
[----:B------:R-:W-:Y:S01]  /*5ad0*/  @!P1 VIADD R13, R13, 0x1 ;  /* 0x000000010d0d9836 */ /* 0x000fe20000000000 */
[----:B------:R-:W-:Y:S02]  /*5ae0*/  ISETP.NE.U32.AND P1, PT, RZ, UR42, PT ;  /* 0x0000002aff007c0c */ /* 0x000fe4000bf25070 */
[----:B------:R-:W-:Y:S02]  /*5af0*/  ISETP.GE.U32.AND P2, PT, R0, R9, PT ;  /* 0x000000090000720c */ /* 0x000fe40003f46070 */
[----:B------:R-:W-:Y:S02]  /*5b00*/  ISETP.NE.AND.EX P1, PT, RZ, UR43, PT, P1 ;  /* 0x0000002bff007c0c */ /* 0x000fe4000bf25310 */
[----:B------:R-:W-:Y:S09]  /*5b10*/  SHF.L.U32 R9, R10, 0x1f, RZ ;  /* 0x0000001f0a097819 */ /* 0x000ff200000006ff */
[----:B------:R-:W-:Y:S04]  /*5b20*/  @P2 IADD3 R13, PT, PT, R13, 0x1, RZ ;  /* 0x000000010d0d2810 */ /* 0x000fe80007ffe0ff */
[----:B------:R-:W-:Y:S11]  /*5b30*/  R2UR UR37, R13 ;  /* 0x000000000d2572ca */ /* 0x000ff600000e0000 */
[----:B------:R-:W-:Y:S02]  /*5b40*/  @!UPT UIADD3 URZ, UPT, UPT, URZ, URZ, URZ ;  /* 0x000000fffffff290 */ /* 0x000fe4000fffe0ff */
[----:B------:R-:W-:Y:S02]  /*5b50*/  @!UP0 UIADD3 UR37, UPT, UPT, -UR37, URZ, URZ ;  /* 0x000000ff25258290 */ /* 0x000fe4000fffe1ff */
[----:B------:R-:W-:Y:S04]  /*5b60*/  @!UP2 ULOP3.LUT UR37, URZ, UR41, URZ, 0x33, !UPT ;  /* 0x00000029ff25a292 */ /* 0x000fe8000f8e33ff */
[----:B------:R-:W-:Y:S04]  /*5b70*/  UIADD3 UR5, UPT, UPT, -UR37, URZ, URZ ;  /* 0x000000ff25057290 */ /* 0x000fe8000fffe1ff */
[----:B------:R-:W-:Y:S01]  /*5b80*/  UIMAD UR36, UR41, UR5, UR36 ;  /* 0x00000005292472a4 */ /* 0x000fe2000f8e0224 */
[----:B------:R-:W-:Y:S11]  /*5b90*/  BRA.U !UP5, `(.L_x_96) ;  /* 0x000000010d387547 */ /* 0x000ff6000b800000 */
[----:B------:R-:W-:Y:S01]  /*5ba0*/  UISETP.NE.AND UP1, UPT, UR60, URZ, UPT ;  /* 0x000000ff3c00728c */ /* 0x000fe2000bf25270 */
[----:B------:R-:W-:Y:S01]  /*5bb0*/  HFMA2 R0, -RZ, RZ, 0, 5.9604644775390625e-08 ;  /* 0x00000001ff007431 */ /* 0x000fe200000001ff */
[----:B------:R-:W1:Y:S01]  /*5bc0*/  LDCU.64 UR8, c[0x0][0x358] ;  /* 0x00006b00ff0877ac */ /* 0x000e620008000a00 */
[----:B------:R-:W-:Y:S03]  /*5bd0*/  IMAD.MOV.U32 R87, RZ, RZ, 0x1 ;  /* 0x00000001ff577424 */ /* 0x000fe600078e00ff */
[----:B------:R-:W-:Y:S05]  /*5be0*/  PLOP3.LUT P2, PT, PT, PT, UP1, 0x80, 0x8 ;  /* 0x000000000008781c */ /* 0x000fea0003f4f018 */
[----:B------:R-:W2:Y:S01]  /*5bf0*/  @UP1 LDCU.64 UR4, c[0x0][0x888] ;  /* 0x00011100ff0417ac */ /* 0x000ea20008000a00 */
[----:B------:R-:W-:Y:S07]  /*5c00*/  @UP1 UIMAD UR6, UR50, UR42, URZ ;  /* 0x0000002a320612a4 */ /* 0x000fee000f8e02ff */
[----:B------:R-:W-:Y:S01]  /*5c10*/  @!P2 PRMT R87, R0, 0x7610, R87 ;  /* 0x000076100057a816 */ /* 0x000fe20000000057 */
[----:B--2---:R-:W-:Y:S06]  /*5c20*/  @UP1 UIMAD.WIDE UR4, UR6, 0x4, UR4 ;  /* 0x00000004060418a5 */ /* 0x004fec000f8e0204 */
[----:B------:R-:W-:Y:S01]  /*5c30*/  IMAD.U32 R12, RZ, RZ, UR4 ;  /* 0x00000004ff0c7e24 */ /* 0x000fe2000f8e00ff */
[----:B------:R-:W-:Y:S04]  /*5c40*/  MOV R13, UR5 ;  /* 0x00000005000d7c02 */ /* 0x000fe80008000f00 */
[----:B------:R-:W2:Y:S01]  /*5c50*/  @!UP1 LDCU UR4, c[0x0][0x880] ;  /* 0x00011000ff0497ac */ /* 0x000ea20008000800 */
[----:B-1---5:R1:W5:Y:S02]  /*5c60*/  @P2 LDG.E R41, desc[UR8][R12.64] ;  /* 0x000000080c292981 */ /* 0x022364000c1e1900 */
[----:B-12---:R-:W-:Y:S07]  /*5c70*/  @!P2 IMAD.U32 R41, RZ, RZ, UR4 ;  /* 0x00000004ff29ae24 */ /* 0x006fee000f8e00ff */
.L_x_96:
[----:B-----5:R-:W-:Y:S01]  /*5c80*/  @!P1 FSETP.EQ.AND P3, PT, R41, RZ, PT ;  /* 0x000000ff2900920b */ /* 0x020fe20003f62000 */
[----:B------:R-:W-:Y:S01]  /*5c90*/  @!UPT UIADD3 URZ, UPT, UPT, URZ, URZ, URZ ;  /* 0x000000fffffff290 */ /* 0x000fe2000fffe0ff */
[----:B------:R-:W-:Y:S11]  /*5ca0*/  @!P1 BRA `(.L_x_97) ;  /* 0x0000000000149947 */ /* 0x000ff60003800000 */
[----:B------:R-:W-:Y:S02]  /*5cb0*/  LOP3.LUT P1, RZ, R87, 0xff, RZ, 0xc0, !PT ;  /* 0x000000ff57ff7812 */ /* 0x000fe4000782c0ff */
[----:B------:R-:W-:Y:S04]  /*5cc0*/  PLOP3.LUT P3, PT, PT, PT, UP1, 0x80, 0x8 ;  /* 0x000000000008781c */ /* 0x000fe80003f6f018 */
[----:B------:R-:W-:Y:S07]  /*5cd0*/  PLOP3.LUT P3, PT, P3, PT, PT, 0x8, 0x80 ;  /* 0x000000000080781c */ /* 0x000fee0001f6e170 */
[----:B------:R-:W-:Y:S11]  /*5ce0*/  @P1 FSETP.EQ.AND P3, PT, R41, RZ, PT ;  /* 0x000000ff2900120b */ /* 0x000ff60003f62000 */
[----:B------:R-:W-:Y:S02]  /*5cf0*/  @!UPT UIADD3 URZ, UPT, UPT, URZ, URZ, URZ ;  /* 0x000000fffffff290 */ /* 0x000fe4000fffe0ff */
.L_x_97:
[----:B------:R-:W1:Y:S01]  /*5d00*/  SYNCS.PHASECHK.TRANS64.TRYWAIT P1, [UR31+0x120], R9 ;  /* 0x00012009ff0075a7 */ /* 0x000e62000802111f */
[----:B------:R-:W-:Y:S04]  /*5d10*/  ELECT P2, URZ, PT ;  /* 0x0000000000ff782f */ /* 0x000fe80003840000 */
[----:B------:R-:W-:Y:S01]  /*5d20*/  PLOP3.LUT P2, PT, P3, P2, PT, 0xf2, 0x2f ;  /* 0x00000000002f781c */ /* 0x000fe20001f45e72 */
[----:B------:R-:W-:Y:S01]  /*5d30*/  @!UPT UIADD3 URZ, UPT, UPT, URZ, URZ, URZ ;  /* 0x000000fffffff290 */ /* 0x000fe2000fffe0ff */
[----:B-1----:R-:W-:Y:S11]  /*5d40*/  @!P1 BRA `(.L_x_98) ;  /* 0x0000005800cc9947 */ /* 0x002ff60003800000 */
.L_x_208:
[----:B------:R-:W-:Y:S01]  /*5d50*/  @!P2 IADD3 R3, P1, PT, R14, 0x580, RZ ;  /* 0x000005800e03a810 */ /* 0x000fe20007f3e0ff */
[----:B------:R-:W-:Y:S01]  /*5d60*/  VOTEU.ALL UP0, P2 ;  /* 0x0000000000ff7886 */ /* 0x000fe20001000000 */
[----:B------:R-:W-:Y:S01]  /*5d70*/  UMOV UR6, 0x0 ;  /* 0x0000000000067882 */ /* 0x000fe20000000000 */
[----:B------:R-:W-:Y:S01]  /*5d80*/  UMOV UR7, 0x10000000 ;  /* 0x1000000000077882 */ /* 0x000fe20000000000 */
[----:B------:R-:W-:Y:S01]  /*5d90*/  @!P2 R2UR UR5, R3 ;  /* 0x000000000305a2ca */ /* 0x000fe200000e0000 */
[----:B-1----:R-:W-:Y:S01]  /*5da0*/  @!P2 IMAD.X R0, RZ, RZ, R15, P1 ;  /* 0x000000ffff00a224 */ /* 0x002fe200008e060f */
[----:B------:R-:W-:Y:S01]  /*5db0*/  @!UP0 UIADD3 UR32, UPT, UPT, UR31, 0x200, URZ ;  /* 0x000002001f208890 */ /* 0x000fe2000fffe0ff */
[----:B------:R-:W-:Y:S03]  /*5dc0*/  VOTEU.ALL UP0, P2 ;  /* 0x0000000000ff7886 */ /* 0x000fe60001000000 */
[----:B------:R-:W-:Y:S01]  /*5dd0*/  @!P2 R2UR UR4, R0 ;  /* 0x000000000004a2ca */ /* 0x000fe200000e0000 */
[----:B------:R-:W-:Y:S06]  /*5de0*/  @!P2 IMAD.MOV.U32 R0, RZ, RZ, 0x2000 ;  /* 0x00002000ff00a424 */ /* 0x000fec00078e00ff */
[----:B------:R-:W-:Y:S06]  /*5df0*/  IMAD.U32 R12, RZ, RZ, UR5 ;  /* 0x00000005ff0c7e24 */ /* 0x000fec000f8e00ff */
[----:B------:R-:W-:Y:S01]  /*5e00*/  IMAD.U32 R13, RZ, RZ, UR4 ;  /* 0x00000004ff0d7e24 */ /* 0x000fe2000f8e00ff */
[----:B------:R-:W-:Y:S04]  /*5e10*/  @!P2 R2UR UR4, R12 ;  /* 0x000000000c04a2ca */ /* 0x000fe800000e0000 */
[----:B------:R-:W-:Y:S11]  /*5e20*/  @!P2 R2UR UR5, R13 ;  /* 0x000000000d05a2ca */ /* 0x000ff600000e0000 */
[----:B------:R-:W-:Y:S02]  /*5e30*/  @!UPT UIADD3 URZ, UPT, UPT, URZ, URZ, URZ ;  /* 0x000000fffffff290 */ /* 0x000fe4000fffe0ff */
[----:B------:R1:W-:Y:S01]  /*5e40*/  @!UP0 UTMALDG.4D [UR32], [UR4], desc[UR6] ;  /* 0x00000620040085b4 */ /* 0x0003e20008019000 */
[----:B------:R1:W-:Y:S01]  /*5e50*/  @!P2 SYNCS.ARRIVE.TRANS64.RED.A0TR RZ, [UR31+0x100], R0 ;  /* 0x00010000ffffa9a7 */ /* 0x0003e2000830041f */
[----:B------:R-:W-:Y:S01]  /*5e60*/  SYNCS.ARRIVE.TRANS64.RED.A1T0 RZ, [UR59], RZ ;  /* 0x000000ffffff79a7 */ /* 0x000fe2000810043b */
[----:B------:R-:W2:Y:S02]  /*5e70*/  SYNCS.PHASECHK.TRANS64.TRYWAIT P1, [UR31+0x128], R9 ;  /* 0x00012809ff0075a7 */ /* 0x000ea4000802111f */
[----:B-12---:R-:W-:Y:S05]  /*5e80*/  @!P1 BRA `(.L_x_99) ;  /* 0x0000005800949947 */ /* 0x006fea0003800000 */
.L_x_210:
[----:B------:R-:W-:Y:S01]  /*5e90*/  @!P2 IADD3 R3, P1, PT, R14, 0x580, RZ ;  /* 0x000005800e03a810 */ /* 0x000fe20007f3e0ff */
[----:B------:R-:W-:Y:S01]  /*5ea0*/  VOTEU.ALL UP0, P2 ;  /* 0x0000000000ff7886 */ /* 0x000fe20001000000 */
[----:B------:R-:W-:Y:S01]  /*5eb0*/  UMOV UR6, 0x0 ;  /* 0x0000000000067882 */ /* 0x000fe20000000000 */
[----:B------:R-:W-:Y:S01]  /*5ec0*/  UMOV UR7, 0x10000000 ;  /* 0x1000000000077882 */ /* 0x000fe20000000000 */
[----:B------:R-:W-:Y:S01]  /*5ed0*/  @!P2 R2UR UR5, R3 ;  /* 0x000000000305a2ca */ /* 0x000fe200000e0000 */
[----:B-1----:R-:W-:Y:S01]  /*5ee0*/  @!P2 IMAD.X R0, RZ, RZ, R15, P1 ;  /* 0x000000ffff00a224 */ /* 0x002fe200008e060f */
[----:B------:R-:W-:Y:S02]  /*5ef0*/  @!UP0 UIADD3 UR26, UPT, UPT, UR34, 0x20, URZ ;  /* 0x00000020221a8890 */ /* 0x000fe4000fffe0ff */
[----:B------:R-:W-:Y:S02]  /*5f00*/  @!UP0 UIADD3 UR24, UPT, UPT, UR31, 0x2200, URZ ;  /* 0x000022001f188890 */ /* 0x000fe4000fffe0ff */
[----:B------:R-:W-:Y:S01]  /*5f10*/  @!P2 R2UR UR4, R0 ;  /* 0x000000000004a2ca */ /* 0x000fe200000e0000 */
[----:B------:R-:W-:Y:S01]  /*5f20*/  VOTEU.ALL UP0, P2 ;  /* 0x0000000000ff7886 */ /* 0x000fe20001000000 */
[----:B------:R-:W-:Y:S01]  /*5f30*/  @!P2 IMAD.MOV.U32 R0, RZ, RZ, 0x2000 ;  /* 0x00002000ff00a424 */ /* 0x000fe200078e00ff */
[----:B------:R-:W-:Y:S01]  /*5f40*/  UMOV UR27, UR35 ;  /* 0x00000023001b7c82 */ /* 0x000fe20008000000 */
[----:B------:R-:W-:Y:S01]  /*5f50*/  UMOV UR28, UR36 ;  /* 0x00000024001c7c82 */ /* 0x000fe20008000000 */
[----:B------:R-:W-:Y:S02]  /*5f60*/  UMOV UR29, UR37 ;  /* 0x00000025001d7c82 */ /* 0x000fe40008000000 */
        /* <DEDUP_REMOVED lines=10> */
.L_x_212:
[----:B------:R-:W-:Y:S01]  /*6010*/  @!P2 IADD3 R3, P1, PT, R14, 0x580, RZ ;  /* 0x000005800e03a810 */ /* 0x000fe20007f3e0ff */
[----:B------:R-:W-:Y:S01]  /*6020*/  VOTEU.ALL UP0, P2 ;  /* 0x0000000000ff7886 */ /* 0x000fe20001000000 */
[----:B------:R-:W-:Y:S01]  /*6030*/  UMOV UR6, 0x0 ;  /* 0x0000000000067882 */ /* 0x000fe20000000000 */
[----:B------:R-:W-:Y:S01]  /*6040*/  UMOV UR7, 0x10000000 ;  /* 0x1000000000077882 */ /* 0x000fe20000000000 */
[----:B------:R-:W-:Y:S01]  /*6050*/  @!P2 R2UR UR5, R3 ;  /* 0x000000000305a2ca */ /* 0x000fe200000e0000 */
[----:B-1----:R-:W-:Y:S01]  /*6060*/  @!P2 IMAD.X R0, RZ, RZ, R15, P1 ;  /* 0x000000ffff00a224 */ /* 0x002fe200008e060f */
[----:B------:R-:W-:Y:S01]  /*6070*/  @!UP0 UIADD3 UR18, UPT, UPT, UR34, 0x40, URZ ;  /* 0x0000004022128890 */ /* 0x000fe2000fffe0ff */
[----:B------:R-:W-:Y:S01]  /*6080*/  @P0 SHF.R.U32.HI R4, RZ, 0x10, R5 ;  /* 0x00000010ff040819 */ /* 0x000fe20000011605 */
[----:B------:R-:W-:Y:S02]  /*6090*/  @!UP0 UIADD3 UR16, UPT, UPT, UR31, 0x4200, URZ ;  /* 0x000042001f108890 */ /* 0x000fe4000fffe0ff */
[----:B------:R-:W-:Y:S01]  /*60a0*/  @!P2 R2UR UR4, R0 ;  /* 0x000000000004a2ca */ /* 0x000fe200000e0000 */
[----:B------:R-:W-:Y:S01]  /*60b0*/  VOTEU.ALL UP0, P2 ;  /* 0x0000000000ff7886 */ /* 0x000fe20001000000 */
[----:B------:R-:W-:Y:S01]  /*60c0*/  @!P2 IMAD.MOV.U32 R0, RZ, RZ, 0x2000 ;  /* 0x00002000ff00a424 */ /* 0x000fe200078e00ff */
[----:B------:R-:W-:Y:S01]  /*60d0*/  UMOV UR19, UR35 ;  /* 0x0000002300137c82 */ /* 0x000fe20008000000 */
[----:B------:R-:W-:Y:S01]  /*60e0*/  UMOV UR20, UR36 ;  /* 0x0000002400147c82 */ /* 0x000fe20008000000 */
[----:B------:R-:W-:Y:S01]  /*60f0*/  UMOV UR21, UR37 ;  /* 0x0000002500157c82 */ /* 0x000fe20008000000 */
[----:B------:R-:W-:Y:S01]  /*6100*/  @P0 R2UR UR50, R4 ;  /* 0x00000000043202ca */ /* 0x000fe200000e0000 */
        /* <DEDUP_REMOVED lines=10> */
.L_x_214:
[----:B------:R-:W-:Y:S01]  /*61b0*/  @!P2 IADD3 R3, P0, PT, R14, 0x580, RZ ;  /* 0x000005800e03a810 */ /* 0x000fe20007f1e0ff */
[----:B------:R-:W-:Y:S01]  /*61c0*/  VOTEU.ALL UP0, P2 ;  /* 0x0000000000ff7886 */ /* 0x000fe20001000000 */
[----:B------:R-:W-:Y:S01]  /*61d0*/  UMOV UR6, 0x0 ;  /* 0x0000000000067882 */ /* 0x000fe20000000000 */
[----:B------:R-:W-:Y:S01]  /*61e0*/  UMOV UR7, 0x10000000 ;  /* 0x1000000000077882 */ /* 0x000fe20000000000 */
[----:B------:R-:W-:Y:S01]  /*61f0*/  @!P2 R2UR UR5, R3 ;  /* 0x000000000305a2ca */ /* 0x000fe200000e0000 */
[----:B-1----:R-:W-:Y:S01]  /*6200*/  @!P2 IMAD.X R0, RZ, RZ, R15, P0 ;  /* 0x000000ffff00a224 */ /* 0x002fe200000e060f */
[----:B------:R-:W-:Y:S01]  /*6210*/  @!UP0 UIADD3 UR10, UPT, UPT, UR34, 0x60, URZ ;  /* 0x00000060220a8890 */ /* 0x000fe2000fffe0ff */
[----:B------:R-:W-:Y:S01]  /*6220*/  R2UR UR18, R91 ;  /* 0x000000005b1272ca */ /* 0x000fe200000e0000 */
[----:B------:R-:W-:Y:S01]  /*6230*/  @!UP0 UIADD3 UR8, UPT, UPT, UR31, 0x6200, URZ ;  /* 0x000062001f088890 */ /* 0x000fe2000fffe0ff */
[----:B------:R-:W-:Y:S01]  /*6240*/  R2UR UR16, R92 ;  /* 0x000000005c1072ca */ /* 0x000fe200000e0000 */
[----:B------:R-:W-:Y:S01]  /*6250*/  @!UP0 UIADD3 UR9, UPT, UPT, UR31, 0x118, URZ ;  /* 0x000001181f098890 */ /* 0x000fe2000fffe0ff */
[----:B------:R-:W-:Y:S01]  /*6260*/  @!P2 R2UR UR4, R0 ;  /* 0x000000000004a2ca */ /* 0x000fe200000e0000 */
[----:B------:R-:W-:Y:S01]  /*6270*/  VOTEU.ALL UP0, P2 ;  /* 0x0000000000ff7886 */ /* 0x000fe20001000000 */
[----:B------:R-:W-:Y:S01]  /*6280*/  UMOV UR11, UR35 ;  /* 0x00000023000b7c82 */ /* 0x000fe20008000000 */
[----:B------:R-:W-:Y:S01]  /*6290*/  UMOV UR12, UR36 ;  /* 0x00000024000c7c82 */ /* 0x000fe20008000000 */
[----:B------:R-:W-:Y:S01]  /*62a0*/  UMOV UR13, UR37 ;  /* 0x00000025000d7c82 */ /* 0x000fe20008000000 */
[----:B------:R-:W-:Y:S01]  /*62b0*/  LOP3.LUT R10, R10, 0x1, RZ, 0x3c, !PT ;  /* 0x000000010a0a7812 */ /* 0x000fe200078e3cff */
[----:B------:R-:W-:Y:S01]  /*62c0*/  IMAD.U32 R4, RZ, RZ, UR5 ;  /* 0x00000005ff047e24 */ /* 0x000fe2000f8e00ff */
[----:B------:R-:W-:Y:S01]  /*62d0*/  LOP3.LUT R8, R8, 0x1, RZ, 0x3c, !PT ;  /* 0x0000000108087812 */ /* 0x000fe200078e3cff */
[----:B------:R-:W-:Y:S02]  /*62e0*/  UPLOP3.LUT UP2, UPT, UPT, UPT, UPT, 0x80, 0x8 ;  /* 0x000000000008789c */ /* 0x000fe40003f4f070 */
[----:B------:R-:W-:Y:S02]  /*62f0*/  UIADD3 UR20, UPT, UPT, UR14, UR18, URZ ;  /* 0x000000120e147290 */ /* 0x000fe4000fffe0ff */
[----:B------:R-:W-:Y:S01]  /*6300*/  UIADD3 UR24, UPT, UPT, UR15, UR16, URZ ;  /* 0x000000100f187290 */ /* 0x000fe2000fffe0ff */
[----:B------:R-:W-:Y:S01]  /*6310*/  IMAD.U32 R5, RZ, RZ, UR4 ;  /* 0x00000004ff057e24 */ /* 0x000fe2000f8e00ff */
[----:B------:R-:W-:Y:S04]  /*6320*/  @!P2 R2UR UR4, R4 ;  /* 0x000000000404a2ca */ /* 0x000fe800000e0000 */
[----:B------:R-:W-:Y:S11]  /*6330*/  @!P2 R2UR UR5, R5 ;  /* 0x000000000505a2ca */ /* 0x000ff600000e0000 */
[----:B------:R-:W-:Y:S02]  /*6340*/  @!UPT UIADD3 URZ, UPT, UPT, URZ, URZ, URZ ;  /* 0x000000fffffff290 */ /* 0x000fe4000fffe0ff */
[----:B------:R1:W-:Y:S01]  /*6350*/  @!UP0 UTMALDG.4D [UR8], [UR4], desc[UR6] ;  /* 0x00000608040085b4 */ /* 0x0003e20008019000 */
[----:B------:R1:W-:Y:S01]  /*6360*/  @!P2 SYNCS.ARRIVE.TRANS64.RED.A0TR RZ, [UR31+0x118], R2 ;  /* 0x00011802ffffa9a7 */ /* 0x0003e2000830041f */
[----:B------:R-:W-:Y:S01]  /*6370*/  SYNCS.ARRIVE.TRANS64.RED.A1T0 RZ, [UR56], RZ ;  /* 0x000000ffffff79a7 */ /* 0x000fe20008100438 */
[----:B------:R-:W-:Y:S05]  /*6380*/  BRA.U UP3, `(.L_x_102) ;  /* 0xffffffed03bc7547 */ /* 0x000fea000b83ffff */
[----:B------:R-:W-:-:S04]  /*6390*/  SHF.L.U32 R3, R10, 0x1f, RZ ;  /* 0x0000001f0a037819 */ /* 0x000fc800000006ff */
[----:B------:R-:W2:Y:S02]  /*63a0*/  SYNCS.PHASECHK.TRANS64.TRYWAIT P0, [UR31+0x120], R3 ;  /* 0x00012003ff0075a7 */ /* 0x000ea4000800111f */
[----:B--2---:R-:W-:Y:S05]  /*63b0*/  @!P0 BRA `(.L_x_103) ;  /* 0x0000005400908947 */ /* 0x004fea0003800000 */
.L_x_216:
[----:B------:R-:W3:Y:S02]  /*63c0*/  SYNCS.PHASECHK.TRANS64.TRYWAIT P0, [UR31+0x128], R3 ;  /* 0x00012803ff0075a7 */ /* 0x000ee4000800111f */
[----:B---3--:R-:W-:Y:S05]  /*63d0*/  @!P0 BRA `(.L_x_104) ;  /* 0x0000005400a08947 */ /* 0x008fea0003800000 */
.L_x_218:
[----:B------:R-:W3:Y:S02]  /*63e0*/  SYNCS.PHASECHK.TRANS64.TRYWAIT P0, [UR31+0x130], R3 ;  /* 0x00013003ff0075a7 */ /* 0x000ee4000800111f */
[----:B---3--:R-:W-:Y:S05]  /*63f0*/  @!P0 BRA `(.L_x_105) ;  /* 0x0000005400b08947 */ /* 0x008fea0003800000 */
.L_x_220:
[----:B--2---:R-:W-:-:S07]  /*6400*/  MOV R0, UR31 ;  /* 0x0000001f00007c02 */ /* 0x004fce0008000f00 */
.L_x_106:
[----:B--2---:R-:W-:-:S04]  /*6410*/  SHF.L.U32 R3, R10, 0x1f, RZ ;  /* 0x0000001f0a037819 */ /* 0x004fc800000006ff */
[----:B------:R2:W3:Y:S03]  /*6420*/  SYNCS.PHASECHK.TRANS64.TRYWAIT P0, [R0+URZ+0x138], R3 ;  /* 0x00013803000075a7 */ /* 0x0004e600080011ff */
[----:B---3--:R-:W-:Y:S05]  /*6430*/  @!P0 NANOSLEEP.SYNCS 0x989680 ;  /* 0x009896800000895d */ /* 0x008fea0003900000 */
[----:B------:R-:W3:Y:S02]  /*6440*/  @!P0 SYNCS.PHASECHK.TRANS64 P0, [R0+URZ+0x138], R3 ;  /* 0x00013803000085a7 */ /* 0x000ee400080010ff */
[----:B-1-3--:R-:W-:Y:S05]  /*6450*/  @P0 EXIT ;  /* 0x000000000000094d */ /* 0x00afea0003800000 */
[----:B------:R-:W-:Y:S05]  /*6460*/  BRA `(.L_x_106) ;  /* 0xfffffffc00e87947 */ /* 0x000fea000383ffff */
.L_x_91:
[----:B------:R-:W-:-:S06]  /*6470*/  UISETP.GE.AND UP0, UPT, UR18, 0x4, UPT ;  /* 0x000000041200788c */ /* 0x000fcc000bf06270 */
[----:B------:R-:W-:-:S13]  /*6480*/  PLOP3.LUT P0, PT, PT, PT, UP0, 0x80, 0x8 ;  /* 0x000000000008781c */ /* 0x000fda0003f0f008 */
[----:B-1----:R-:W-:Y:S05]  /*6490*/  @!P0 EXIT ;  /* 0x000000000000894d */ /* 0x002fea0003800000 */
[----:B------:R-:W1:Y:S08]  /*64a0*/  S2UR UR4, SR_CgaCtaId ;  /* 0x00000000000479c3 */ /* 0x000e700000008800 */
[----:B------:R-:W-:Y:S01]  /*64b0*/  BAR.SYNC.DEFER_BLOCKING 0x6, 0xa0 ;  /* 0x0182800000007b1d */ /* 0x000fe20000010000 */
[C---:B------:R-:W-:Y:S01]  /*64c0*/  IMAD.SHL.U32 R0, R85.reuse, 0x20, RZ ;  /* 0x0000002055007824 */ /* 0x040fe200078e00ff */
[C---:B------:R-:W-:Y:S01]  /*64d0*/  LOP3.LUT R86, R85.reuse, 0x60, RZ, 0xc0, !PT ;  /* 0x0000006055567812 */ /* 0x040fe200078ec0ff */
[C---:B------:R-:W-:Y:S01]  /*64e0*/  IMAD.SHL.U32 R5, R85.reuse, 0x4, RZ ;  /* 0x0000000455057824 */ /* 0x040fe200078e00ff */
[----:B------:R-:W-:Y:S01]  /*64f0*/  USHF.R.S32.HI UR53, URZ, 0x1f, UR5 ;  /* 0x0000001fff357899 */ /* 0x000fe20008011405 */
[----:B------:R-:W-:Y:S01]  /*6500*/  IMAD.U32 R37, R85, 0x10000, RZ ;  /* 0x0001000055257824 */ /* 0x000fe200078e00ff */
[----:B------:R-:W-:-:S02]  /*6510*/  UMOV UR49, 0x400 ;  /* 0x0000040000317882 */ /* 0x000fc40000000000 */
[----:B------:R-:W2:Y:S01]  /*6520*/  LDC.64 R78, c[0x0][0x8b0] ;  /* 0x00022c00ff4e7b82 */ /* 0x000ea20000000a00 */
[----:B------:R-:W3:Y:S01]  /*6530*/  LDCU.64 UR6, c[0x0][0x890] ;  /* 0x00011200ff0677ac */ /* 0x000ee20008000a00 */
[----:B------:R-:W-:Y:S01]  /*6540*/  LOP3.LUT R4, R0, 0xc0, RZ, 0xc0, !PT ;  /* 0x000000c000047812 */ /* 0x000fe200078ec0ff */
[----:B------:R-:W-:Y:S02]  /*6550*/  HFMA2 R81, -RZ, RZ, 0, 0 ;  /* 0x00000000ff517431 */ /* 0x000fe400000001ff */
[----:B------:R-:W-:Y:S01]  /*6560*/  IMAD.MOV.U32 R83, RZ, RZ, 0x1 ;  /* 0x00000001ff537424 */ /* 0x000fe200078e00ff */
[----:B------:R-:W-:Y:S01]  /*6570*/  ULEA.HI UR53, UR53, UR5, URZ, 0x7 ;  /* 0x0000000535357291 */ /* 0x000fe2000f8f38ff */
[----:B------:R-:W-:Y:S01]  /*6580*/  LOP3.LUT R5, R4, 0x18, R5, 0xf8, !PT ;  /* 0x0000001804057812 */ /* 0x000fe200078ef805 */
[----:B------:R-:W-:Y:S01]  /*6590*/  IMAD.MOV.U32 R36, RZ, RZ, RZ ;  /* 0x000000ffff247224 */ /* 0x000fe200078e00ff */
[----:B------:R-:W4:Y:S01]  /*65a0*/  LDC.64 R76, c[0x0][0x8a8] ;  /* 0x00022a00ff4c7b82 */ /* 0x000f220000000a00 */
[----:B------:R-:W-:Y:S01]  /*65b0*/  IMAD.MOV.U32 R82, RZ, RZ, RZ ;  /* 0x000000ffff527224 */ /* 0x000fe200078e00ff */
[----:B------:R-:W-:Y:S01]  /*65c0*/  LOP3.LUT R5, R5, 0xf20, R0, 0xf8, !PT ;  /* 0x00000f2005057812 */ /* 0x000fe200078ef800 */
[----:B------:R-:W2:Y:S01]  /*65d0*/  LDCU UR62, c[0x0][0x370] ;  /* 0x00006e00ff3e77ac */ /* 0x000ea20008000800 */
[----:B------:R-:W-:Y:S01]  /*65e0*/  LOP3.LUT R37, R37, 0x600000, RZ, 0xc0, !PT ;  /* 0x0060000025257812 */ /* 0x000fe200078ec0ff */
[----:B------:R-:W2:Y:S01]  /*65f0*/  LDCU UR45, c[0x0][0xb0c] ;  /* 0x00016180ff2d77ac */ /* 0x000ea20008000800 */
[----:B-1----:R-:W-:Y:S01]  /*6600*/  ULEA UR49, UR4, UR49, 0x18 ;  /* 0x0000003104317291 */ /* 0x002fe2000f8ec0ff */
[----:B---3--:R-:W-:Y:S01]  /*6610*/  MOV R90, UR6 ;  /* 0x00000006005a7c02 */ /* 0x008fe20008000f00 */
[----:B------:R-:W-:Y:S01]  /*6620*/  IMAD.U32 R89, RZ, RZ, UR7 ;  /* 0x00000007ff597e24 */ /* 0x000fe2000f8e00ff */
[----:B------:R-:W1:Y:S01]  /*6630*/  LDCU UR38, c[0x0][0xb30] ;  /* 0x00016600ff2677ac */ /* 0x000e620008000800 */
[----:B------:R-:W-:-:S05]  /*6640*/  UIADD3 UR4, UPT, UPT, UR49, 0x200, URZ ;  /* 0x0000020031047890 */ /* 0x000fca000fffe0ff */
[----:B------:R-:W3:Y:S01]  /*6650*/  LDS R2, [UR49+0x1a0] ;  /* 0x0001a031ff027984 */ /* 0x000ee20008000800 */
[----:B------:R-:W1:Y:S01]  /*6660*/  LDCU.64 UR60, c[0x0][0x888] ;  /* 0x00011100ff3c77ac */ /* 0x000e620008000a00 */
[----:B------:R-:W-:Y:S01]  /*6670*/  MOV R80, UR4 ;  /* 0x0000000400507c02 */ /* 0x000fe20008000f00 */
[----:B------:R-:W1:Y:S03]  /*6680*/  LDCU.64 UR46, c[0x0][0xb28] ;  /* 0x00016500ff2e77ac */ /* 0x000e660008000a00 */
[----:B------:R-:W-:Y:S01]  /*6690*/  LEA R84, R5, R80, 0x1 ;  /* 0x0000005005547211 */ /* 0x000fe200078e08ff */
[----:B------:R-:W1:Y:S01]  /*66a0*/  LDCU.128 UR56, c[0x0][0xb10] ;  /* 0x00016200ff3877ac */ /* 0x000e620008000c00 */
[----:B------:R-:W1:Y:S01]  /*66b0*/  LDCU UR55, c[0x0][0x374] ;  /* 0x00006e80ff3777ac */ /* 0x000e620008000800 */
[----:B------:R-:W-:Y:S01]  /*66c0*/  USHF.R.S32.HI UR53, URZ, 0x7, UR53 ;  /* 0x00000007ff357899 */ /* 0x000fe20008011435 */
[----:B------:R-:W-:Y:S01]  /*66d0*/  UMOV UR54, URZ ;  /* 0x000000ff00367c82 */ /* 0x000fe20008000000 */
[----:B------:R-:W-:Y:S01]  /*66e0*/  UMOV UR51, URZ ;  /* 0x000000ff00337c82 */ /* 0x000fe20008000000 */
[C---:B---3--:R-:W-:Y:S01]  /*66f0*/  VIADD R3, R2.reuse, 0x80 ;  /* 0x0000008002037836 */ /* 0x048fe20000000000 */
[----:B------:R-:W-:-:S04]  /*6700*/  LOP3.LUT R2, R2, 0xffff, RZ, 0xc0, !PT ;  /* 0x0000ffff02027812 */ /* 0x000fc800078ec0ff */
[----:B------:R-:W-:-:S05]  /*6710*/  LOP3.LUT R3, R3, 0xffff, RZ, 0xc0, !PT ;  /* 0x0000ffff03037812 */ /* 0x000fca00078ec0ff */
[----:B------:R3:W-:Y:S02]  /*6720*/  STL.64 [R1], R2 ;  /* 0x0000000201007387 */ /* 0x0007e40000100a00 */
[C---:B---3--:R-:W-:Y:S02]  /*6730*/  LOP3.LUT R3, R85.reuse, 0x2, RZ, 0xc0, !PT ;  /* 0x0000000255037812 */ /* 0x048fe400078ec0ff */
[----:B------:R-:W-:-:S03]  /*6740*/  LOP3.LUT R85, R85, 0x4, RZ, 0xc0, !PT ;  /* 0x0000000455557812 */ /* 0x000fc600078ec0ff */
[--C-:B------:R-:W-:Y:S02]  /*6750*/  IMAD R96, R3, -0x10, R84.reuse ;  /* 0xfffffff003607824 */ /* 0x100fe400078e0254 */
[----:B-12-4-:R-:W-:-:S07]  /*6760*/  IMAD R94, R85, -0x10, R84 ;  /* 0xfffffff0555e7824 */ /* 0x016fce00078e0254 */
.L_x_150:
[----:B------:R-:W-:Y:S04]  /*6770*/  SHF.L.U32 R3, R81, 0x1f, RZ ;  /* 0x0000001f51037819 */ /* 0x000fe800000006ff */
[----:B-1----:R-:W1:Y:S02]  /*6780*/  SYNCS.PHASECHK.TRANS64.TRYWAIT P0, [UR49+0x150], R3 ;  /* 0x00015003ff0075a7 */ /* 0x002e640008001131 */
[----:B-123--:R-:W-:Y:S05]  /*6790*/  @!P0 BRA `(.L_x_107) ;  /* 0x0000005000e08947 */ /* 0x00efea0003800000 */
.L_x_222:
[----:B------:R-:W2:Y:S01]  /*67a0*/  LDS.128 R4, [UR49+0x190] ;  /* 0x00019031ff047984 */ /* 0x000ea20008000c00 */
[----:B------:R-:W-:Y:S01]  /*67b0*/  LEA R2, R36, UR48, 0x2 ;  /* 0x0000003024027c11 */ /* 0x000fe2000f8e10ff */
[----:B------:R-:W-:Y:S02]  /*67c0*/  UIADD3 UR4, UPT, UPT, UR49, 0x158, URZ ;  /* 0x0000015831047890 */ /* 0x000fe4000fffe0ff */
[----:B------:R-:W-:Y:S02]  /*67d0*/  UISETP.GE.AND UP0, UPT, UR39, 0x1, UPT ;  /* 0x000000012700788c */ /* 0x000fe4000bf06270 */
[----:B------:R-:W-:Y:S01]  /*67e0*/  UPRMT UR4, URZ, 0x654, UR4 ;  /* 0x00000654ff047896 */ /* 0x000fe20008000004 */
[----:B------:R-:W-:Y:S01]  /*67f0*/  @!PT LDS RZ, [RZ] ;  /* 0x00000000fffff984 */ /* 0x000fe20000000800 */
[----:B------:R-:W-:Y:S01]  /*6800*/  @!PT LDS RZ, [RZ] ;  /* 0x00000000fffff984 */ /* 0x000fe20000000800 */
[----:B------:R-:W-:Y:S01]  /*6810*/  @!PT LDS RZ, [RZ] ;  /* 0x00000000fffff984 */ /* 0x000fe20000000800 */
[----:B------:R-:W-:Y:S01]  /*6820*/  @!PT LDS RZ, [RZ] ;  /* 0x00000000fffff984 */ /* 0x000fe20000000800 */
[----:B------:R3:W-:Y:S06]  /*6830*/  MEMBAR.ALL.CTA ;  /* 0x0000000000007992 */ /* 0x0007ec0000008000 */
[----:B---3--:R-:W3:Y:S02]  /*6840*/  FENCE.VIEW.ASYNC.S ;  /* 0x00000000000073c6 */ /* 0x008ee40000000000 */
[----:B---3--:R-:W-:Y:S06]  /*6850*/  SYNCS.ARRIVE.TRANS64.RED.A1T0 RZ, [UR4], RZ ;  /* 0x000000ffffff79a7 */ /* 0x008fec0008100404 */
[----:B------:R-:W5:Y:S01]  /*6860*/  LDL R2, [R2] ;  /* 0x0000000002027983 */ /* 0x000f620000100800 */
[----:B--2---:R-:W-:Y:S11]  /*6870*/  LOP3.LUT P0, RZ, R6, 0x1, RZ, 0xc0, !PT ;  /* 0x0000000106ff7812 */ /* 0x004ff6000780c0ff */
[----:B------:R-:W-:Y:S02]  /*6880*/  @!UPT UIADD3 URZ, UPT, UPT, URZ, URZ, URZ ;  /* 0x000000fffffff290 */ /* 0x000fe4000fffe0ff */
[----:B------:R-:W-:Y:S01]  /*6890*/  VOTEU.ANY UP1, P0 ;  /* 0x0000000000ff7886 */ /* 0x000fe20000020100 */
[----:B------:R-:W-:Y:S01]  /*68a0*/  PLOP3.LUT P0, PT, PT, PT, UP1, 0x80, 0x8 ;  /* 0x000000000008781c */ /* 0x000fe20003f0f018 */
[----:B------:R-:W-:Y:S11]  /*68b0*/  UP2UR UR63, UPR, URZ, 0x2 ;  /* 0x00000002ff3f7883 */ /* 0x000ff60008000000 */
[----:B------:R-:W-:Y:S01]  /*68c0*/  @!UPT UIADD3 URZ, UPT, UPT, URZ, URZ, URZ ;  /* 0x000000fffffff290 */ /* 0x000fe2000fffe0ff */
[----:B-1----:R-:W-:Y:S02]  /*68d0*/  @P0 MOV R3, R4 ;  /* 0x0000000400030202 */ /* 0x002fe40000000f00 */
[----:B------:R-:W-:Y:S02]  /*68e0*/  @P0 LOP3.LUT R0, R5, 0xffff, RZ, 0xc0, !PT ;  /* 0x0000ffff05000812 */ /* 0x000fe400078ec0ff */
[----:B------:R-:W-:Y:S01]  /*68f0*/  @P0 R2UR UR5, R3 ;  /* 0x00000000030502ca */ /* 0x000fe200000e0000 */
[----:B------:R-:W-:Y:S01]  /*6900*/  IMAD.U32 R3, RZ, RZ, UR53 ;  /* 0x00000035ff037e24 */ /* 0x000fe2000f8e00ff */
[----:B------:R-:W-:Y:S04]  /*6910*/  @P0 R2UR UR4, R0 ;  /* 0x00000000000402ca */ /* 0x000fe800000e0000 */
[----:B------:R-:W-:Y:S07]  /*6920*/  IABS R0, R3 ;  /* 0x0000000300007213 */ /* 0x000fee0000000000 */
[----:B------:R-:W-:Y:S02]  /*6930*/  @UP1 UMOV UR37, UR5 ;  /* 0x0000000500251c82 */ /* 0x000fe40008000000 */
[----:B------:R-:W-:Y:S01]  /*6940*/  @UP1 UMOV UR36, UR4 ;  /* 0x0000000400241c82 */ /* 0x000fe20008000000 */
[----:B------:R-:W-:Y:S05]  /*6950*/  BRA.U !UP0, `(.L_x_108) ;  /* 0x0000000108cc7547 */ /* 0x000fea000b800000 */
[----:B------:R-:W1:Y:S01]  /*6960*/  LDCU UR9, c[0x0][0xb20] ;  /* 0x00016400ff0977ac */ /* 0x000e620008000800 */
[----:B------:R-:W-:Y:S02]  /*6970*/  UIMAD.WIDE.U32 UR4, UR55, UR59, URZ ;  /* 0x0000003b370472a5 */ /* 0x000fe4000f8e00ff */
[----:B------:R-:W-:Y:S02]  /*6980*/  UIMAD.WIDE.U32 UR6, UR62, UR56, URZ ;  /* 0x000000383e0672a5 */ /* 0x000fe4000f8e00ff */
[----:B------:R-:W-:Y:S02]  /*6990*/  UIMAD.WIDE.U32 UR10, UR36, UR59, URZ ;  /* 0x0000003b240a72a5 */ /* 0x000fe4000f8e00ff */
[----:B------:R-:W-:Y:S02]  /*69a0*/  UISETP.NE.AND UP0, UPT, UR58, 0x1, UPT ;  /* 0x000000013a00788c */ /* 0x000fe4000bf05270 */
[----:B------:R-:W-:Y:S02]  /*69b0*/  UISETP.NE.AND UP1, UPT, UR45, 0x1, UPT ;  /* 0x000000012d00788c */ /* 0x000fe4000bf25270 */
[----:B------:R-:W-:Y:S02]  /*69c0*/  UISETP.NE.AND UP2, UPT, UR39, 0x1, UPT ;  /* 0x000000012700788c */ /* 0x000fe4000bf45270 */
[----:B------:R-:W-:Y:S01]  /*69d0*/  UIMAD.WIDE.U32 UR12, UR37, UR56, URZ ;  /* 0x00000038250c72a5 */ /* 0x000fe2000f8e00ff */
[----:B------:R-:W-:Y:S01]  /*69e0*/  UMOV UR4, UR5 ;  /* 0x0000000500047c82 */ /* 0x000fe20008000000 */
[----:B------:R-:W-:Y:S01]  /*69f0*/  UMOV UR6, UR11 ;  /* 0x0000000b00067c82 */ /* 0x000fe20008000000 */
[----:B-1----:R-:W-:Y:S03]  /*6a00*/  USHF.R.U32.HI UR8, URZ, UR9, UR4 ;  /* 0x00000009ff087299 */ /* 0x002fe60008011604 */
[----:B------:R-:W-:Y:S02]  /*6a10*/  UMOV UR4, UR7 ;  /* 0x0000000700047c82 */ /* 0x000fe40008000000 */
[----:B------:R-:W-:Y:S02]  /*6a20*/  USHF.R.U32.HI UR5, URZ, UR57, UR4 ;  /* 0x00000039ff057299 */ /* 0x000fe40008011604 */
[----:B------:R-:W-:Y:S02]  /*6a30*/  USEL UR4, UR55, UR8, !UP0 ;  /* 0x0000000837047287 */ /* 0x000fe4000c000000 */
[----:B------:R-:W-:Y:S02]  /*6a40*/  USHF.R.U32.HI UR8, URZ, UR9, UR6 ;  /* 0x00000009ff087299 */ /* 0x000fe40008011606 */
[----:B------:R-:W-:Y:S02]  /*6a50*/  UIMAD.WIDE.U32 UR6, UR4, UR46, URZ ;  /* 0x0000002e040672a5 */ /* 0x000fe4000f8e00ff */
[----:B------:R-:W-:Y:S02]  /*6a60*/  USEL UR9, UR62, UR5, !UP1 ;  /* 0x000000053e097287 */ /* 0x000fe4000c800000 */
[----:B------:R-:W-:Y:S02]  /*6a70*/  USEL UR8, UR36, UR8, !UP0 ;  /* 0x0000000824087287 */ /* 0x000fe4000c000000 */
[----:B------:R-:W-:Y:S01]  /*6a80*/  UIMAD.WIDE.U32 UR10, UR9, UR46, URZ ;  /* 0x0000002e090a72a5 */ /* 0x000fe2000f8e00ff */
[----:B------:R-:W-:Y:S01]  /*6a90*/  UMOV UR6, UR7 ;  /* 0x0000000700067c82 */ /* 0x000fe20008000000 */
[----:B------:R-:W-:Y:S01]  /*6aa0*/  UMOV UR5, UR13 ;  /* 0x0000000d00057c82 */ /* 0x000fe20008000000 */
[----:B------:R-:W-:Y:S02]  /*6ab0*/  @UP2 USHF.R.U32.HI UR4, URZ, UR47, UR6 ;  /* 0x0000002fff042299 */ /* 0x000fe40008011606 */
[----:B------:R-:W-:Y:S02]  /*6ac0*/  USHF.R.U32.HI UR5, URZ, UR57, UR5 ;  /* 0x00000039ff057299 */ /* 0x000fe40008011605 */
[----:B------:R-:W-:Y:S02]  /*6ad0*/  UIMAD UR4, UR39, UR4, URZ ;  /* 0x00000004270472a4 */ /* 0x000fe4000f8e02ff */
[----:B------:R-:W-:Y:S02]  /*6ae0*/  USEL UR5, UR37, UR5, !UP1 ;  /* 0x0000000525057287 */ /* 0x000fe4000c800000 */
[----:B------:R-:W-:Y:S01]  /*6af0*/  UISETP.GE.AND UP0, UPT, UR8, UR4, UPT ;  /* 0x000000040800728c */ /* 0x000fe2000bf06270 */
[----:B------:R-:W-:Y:S01]  /*6b00*/  UMOV UR6, UR11 ;  /* 0x0000000b00067c82 */ /* 0x000fe20008000000 */
[----:B------:R-:W-:Y:S02]  /*6b10*/  UIMAD.WIDE.U32 UR10, UR8, UR46, URZ ;  /* 0x0000002e080a72a5 */ /* 0x000fe4000f8e00ff */
[----:B------:R-:W-:Y:S04]  /*6b20*/  @UP2 USHF.R.U32.HI UR9, URZ, UR47, UR6 ;  /* 0x0000002fff092299 */ /* 0x000fe80008011606 */
[----:B------:R-:W-:Y:S01]  /*6b30*/  UIMAD UR6, UR39, UR9, URZ ;  /* 0x00000009270672a4 */ /* 0x000fe2000f8e02ff */
[----:B------:R-:W-:Y:S03]  /*6b40*/  UMOV UR4, UR11 ;  /* 0x0000000b00047c82 */ /* 0x000fe60008000000 */
[----:B------:R-:W-:Y:S02]  /*6b50*/  UISETP.GE.OR UP0, UPT, UR5, UR6, UP0 ;  /* 0x000000060500728c */ /* 0x000fe40008706670 */
[----:B------:R-:W-:Y:S02]  /*6b60*/  USHF.R.U32.HI UR4, URZ, UR47, UR4 ;  /* 0x0000002fff047299 */ /* 0x000fe40008011604 */
[----:B------:R-:W-:Y:S02]  /*6b70*/  UIMAD.WIDE.U32 UR6, UR5, UR46, URZ ;  /* 0x0000002e050672a5 */ /* 0x000fe4000f8e00ff */
[----:B------:R-:W-:Y:S02]  /*6b80*/  USEL UR11, UR8, UR4, !UP2 ;  /* 0x00000004080b7287 */ /* 0x000fe4000d000000 */
[----:B------:R-:W-:Y:S02]  /*6b90*/  UIADD3 UR6, UPT, UPT, -UR5, URZ, URZ ;  /* 0x000000ff05067290 */ /* 0x000fe4000fffe1ff */
[----:B------:R-:W-:Y:S02]  /*6ba0*/  UIADD3 UR10, UPT, UPT, -UR11, URZ, URZ ;  /* 0x000000ff0b0a7290 */ /* 0x000fe4000fffe1ff */
[----:B------:R-:W-:Y:S02]  /*6bb0*/  UIMAD UR6, UR45, UR6, UR37 ;  /* 0x000000062d0672a4 */ /* 0x000fe4000f8e0225 */
[----:B------:R-:W-:Y:S01]  /*6bc0*/  UIMAD UR10, UR39, UR10, UR8 ;  /* 0x0000000a270a72a4 */ /* 0x000fe2000f8e0208 */
[----:B------:R-:W-:Y:S01]  /*6bd0*/  @!UP0 UMOV UR4, UR7 ;  /* 0x0000000700048c82 */ /* 0x000fe20008000000 */
[----:B------:R-:W-:Y:S02]  /*6be0*/  UIADD3 UR7, UPT, UPT, -UR8, URZ, URZ ;  /* 0x000000ff08077290 */ /* 0x000fe4000fffe1ff */
[----:B------:R-:W-:Y:S04]  /*6bf0*/  @!UP0 USHF.R.U32.HI UR4, URZ, UR47, UR4 ;  /* 0x0000002fff048299 */ /* 0x000fe80008011604 */
[----:B------:R-:W-:Y:S04]  /*6c00*/  @!UP0 USEL UR4, UR5, UR4, !UP2 ;  /* 0x0000000405048287 */ /* 0x000fe8000d000000 */
[----:B------:R-:W-:Y:S02]  /*6c10*/  @!UP0 UIMAD UR9, UR9, UR10, UR4 ;  /* 0x0000000a090982a4 */ /* 0x000fe4000f8e0204 */
[----:B------:R-:W-:Y:S02]  /*6c20*/  @!UP0 UIADD3 UR10, UPT, UPT, UR11, -UR4, URZ ;  /* 0x800000040b0a8290 */ /* 0x000fe4000fffe0ff */
[----:B------:R-:W-:Y:S02]  /*6c30*/  UIMAD UR4, UR58, UR7, UR36 ;  /* 0x000000073a0472a4 */ /* 0x000fe4000f8e0224 */
[----:B------:R-:W-:Y:S03]  /*6c40*/  @!UP0 UIMAD UR8, UR10, UR39, UR5 ;  /* 0x000000270a0882a4 */ /* 0x000fe6000f8e0205 */
[----:B------:R-:W-:Y:S02]  /*6c50*/  @!UP0 UMOV UR5, UR9 ;  /* 0x0000000900058c82 */ /* 0x000fe40008000000 */
[----:B------:R-:W-:Y:S02]  /*6c60*/  UIMAD UR37, UR5, UR45, UR6 ;  /* 0x0000002d052572a4 */ /* 0x000fe4000f8e0206 */
[----:B------:R-:W-:Y:S11]  /*6c70*/  UIMAD UR36, UR8, UR58, UR4 ;  /* 0x0000003a082472a4 */ /* 0x000ff6000f8e0204 */
[----:B------:R-:W-:Y:S01]  /*6c80*/  @!UPT UIADD3 URZ, UPT, UPT, URZ, URZ, URZ ;  /* 0x000000fffffff290 */ /* 0x000fe2000fffe0ff */
.L_x_108:
[----:B------:R-:W1:Y:S01]  /*6c90*/  LDCU UR11, c[0x0][0x388] ;  /* 0x00007100ff0b77ac */ /* 0x000e620008000800 */
[----:B------:R-:W-:Y:S01]  /*6ca0*/  R2UR UR6, R0 ;  /* 0x00000000000672ca */ /* 0x000fe200000e0000 */
[----:B------:R-:W-:Y:S01]  /*6cb0*/  BSSY.RECONVERGENT B6, `(.L_x_109) ;  /* 0x0000076000067945 */ /* 0x000fe20003800200 */
[----:B------:R-:W-:Y:S01]  /*6cc0*/  IABS R3, R3 ;  /* 0x0000000300037213 */ /* 0x000fe20000000000 */
[----:B------:R-:W-:Y:S01]  /*6cd0*/  USHF.L.U32 UR42, UR24, 0x7, URZ ;  /* 0x00000007182a7899 */ /* 0x000fe200080006ff */
[----:B------:R-:W-:Y:S02]  /*6ce0*/  @P0 SHF.R.U32.HI R4, RZ, 0x10, R5 ;  /* 0x00000010ff040819 */ /* 0x000fe40000011605 */
[----:B------:R-:W-:Y:S01]  /*6cf0*/  R2UR UR16, R95 ;  /* 0x000000005f1072ca */ /* 0x000fe200000e0000 */
[----:B------:R-:W-:Y:S01]  /*6d00*/  IMAD.MOV R3, RZ, RZ, -R3 ;  /* 0x000000ffff037224 */ /* 0x000fe200078e0a03 */
[----:B------:R-:W-:Y:S02]  /*6d10*/  @P0 R2UR UR16, R4 ;  /* 0x00000000041002ca */ /* 0x000fe400000e0000 */
[----:B------:R-:W-:Y:S02]  /*6d20*/  LOP3.LUT P0, RZ, R80, 0x1b0, RZ, 0xc0, !PT ;  /* 0x000001b050ff7812 */ /* 0x000fe4000780c0ff */
[----:B------:R-:W-:Y:S01]  /*6d30*/  R2UR UR9, R3 ;  /* 0x00000000030972ca */ /* 0x000fe200000e0000 */
[----:B------:R-:W2:Y:S08]  /*6d40*/  I2F.RP R9, UR6 ;  /* 0x0000000600097d06 */ /* 0x000eb00008209400 */
[----:B------:R-:W-:Y:S02]  /*6d50*/  IMAD.U32 R95, RZ, RZ, UR16 ;  /* 0x00000010ff5f7e24 */ /* 0x000fe4000f8e00ff */
[----:B--2---:R-:W2:Y:S02]  /*6d60*/  MUFU.RCP R0, R9 ;  /* 0x0000000900007308 */ /* 0x004ea40000001000 */
[----:B--2---:R-:W-:Y:S08]  /*6d70*/  VIADD R8, R0, 0xffffffe ;  /* 0x0ffffffe00087836 */ /* 0x004ff00000000000 */
[----:B------:R-:W2:Y:S02]  /*6d80*/  F2I.FTZ.U32.TRUNC.NTZ R0, R8 ;  /* 0x0000000800007305 */ /* 0x000ea4000021f000 */
[----:B--2---:R-:W-:Y:S01]  /*6d90*/  R2UR UR5, R0 ;  /* 0x00000000000572ca */ /* 0x004fe200000e0000 */
[----:B------:R-:W-:Y:S05]  /*6da0*/  IMAD.U32 R0, RZ, RZ, UR20 ;  /* 0x00000014ff007e24 */ /* 0x000fea000f8e00ff */
[----:B------:R-:W-:Y:S04]  /*6db0*/  IABS R0, R0 ;  /* 0x0000000000007213 */ /* 0x000fe80000000000 */
[----:B------:R-:W-:Y:S01]  /*6dc0*/  R2UR UR8, R0 ;  /* 0x00000000000872ca */ /* 0x000fe200000e0000 */
[----:B-1----:R-:W-:Y:S02]  /*6dd0*/  IMAD.U32 R0, RZ, RZ, UR11 ;  /* 0x0000000bff007e24 */ /* 0x002fe4000f8e00ff */
[----:B------:R-:W-:Y:S03]  /*6de0*/  UIADD3 UR4, UPT, UPT, URZ, -UR5, URZ ;  /* 0x80000005ff047290 */ /* 0x000fe6000fffe0ff */
[----:B------:R-:W-:Y:S01]  /*6df0*/  IABS R9, R0 ;  /* 0x0000000000097213 */ /* 0x000fe20000000000 */
[----:B------:R-:W-:Y:S03]  /*6e00*/  UIMAD UR7, UR4, UR6, URZ ;  /* 0x00000006040772a4 */ /* 0x000fe6000f8e02ff */
[----:B------:R-:W-:Y:S01]  /*6e10*/  UMOV UR4, URZ ;  /* 0x000000ff00047c82 */ /* 0x000fe20008000000 */
[----:B------:R-:W1:Y:S01]  /*6e20*/  I2F.RP R0, R9 ;  /* 0x0000000900007306 */ /* 0x000e620000209400 */
[----:B------:R-:W-:Y:S07]  /*6e30*/  UIMAD.WIDE.U32 UR4, UR5, UR7, UR4 ;  /* 0x00000007050472a5 */ /* 0x000fee000f8e0004 */
[----:B------:R-:W-:Y:S02]  /*6e40*/  UMOV UR4, UR5 ;  /* 0x0000000500047c82 */ /* 0x000fe40008000000 */
[----:B------:R-:W-:Y:S01]  /*6e50*/  UIMAD.WIDE.U32 UR4, UR4, UR8, URZ ;  /* 0x00000008040472a5 */ /* 0x000fe2000f8e00ff */
[----:B-1----:R-:W1:Y:S06]  /*6e60*/  MUFU.RCP R0, R0 ;  /* 0x0000000000007308 */ /* 0x002e6c0000001000 */
[----:B------:R-:W-:Y:S02]  /*6e70*/  UMOV UR43, UR5 ;  /* 0x00000005002b7c82 */ /* 0x000fe40008000000 */
[----:B------:R-:W-:Y:S04]  /*6e80*/  UIMAD UR4, UR43, UR9, UR8 ;  /* 0x000000092b0472a4 */ /* 0x000fe8000f8e0208 */
[----:B------:R-:W-:Y:S01]  /*6e90*/  UISETP.GT.U32.AND UP0, UPT, UR6, UR4, UPT ;  /* 0x000000040600728c */ /* 0x000fe2000bf04070 */
[----:B-1----:R-:W-:Y:S10]  /*6ea0*/  VIADD R10, R0, 0xffffffe ;  /* 0x0ffffffe000a7836 */ /* 0x002ff40000000000 */
[----:B------:R-:W-:Y:S02]  /*6eb0*/  @!UP0 UIADD3 UR4, UPT, UPT, UR4, -UR6, URZ ;  /* 0x8000000604048290 */ /* 0x000fe4000fffe0ff */
[----:B------:R-:W-:Y:S01]  /*6ec0*/  @!UP0 UIADD3 UR43, UPT, UPT, UR43, 0x1, URZ ;  /* 0x000000012b2b8890 */ /* 0x000fe2000fffe0ff */
[----:B------:R-:W1:Y:S01]  /*6ed0*/  F2I.FTZ.U32.TRUNC.NTZ R11, R10 ;  /* 0x0000000a000b7305 */ /* 0x000e62000021f000 */
[----:B------:R-:W-:Y:S02]  /*6ee0*/  UISETP.GE.U32.AND UP2, UPT, UR4, UR6, UPT ;  /* 0x000000060400728c */ /* 0x000fe4000bf46070 */
[----:B------:R-:W-:Y:S02]  /*6ef0*/  ULOP3.LUT UR4, UR20, UR53, URZ, 0x3c, !UPT ;  /* 0x0000003514047292 */ /* 0x000fe4000f8e3cff */
[----:B------:R-:W-:Y:S02]  /*6f00*/  UISETP.NE.AND UP0, UPT, UR53, URZ, UPT ;  /* 0x000000ff3500728c */ /* 0x000fe4000bf05270 */
[----:B------:R-:W-:Y:S05]  /*6f10*/  UISETP.GE.AND UP1, UPT, UR4, URZ, UPT ;  /* 0x000000ff0400728c */ /* 0x000fea000bf26270 */
[----:B------:R-:W-:Y:S01]  /*6f20*/  @UP2 UIADD3 UR43, UPT, UPT, UR43, 0x1, URZ ;  /* 0x000000012b2b2890 */ /* 0x000fe2000fffe0ff */
[--C-:B-1----:R-:W-:Y:S02]  /*6f30*/  IMAD.MOV R8, RZ, RZ, -R11.reuse ;  /* 0x000000ffff087224 */ /* 0x102fe400078e0a0b */
[----:B------:R-:W-:Y:S03]  /*6f40*/  IMAD.MOV.U32 R10, RZ, RZ, RZ ;  /* 0x000000ffff0a7224 */ /* 0x000fe600078e00ff */
[----:B------:R-:W-:Y:S01]  /*6f50*/  @!UP1 UIADD3 UR43, UPT, UPT, -UR43, URZ, URZ ;  /* 0x000000ff2b2b9290 */ /* 0x000fe2000fffe1ff */
[----:B------:R-:W-:Y:S01]  /*6f60*/  IMAD R3, R8, R9, RZ ;  /* 0x0000000908037224 */ /* 0x000fe200078e02ff */
[----:B------:R-:W-:Y:S02]  /*6f70*/  UISETP.NE.AND UP1, UPT, UR38, 0x1, UPT ;  /* 0x000000012600788c */ /* 0x000fe4000bf25270 */
[----:B------:R-:W-:Y:S01]  /*6f80*/  @!UP0 ULOP3.LUT UR43, URZ, UR53, URZ, 0x33, !UPT ;  /* 0x00000035ff2b8292 */ /* 0x000fe2000f8e33ff */
[----:B------:R-:W-:Y:S05]  /*6f90*/  IMAD.HI.U32 R11, R11, R3, R10 ;  /* 0x000000030b0b7227 */ /* 0x000fea00078e000a */
[----:B------:R-:W-:Y:S03]  /*6fa0*/  MOV R0, UR43 ;  /* 0x0000002b00007c02 */ /* 0x000fe60008000f00 */
[----:B------:R-:W1:Y:S01]  /*6fb0*/  @!UP1 LDCU.128 UR12, c[0x0][0xb10] ;  /* 0x00016200ff0c97ac */ /* 0x000e620008000c00 */
[----:B------:R-:W-:Y:S05]  /*6fc0*/  IABS R0, R0 ;  /* 0x0000000000007213 */ /* 0x000fea0000000000 */
[----:B------:R-:W-:Y:S01]  /*6fd0*/  IMAD.HI.U32 R11, R11, R0, RZ ;  /* 0x000000000b0b7227 */ /* 0x000fe200078e00ff */
[----:B------:R-:W2:Y:S03]  /*6fe0*/  @!UP1 LDCU UR10, c[0x0][0xb20] ;  /* 0x00016400ff0a97ac */ /* 0x000ea60008000800 */
[----:B------:R-:W-:Y:S01]  /*6ff0*/  IMAD.MOV R3, RZ, RZ, -R11 ;  /* 0x000000ffff037224 */ /* 0x000fe200078e0a0b */
[----:B------:R-:W3:Y:S03]  /*7000*/  @!UP1 LDCU UR5, c[0x0][0xb0c] ;  /* 0x00016180ff0597ac */ /* 0x000ee60008000800 */
[C---:B------:R-:W-:Y:S01]  /*7010*/  IMAD R0, R9.reuse, R3, R0 ;  /* 0x0000000309007224 */ /* 0x040fe200078e0200 */
[----:B-1----:R-:W-:Y:S04]  /*7020*/  UIMAD.WIDE.U32 UR6, UR36, UR15, URZ ;  /* 0x0000000f240672a5 */ /* 0x002fe8000f8e00ff */
[----:B------:R-:W-:Y:S01]  /*7030*/  ISETP.GT.U32.AND P1, PT, R9, R0, PT ;  /* 0x000000000900720c */ /* 0x000fe20003f24070 */
[----:B------:R-:W-:Y:S02]  /*7040*/  UIMAD.WIDE.U32 UR8, UR37, UR12, URZ ;  /* 0x0000000c250872a5 */ /* 0x000fe4000f8e00ff */
[----:B------:R-:W-:Y:S02]  /*7050*/  @!UP1 UISETP.NE.AND UP0, UPT, UR14, 0x1, UPT ;  /* 0x000000010e00988c */ /* 0x000fe4000bf05270 */
[----:B------:R-:W-:Y:S01]  /*7060*/  ULOP3.LUT UR8, UR43, UR11, URZ, 0x3c, !UPT ;  /* 0x0000000b2b087292 */ /* 0x000fe2000f8e3cff */
[----:B------:R-:W-:Y:S02]  /*7070*/  @!UP1 UMOV UR6, UR7 ;  /* 0x0000000700069c82 */ /* 0x000fe40008000000 */
[----:B------:R-:W-:Y:S01]  /*7080*/  @!UP1 UMOV UR4, UR9 ;  /* 0x0000000900049c82 */ /* 0x000fe20008000000 */
[----:B--2---:R-:W-:Y:S02]  /*7090*/  @!UP1 USHF.R.U32.HI UR6, URZ, UR10, UR6 ;  /* 0x0000000aff069299 */ /* 0x004fe40008011606 */
[----:B---3--:R-:W-:Y:S02]  /*70a0*/  @!UP1 UISETP.NE.AND UP2, UPT, UR5, 0x1, UPT ;  /* 0x000000010500988c */ /* 0x008fe4000bf45270 */
[----:B------:R-:W-:Y:S01]  /*70b0*/  @!UP1 USHF.R.U32.HI UR4, URZ, UR13, UR4 ;  /* 0x0000000dff049299 */ /* 0x000fe20008011604 */
[----:B------:R-:W-:Y:S01]  /*70c0*/  @!P1 IMAD.IADD R0, R0, 0x1, -R9 ;  /* 0x0000000100009824 */ /* 0x000fe200078e0a09 */
[----:B------:R-:W-:Y:S01]  /*70d0*/  @!UP1 USEL UR6, UR36, UR6, !UP0 ;  /* 0x0000000624069287 */ /* 0x000fe2000c000000 */
[----:B------:R-:W-:Y:S01]  /*70e0*/  @!P1 IADD3 R11, PT, PT, R11, 0x1, RZ ;  /* 0x000000010b0b9810 */ /* 0x000fe20007ffe0ff */
[----:B------:R-:W-:Y:S02]  /*70f0*/  @!UP1 USEL UR7, UR37, UR4, !UP2 ;  /* 0x0000000425079287 */ /* 0x000fe4000d000000 */
[----:B------:R-:W-:Y:S01]  /*7100*/  UISETP.GE.AND UP0, UPT, UR8, URZ, UPT ;  /* 0x000000ff0800728c */ /* 0x000fe2000bf06270 */
[----:B------:R-:W-:Y:S01]  /*7110*/  ISETP.GE.U32.AND P2, PT, R0, R9, PT ;  /* 0x000000090000720c */ /* 0x000fe20003f46070 */
[----:B------:R-:W-:Y:S02]  /*7120*/  UISETP.NE.AND UP2, UPT, UR11, URZ, UPT ;  /* 0x000000ff0b00728c */ /* 0x000fe4000bf45270 */
[----:B------:R-:W-:Y:S02]  /*7130*/  @!UP1 UIADD3 UR4, UPT, UPT, -UR7, UR6, URZ ;  /* 0x0000000607049290 */ /* 0x000fe4000fffe1ff */
[----:B------:R-:W-:Y:S02]  /*7140*/  @!UP1 UIADD3 UR6, UPT, UPT, UR7, -UR6, URZ ;  /* 0x8000000607069290 */ /* 0x000fe4000fffe0ff */
[----:B------:R-:W-:Y:S02]  /*7150*/  @!UP1 UIMAD UR37, UR4, UR5, UR37 ;  /* 0x00000005042592a4 */ /* 0x000fe4000f8e0225 */
[----:B------:R-:W-:Y:S02]  /*7160*/  UIADD3 UR4, UPT, UPT, -UR43, URZ, URZ ;  /* 0x000000ff2b047290 */ /* 0x000fe4000fffe1ff */
[----:B------:R-:W-:Y:S02]  /*7170*/  @!UP1 UIMAD UR36, UR6, UR14, UR36 ;  /* 0x0000000e062492a4 */ /* 0x000fe4000f8e0224 */
[----:B------:R-:W-:Y:S01]  /*7180*/  UIMAD UR5, UR53, UR4, UR20 ;  /* 0x00000004350572a4 */ /* 0x000fe2000f8e0214 */
[----:B------:R-:W-:Y:S03]  /*7190*/  @P2 VIADD R11, R11, 0x1 ;  /* 0x000000010b0b2836 */ /* 0x000fe60000000000 */
[----:B------:R-:W-:Y:S02]  /*71a0*/  USHF.L.U32 UR52, UR5, 0x7, URZ ;  /* 0x0000000705347899 */ /* 0x000fe400080006ff */
[----:B------:R-:W-:Y:S11]  /*71b0*/  R2UR UR44, R11 ;  /* 0x000000000b2c72ca */ /* 0x000ff600000e0000 */
[----:B------:R-:W-:Y:S02]  /*71c0*/  @!UPT UIADD3 URZ, UPT, UPT, URZ, URZ, URZ ;  /* 0x000000fffffff290 */ /* 0x000fe4000fffe0ff */
[----:B------:R-:W-:Y:S02]  /*71d0*/  @!UP0 UIADD3 UR44, UPT, UPT, -UR44, URZ, URZ ;  /* 0x000000ff2c2c8290 */ /* 0x000fe4000fffe1ff */
[----:B------:R-:W-:Y:S04]  /*71e0*/  @!UP2 ULOP3.LUT UR44, URZ, UR11, URZ, 0x33, !UPT ;  /* 0x0000000bff2ca292 */ /* 0x000fe8000f8e33ff */
[----:B------:R-:W-:Y:S04]  /*71f0*/  UIADD3 UR4, UPT, UPT, -UR44, URZ, URZ ;  /* 0x000000ff2c047290 */ /* 0x000fe8000fffe1ff */
[----:B------:R-:W-:Y:S01]  /*7200*/  UIMAD UR43, UR11, UR4, UR43 ;  /* 0x000000040b2b72a4 */ /* 0x000fe2000f8e022b */
[----:B------:R-:W-:Y:S11]  /*7210*/  @!P0 BRA `(.L_x_110) ;  /* 0x00000000007c8947 */ /* 0x000ff60003800000 */
[----:B------:R-:W1:Y:S01]  /*7220*/  LDCU.64 UR8, c[0x4][0x80] ;  /* 0x01001000ff0877ac */ /* 0x000e620008000a00 */
[----:B------:R-:W-:Y:S01]  /*7230*/  MOV R16, 0x0 ;  /* 0x0000000000107802 */ /* 0x000fe20000000f00 */
[----:B------:R-:W-:Y:S02]  /*7240*/  HFMA2 R12, -RZ, RZ, 0, 5.9604644775390625e-08 ;  /* 0x00000001ff0c7431 */ /* 0x000fe400000001ff */
[----:B------:R-:W-:Y:S01]  /*7250*/  IMAD.MOV.U32 R8, RZ, RZ, 0x70 ;  /* 0x00000070ff087424 */ /* 0x000fe200078e00ff */
[----:B------:R2:W3:Y:S01]  /*7260*/  LDC.64 R14, c[0x4][R16] ;  /* 0x01000000100e7b82 */ /* 0x0004e20000000a00 */
[----:B------:R-:W4:Y:S01]  /*7270*/  LDCU.64 UR6, c[0x4][0x88] ;  /* 0x01001100ff0677ac */ /* 0x000f220008000a00 */
[----:B------:R-:W-:Y:S01]  /*7280*/  IMAD.MOV.U32 R13, RZ, RZ, RZ ;  /* 0x000000ffff0d7224 */ /* 0x000fe200078e00ff */
[----:B------:R-:W2:Y:S01]  /*7290*/  LDCU.64 UR4, c[0x4][0x8] ;  /* 0x01000100ff0477ac */ /* 0x000ea20008000a00 */
[----:B-1----:R-:W-:Y:S01]  /*72a0*/  MOV R5, UR9 ;  /* 0x0000000900057c02 */ /* 0x002fe20008000f00 */
[----:B------:R-:W-:Y:S01]  /*72b0*/  IMAD.U32 R4, RZ, RZ, UR8 ;  /* 0x00000008ff047e24 */ /* 0x000fe2000f8e00ff */
[----:B----4-:R-:W-:Y:S01]  /*72c0*/  MOV R7, UR7 ;  /* 0x0000000700077c02 */ /* 0x010fe20008000f00 */
[----:B------:R-:W-:Y:S01]  /*72d0*/  IMAD.U32 R6, RZ, RZ, UR6 ;  /* 0x00000006ff067e24 */ /* 0x000fe2000f8e00ff */
[----:B--2---:R-:W-:Y:S01]  /*72e0*/  MOV R11, UR5 ;  /* 0x00000005000b7c02 */ /* 0x004fe20008000f00 */
[----:B------:R-:W-:Y:S02]  /*72f0*/  IMAD.U32 R10, RZ, RZ, UR4 ;  /* 0x00000004ff0a7e24 */ /* 0x000fe4000f8e00ff */
[----:B------:R-:W-:Y:S07]  /*7300*/  LEPC R20, `(.L_x_111) ;  /* 0x000000001014794e */ /* 0x000fee0000000000 */
[----:B---3-5:R-:W-:Y:S05]  /*7310*/  CALL.ABS.NOINC R14 ;  /* 0x000000000e007343 */ /* 0x028fea0003c00000 */
.L_x_111:
[----:B------:R-:W1:Y:S01]  /*7320*/  LDCU.64 UR8, c[0x4][0x80] ;  /* 0x01001000ff0877ac */ /* 0x000e620008000a00 */
[----:B------:R-:W2:Y:S01]  /*7330*/  LDC.64 R16, c[0x4][R16] ;  /* 0x0100000010107b82 */ /* 0x000ea20000000a00 */
[----:B------:R-:W-:Y:S02]  /*7340*/  HFMA2 R12, -RZ, RZ, 0, 5.9604644775390625e-08 ;  /* 0x00000001ff0c7431 */ /* 0x000fe400000001ff */
[----:B------:R-:W-:Y:S02]  /*7350*/  IMAD.MOV.U32 R8, RZ, RZ, 0x70 ;  /* 0x00000070ff087424 */ /* 0x000fe400078e00ff */
[----:B------:R-:W-:Y:S01]  /*7360*/  IMAD.MOV.U32 R13, RZ, RZ, RZ ;  /* 0x000000ffff0d7224 */ /* 0x000fe200078e00ff */
[----:B------:R-:W3:Y:S01]  /*7370*/  LDCU.64 UR6, c[0x4][0x88] ;  /* 0x01001100ff0677ac */ /* 0x000ee20008000a00 */
[----:B------:R-:W4:Y:S01]  /*7380*/  LDCU.64 UR4, c[0x4][0x8] ;  /* 0x01000100ff0477ac */ /* 0x000f220008000a00 */
[----:B-1----:R-:W-:Y:S02]  /*7390*/  MOV R4, UR8 ;  /* 0x0000000800047c02 */ /* 0x002fe40008000f00 */
[----:B------:R-:W-:Y:S02]  /*73a0*/  MOV R5, UR9 ;  /* 0x0000000900057c02 */ /* 0x000fe40008000f00 */
[----:B---3--:R-:W-:Y:S01]  /*73b0*/  MOV R7, UR7 ;  /* 0x0000000700077c02 */ /* 0x008fe20008000f00 */
[----:B------:R-:W-:Y:S01]  /*73c0*/  IMAD.U32 R6, RZ, RZ, UR6 ;  /* 0x00000006ff067e24 */ /* 0x000fe2000f8e00ff */
[----:B----4-:R-:W-:Y:S01]  /*73d0*/  MOV R11, UR5 ;  /* 0x00000005000b7c02 */ /* 0x010fe20008000f00 */
[----:B------:R-:W-:Y:S02]  /*73e0*/  IMAD.U32 R10, RZ, RZ, UR4 ;  /* 0x00000004ff0a7e24 */ /* 0x000fe4000f8e00ff */
[----:B------:R-:W-:Y:S07]  /*73f0*/  LEPC R20, `(.L_x_110) ;  /* 0x000000001014794e */ /* 0x000fee0000000000 */
[----:B--2---:R-:W-:Y:S05]  /*7400*/  CALL.ABS.NOINC R16 ;  /* 0x0000000010007343 */ /* 0x004fea0003c00000 */
.L_x_110:
[----:B------:R-:W-:Y:S05]  /*7410*/  BSYNC.RECONVERGENT B6 ;  /* 0x0000000000067941 */ /* 0x000fea0003800200 */
.L_x_109:
[----:B------:R-:W-:Y:S02]  /*7420*/  R2UR UR6, R93 ;  /* 0x000000005d0672ca */ /* 0x000fe400000e0000 */
[----:B------:R-:W-:Y:S02]  /*7430*/  R2UR UR5, R90 ;  /* 0x000000005a0572ca */ /* 0x000fe400000e0000 */
[----:B------:R-:W-:Y:S02]  /*7440*/  R2UR UR4, R89 ;  /* 0x00000000590472ca */ /* 0x000fe400000e0000 */
[----:B------:R-:W-:Y:S02]  /*7450*/  ISETP.NE.U32.AND P4, PT, R78, RZ, PT ;  /* 0x000000ff4e00720c */ /* 0x000fe40003f85070 */
[----:B------:R-:W-:Y:S02]  /*7460*/  ISETP.NE.U32.AND P2, PT, RZ, UR60, PT ;  /* 0x0000003cff007c0c */ /* 0x000fe4000bf45070 */
[----:B------:R-:W-:Y:S02]  /*7470*/  ISETP.NE.AND.EX P4, PT, R79, RZ, PT, P4 ;  /* 0x000000ff4f00720c */ /* 0x000fe40003f85340 */
[----:B------:R-:W-:Y:S01]  /*7480*/  ISETP.NE.AND.EX P2, PT, RZ, UR61, PT, P2 ;  /* 0x0000003dff007c0c */ /* 0x000fe2000bf45320 */
[----:B------:R-:W-:Y:S02]  /*7490*/  UISETP.NE.AND UP2, UPT, UR6, URZ, UPT ;  /* 0x000000ff0600728c */ /* 0x000fe4000bf45270 */
[----:B------:R-:W-:Y:S04]  /*74a0*/  UISETP.NE.U32.AND UP0, UPT, UR5, URZ, UPT ;  /* 0x000000ff0500728c */ /* 0x000fe8000bf05070 */
[----:B------:R-:W-:Y:S01]  /*74b0*/  UISETP.NE.AND.EX UP1, UPT, UR4, URZ, UPT, UP0 ;  /* 0x000000ff0400728c */ /* 0x000fe2000bf25300 */
[----:B------:R-:W-:Y:S01]  /*74c0*/  PLOP3.LUT P1, PT, PT, PT, UP2, 0x80, 0x8 ;  /* 0x000000000008781c */ /* 0x000fe20003f2f028 */
[----:B------:R-:W-:Y:S03]  /*74d0*/  UPLOP3.LUT UP0, UPT, UPT, UPT, UPT, 0x40, 0x4 ;  /* 0x000000000004789c */ /* 0x000fe60003f0e870 */
[----:B------:R-:W-:Y:S06]  /*74e0*/  @UP2 UPLOP3.LUT UP0, UPT, UPT, UPT, UP1, 0x80, 0x8 ;  /* 0x000000000008289c */ /* 0x000fec0003f0f010 */
[----:B------:R-:W-:Y:S01]  /*74f0*/  PLOP3.LUT P0, PT, PT, PT, UP0, 0x80, 0x8 ;  /* 0x000000000008781c */ /* 0x000fe20003f0f008 */
[----:B------:R-:W-:Y:S01]  /*7500*/  @!UPT UIADD3 URZ, UPT, UPT, URZ, URZ, URZ ;  /* 0x000000fffffff290 */ /* 0x000fe2000fffe0ff */
[----:B------:R-:W-:Y:S11]  /*7510*/  BRA.U !UP1, `(.L_x_112) ;  /* 0x0000000109407547 */ /* 0x000ff6000b800000 */
[----:B------:R-:W-:Y:S01]  /*7520*/  UISETP.NE.U32.AND UP0, UPT, UR60, URZ, UPT ;  /* 0x000000ff3c00728c */ /* 0x000fe2000bf05070 */
[----:B------:R-:W-:Y:S01]  /*7530*/  R2UR UR6, R90 ;  /* 0x000000005a0672ca */ /* 0x000fe200000e0000 */
[----:B------:R-:W1:Y:S01]  /*7540*/  LDCU.64 UR8, c[0x0][0x358] ;  /* 0x00006b00ff0877ac */ /* 0x000e620008000a00 */
[----:B------:R-:W-:Y:S02]  /*7550*/  HFMA2 R87, -RZ, RZ, 0, 5.9604644775390625e-08 ;  /* 0x00000001ff577431 */ /* 0x000fe400000001ff */
[----:B------:R-:W-:Y:S01]  /*7560*/  IMAD.MOV.U32 R0, RZ, RZ, 0x1 ;  /* 0x00000001ff007424 */ /* 0x000fe200078e00ff */
[----:B------:R-:W-:Y:S06]  /*7570*/  UISETP.NE.AND.EX UP0, UPT, UR61, URZ, UPT, UP0 ;  /* 0x000000ff3d00728c */ /* 0x000fec000bf05300 */
[----:B------:R-:W-:Y:S05]  /*7580*/  PLOP3.LUT P3, PT, PT, PT, UP0, 0x80, 0x8 ;  /* 0x000000000008781c */ /* 0x000fea0003f6f008 */
[----:B------:R-:W2:Y:S01]  /*7590*/  @UP0 LDCU.64 UR4, c[0x0][0x888] ;  /* 0x00011100ff0407ac */ /* 0x000ea20008000a00 */
[----:B------:R-:W-:Y:S07]  /*75a0*/  @UP0 UIMAD UR6, UR50, UR6, URZ ;  /* 0x00000006320602a4 */ /* 0x000fee000f8e02ff */
[----:B------:R-:W-:Y:S01]  /*75b0*/  @!P3 PRMT R87, R0, 0x7610, R87 ;  /* 0x000076100057b816 */ /* 0x000fe20000000057 */
[----:B--2---:R-:W-:Y:S06]  /*75c0*/  @UP0 UIMAD.WIDE UR4, UR6, 0x4, UR4 ;  /* 0x00000004060408a5 */ /* 0x004fec000f8e0204 */
[----:B------:R-:W-:Y:S02]  /*75d0*/  IMAD.U32 R4, RZ, RZ, UR4 ;  /* 0x00000004ff047e24 */ /* 0x000fe4000f8e00ff */
[----:B------:R-:W-:Y:S03]  /*75e0*/  IMAD.U32 R5, RZ, RZ, UR5 ;  /* 0x00000005ff057e24 */ /* 0x000fe6000f8e00ff */
[----:B------:R-:W2:Y:S02]  /*75f0*/  @!UP0 LDCU UR4, c[0x0][0x880] ;  /* 0x00011000ff0487ac */ /* 0x000ea40008000800 */
[----:B-1---5:R1:W5:Y:S02]  /*7600*/  @P3 LDG.E R41, desc[UR8][R4.64] ;  /* 0x0000000804293981 */ /* 0x022364000c1e1900 */
[----:B-12---:R-:W-:Y:S02]  /*7610*/  @!P3 MOV R41, UR4 ;  /* 0x000000040029bc02 */ /* 0x006fe40008000f00 */
.L_x_112:
[----:B------:R-:W-:Y:S05]  /*7620*/  @!P4 BRA `(.L_x_113) ;  /* 0x000000000024c947 */ /* 0x000fea0003800000 */
[----:B------:R-:W-:Y:S01]  /*7630*/  ISETP.NE.U32.AND P3, PT, R76, RZ, PT ;  /* 0x000000ff4c00720c */ /* 0x000fe20003f65070 */
[----:B------:R-:W1:Y:S03]  /*7640*/  LDCU.64 UR4, c[0x0][0x358] ;  /* 0x00006b00ff0477ac */ /* 0x000e660008000a00 */
[----:B------:R-:W-:Y:S11]  /*7650*/  ISETP.NE.AND.EX P3, PT, R77, RZ, PT, P3 ;  /* 0x000000ff4d00720c */ /* 0x000ff60003f65330 */
[----:B------:R-:W-:Y:S02]  /*7660*/  @!UPT UIADD3 URZ, UPT, UPT, URZ, URZ, URZ ;  /* 0x000000fffffff290 */ /* 0x000fe4000fffe0ff */
[----:B------:R-:W2:Y:S01]  /*7670*/  @P3 LDC.64 R4, c[0x0][0x8a8] ;  /* 0x00022a00ff043b82 */ /* 0x000ea20000000a00 */
[----:B------:R-:W-:Y:S04]  /*7680*/  @P3 IMAD R0, R78, UR50, RZ ;  /* 0x000000324e003c24 */ /* 0x000fe8000f8e02ff */
[----:B--2---:R-:W-:Y:S05]  /*7690*/  @P3 IMAD.WIDE R4, R0, 0x4, R4 ;  /* 0x0000000400043825 */ /* 0x004fea00078e0204 */
[----:B-1---5:R1:W5:Y:S02]  /*76a0*/  @P3 LDG.E R38, desc[UR4][R4.64] ;  /* 0x0000000404263981 */ /* 0x022364000c1e1900 */
[----:B-1----:R-:W2:Y:S02]  /*76b0*/  @!P3 LDC R38, c[0x0][0x8a0] ;  /* 0x00022800ff26bb82 */ /* 0x002ea40000000800 */
.L_x_113:
[----:B-----5:R-:W-:Y:S01]  /*76c0*/  FSETP.NEU.AND P3, PT, R41, RZ, PT ;  /* 0x000000ff2900720b */ /* 0x020fe20003f6d000 */
[----:B------:R-:W-:Y:S01]  /*76d0*/  BSSY B1, `(.L_x_114) ;  /* 0x0000039000017945 */ /* 0x000fe20003800000 */
[----:B------:R-:W-:Y:S01]  /*76e0*/  SEL R4, RZ, 0xffffffff, P2 ;  /* 0xffffffffff047807 */ /* 0x000fe20001000000 */
[----:B------:R-:W-:Y:S01]  /*76f0*/  IMAD.MOV.U32 R46, RZ, RZ, 0x1 ;  /* 0x00000001ff2e7424 */ /* 0x000fe200078e00ff */
[----:B------:R-:W-:Y:S01]  /*7700*/  @P1 LOP3.LUT P2, RZ, R87, 0xff, RZ, 0xc0, !PT ;  /* 0x000000ff57ff1812 */ /* 0x000fe2000784c0ff */
[----:B------:R-:W-:Y:S01]  /*7710*/  IMAD.IADD R39, R37, 0x1, R2 ;  /* 0x0000000125277824 */ /* 0x000fe200078e0202 */
[----:B------:R-:W-:Y:S01]  /*7720*/  @P1 SEL R3, RZ, 0xffffffff, P3 ;  /* 0xffffffffff031807 */ /* 0x000fe20001800000 */
[----:B------:R-:W-:Y:S01]  /*7730*/  IMAD R100, R85, -0x10, R96 ;  /* 0xfffffff055647824 */ /* 0x000fe200078e0260 */
[----:B------:R-:W-:Y:S01]  /*7740*/  LOP3.LUT R83, R83, 0x1, RZ, 0x3c, !PT ;  /* 0x0000000153537812 */ /* 0x000fe200078e3cff */
[----:B------:R-:W-:Y:S01]  /*7750*/  IMAD.MOV.U32 R47, RZ, RZ, RZ ;  /* 0x000000ffff2f7224 */ /* 0x000fe200078e00ff */
[----:B------:R-:W-:Y:S02]  /*7760*/  @P0 SEL R3, R4, R3, !P2 ;  /* 0x0000000304030207 */ /* 0x000fe40005000000 */
[----:B------:R-:W-:Y:S02]  /*7770*/  CS2R R74, SRZ ;  /* 0x00000000004a7805 */ /* 0x000fe4000001ff00 */
[----:B------:R-:W-:Y:S02]  /*7780*/  LEA R99, R36, UR49, 0x3 ;  /* 0x0000003124637c11 */ /* 0x000fe4000f8e18ff */
[----:B------:R-:W-:Y:S02]  /*7790*/  CS2R R72, SRZ ;  /* 0x0000000000487805 */ /* 0x000fe4000001ff00 */
[----:B------:R-:W-:Y:S02]  /*77a0*/  @P1 LOP3.LUT R3, R3, 0x1, RZ, 0xc0, !PT ;  /* 0x0000000103031812 */ /* 0x000fe400078ec0ff */
[----:B------:R-:W-:Y:S02]  /*77b0*/  CS2R R66, SRZ ;  /* 0x0000000000427805 */ /* 0x000fe4000001ff00 */
[----:B------:R-:W-:Y:S02]  /*77c0*/  SHF.L.U32 R0, R82, 0x1f, RZ ;  /* 0x0000001f52007819 */ /* 0x000fe400000006ff */
[----:B------:R-:W-:Y:S02]  /*77d0*/  CS2R R64, SRZ ;  /* 0x0000000000407805 */ /* 0x000fe4000001ff00 */
[----:B------:R-:W-:Y:S02]  /*77e0*/  ISETP.NE.U32.OR P5, PT, R3, 0x1, !P1 ;  /* 0x000000010300780c */ /* 0x000fe40004fa5470 */
[----:B------:R-:W-:Y:S02]  /*77f0*/  CS2R R58, SRZ ;  /* 0x00000000003a7805 */ /* 0x000fe4000001ff00 */
[----:B------:R-:W-:Y:S02]  /*7800*/  PLOP3.LUT P2, PT, PT, PT, UP1, 0x80, 0x8 ;  /* 0x000000000008781c */ /* 0x000fe40003f4f018 */
[----:B------:R-:W-:Y:S02]  /*7810*/  CS2R R56, SRZ ;  /* 0x0000000000387805 */ /* 0x000fe4000001ff00 */
[----:B------:R-:W-:Y:S02]  /*7820*/  LOP3.LUT P4, R97, R87, 0xff, RZ, 0xc0, !PT ;  /* 0x000000ff57617812 */ /* 0x000fe4000788c0ff */
[----:B------:R-:W-:Y:S02]  /*7830*/  CS2R R50, SRZ ;  /* 0x0000000000327805 */ /* 0x000fe4000001ff00 */
[----:B------:R-:W-:Y:S02]  /*7840*/  SEL R3, RZ, 0xffffffff, P3 ;  /* 0xffffffffff037807 */ /* 0x000fe40001800000 */
[----:B------:R-:W-:Y:S02]  /*7850*/  CS2R R48, SRZ ;  /* 0x0000000000307805 */ /* 0x000fe4000001ff00 */
[----:B------:R-:W-:Y:S02]  /*7860*/  P2R R98, PR, RZ, 0x20 ;  /* 0x00000020ff627803 */ /* 0x000fe40000000000 */
[----:B------:R-:W-:Y:S02]  /*7870*/  @P5 SHF.L.U32 R5, R83, 0x1f, RZ ;  /* 0x0000001f53055819 */ /* 0x000fe400000006ff */
[----:B------:R-:W-:Y:S02]  /*7880*/  @P2 SEL R3, R4, R3, !P4 ;  /* 0x0000000304032207 */ /* 0x000fe40006000000 */
[----:B------:R-:W1:Y:S02]  /*7890*/  @P5 SYNCS.PHASECHK.TRANS64.TRYWAIT P1, [UR49+0x100], R5 ;  /* 0x00010005ff0055a7 */ /* 0x000e640008021131 */
[----:B------:R-:W-:Y:S04]  /*78a0*/  LOP3.LUT R3, R3, 0x1, RZ, 0xc0, !PT ;  /* 0x0000000103037812 */ /* 0x000fe800078ec0ff */
[----:B------:R-:W-:Y:S04]  /*78b0*/  ISETP.NE.U32.AND P2, PT, R3, 0x1, PT ;  /* 0x000000010300780c */ /* 0x000fe80003f45070 */
[----:B------:R-:W-:Y:S01]  /*78c0*/  P2R R60, PR, RZ, 0x4 ;  /* 0x00000004ff3c7803 */ /* 0x000fe20000000000 */
[----:B------:R3:W4:Y:S01]  /*78d0*/  SYNCS.PHASECHK.TRANS64.TRYWAIT P0, [R99+URZ+0x160], R0 ;  /* 0x00016000630075a7 */ /* 0x00072200080011ff */
[----:B-1----:R-:W-:Y:S01]  /*78e0*/  @P5 SEL R46, RZ, 0x1, !P1 ;  /* 0x00000001ff2e5807 */ /* 0x002fe20004800000 */
[----:B---3--:R-:W-:Y:S06]  /*78f0*/  @!P5 BRA `(.L_x_115) ;  /* 0x000000000058d947 */ /* 0x008fec0003800000 */
[----:B------:R-:W-:Y:S01]  /*7900*/  IMAD.MOV.U32 R75, RZ, RZ, RZ ;  /* 0x000000ffff4b7224 */ /* 0x000fe200078e00ff */
[----:B------:R-:W-:Y:S01]  /*7910*/  ISETP.NE.AND P1, PT, R46, RZ, PT ;  /* 0x000000ff2e00720c */ /* 0x000fe20003f25270 */
[----:B------:R-:W-:Y:S01]  /*7920*/  BSSY B0, `(.L_x_116) ;  /* 0x000000c000007945 */ /* 0x000fe20003800000 */
[----:B------:R-:W-:Y:S02]  /*7930*/  CS2R R50, SRZ ;  /* 0x0000000000327805 */ /* 0x000fe4000001ff00 */
[----:B------:R-:W-:Y:S02]  /*7940*/  CS2R R48, SRZ ;  /* 0x0000000000307805 */ /* 0x000fe4000001ff00 */
[----:B------:R-:W-:Y:S02]  /*7950*/  CS2R R58, SRZ ;  /* 0x00000000003a7805 */ /* 0x000fe4000001ff00 */
[----:B------:R-:W-:Y:S02]  /*7960*/  CS2R R56, SRZ ;  /* 0x0000000000387805 */ /* 0x000fe4000001ff00 */
[----:B------:R-:W-:Y:S02]  /*7970*/  CS2R R66, SRZ ;  /* 0x0000000000427805 */ /* 0x000fe4000001ff00 */
[----:B------:R-:W-:Y:S02]  /*7980*/  CS2R R64, SRZ ;  /* 0x0000000000407805 */ /* 0x000fe4000001ff00 */
[----:B------:R-:W-:Y:S01]  /*7990*/  CS2R R72, SRZ ;  /* 0x0000000000487805 */ /* 0x000fe2000001ff00 */
[----:B------:R-:W-:Y:S06]  /*79a0*/  @P1 BRA `(.L_x_117) ;  /* 0x00000000000c1947 */ /* 0x000fec0003800000 */
[----:B------:R-:W-:Y:S04]  /*79b0*/  SHF.L.U32 R3, R83, 0x1f, RZ ;  /* 0x0000001f53037819 */ /* 0x000fe800000006ff */
[----:B------:R-:W1:Y:S02]  /*79c0*/  SYNCS.PHASECHK.TRANS64.TRYWAIT P1, [UR49+0x100], R3 ;  /* 0x00010003ff0075a7 */ /* 0x000e640008021131 */
[----:B-1----:R-:W-:Y:S05]  /*79d0*/  @!P1 BRA `(.L_x_118) ;  /* 0x0000004000689947 */ /* 0x002fea0003800000 */
.L_x_117:
[----:B------:R-:W-:Y:S05]  /*79e0*/  BSYNC B0 ;  /* 0x0000000000007941 */ /* 0x000fea0003800000 */
.L_x_116:
[----:B------:R-:W-:Y:S01]  /*79f0*/  ISETP.NE.AND P1, PT, R60, RZ, PT ;  /* 0x000000ff3c00720c */ /* 0x000fe20003f25270 */
[----:B------:R-:W-:Y:S11]  /*7a00*/  HFMA2 R47, -RZ, RZ, 0, 5.9604644775390625e-08 ;  /* 0x00000001ff2f7431 */ /* 0x000ff600000001ff */
[----:B------:R-:W-:Y:S01]  /*7a10*/  @!UPT UIADD3 URZ, UPT, UPT, URZ, URZ, URZ ;  /* 0x000000fffffff290 */ /* 0x000fe2000fffe0ff */
[----:B------:R3:W1:Y:S04]  /*7a20*/  @P1 LDS.128 R48, [R84] ;  /* 0x0000000054301984 */ /* 0x0006680000000c00 */
[----:B------:R3:W1:Y:S04]  /*7a30*/  @P1 LDS.128 R56, [R96+0x10] ;  /* 0x0000100060381984 */ /* 0x0006680000000c00 */
[----:B------:R3:W1:Y:S04]  /*7a40*/  @P1 LDS.128 R64, [R94+0x20] ;  /* 0x000020005e401984 */ /* 0x0006680000000c00 */
[----:B------:R3:W1:Y:S02]  /*7a50*/  @P1 LDS.128 R72, [R100+0x30] ;  /* 0x0000300064481984 */ /* 0x0006640000000c00 */
.L_x_115:
[----:B------:R-:W-:Y:S05]  /*7a60*/  BSYNC B1 ;  /* 0x0000000000017941 */ /* 0x000fea0003800000 */
.L_x_114:
[----:B-1----:R-:W-:Y:S04]  /*7a70*/  SHF.R.U32.HI R3, RZ, 0x15, R39 ;  /* 0x00000015ff037819 */ /* 0x002fe80000011627 */
[----:B------:R-:W-:Y:S01]  /*7a80*/  LOP3.LUT P1, RZ, R3, 0x3, R88, 0x48, !PT ;  /* 0x0000000303ff7812 */ /* 0x000fe20007824858 */
[----:B------:R-:W-:Y:S01]  /*7a90*/  @!UPT UIADD3 URZ, UPT, UPT, URZ, URZ, URZ ;  /* 0x000000fffffff290 */ /* 0x000fe2000fffe0ff */
[----:B----4-:R-:W-:Y:S11]  /*7aa0*/  @P0 BRA `(.L_x_119) ;  /* 0x0000000000080947 */ /* 0x010ff60003800000 */
[----:B------:R-:W1:Y:S02]  /*7ab0*/  SYNCS.PHASECHK.TRANS64.TRYWAIT P0, [R99+URZ+0x160], R0 ;  /* 0x00016000630075a7 */ /* 0x000e6400080011ff */
[----:B-1----:R-:W-:Y:S05]  /*7ac0*/  @!P0 BRA `(.L_x_120) ;  /* 0x0000004000448947 */ /* 0x002fea0003800000 */
.L_x_119:
[----:B------:R-:W-:Y:S05]  /*7ad0*/  @!P1 BRA `(.L_x_121) ;  /* 0x0000000000409947 */ /* 0x000fea0003800000 */
[----:B------:R-:W4:Y:S01]  /*7ae0*/  LDCU.64 UR8, c[0x4][0x70] ;  /* 0x01000e00ff0877ac */ /* 0x000f220008000a00 */
[----:B------:R-:W-:Y:S01]  /*7af0*/  MOV R3, 0x0 ;  /* 0x0000000000037802 */ /* 0x000fe20000000f00 */
[----:B------:R-:W-:Y:S02]  /*7b00*/  HFMA2 R12, -RZ, RZ, 0, 5.9604644775390625e-08 ;  /* 0x00000001ff0c7431 */ /* 0x000fe400000001ff */
[----:B------:R-:W-:Y:S02]  /*7b10*/  IMAD.MOV.U32 R8, RZ, RZ, 0x192 ;  /* 0x00000192ff087424 */ /* 0x000fe400078e00ff */
[----:B------:R-:W-:Y:S01]  /*7b20*/  IMAD.MOV.U32 R13, RZ, RZ, RZ ;  /* 0x000000ffff0d7224 */ /* 0x000fe200078e00ff */
[----:B------:R-:W5:Y:S01]  /*7b30*/  LDCU.64 UR6, c[0x4][0x78] ;  /* 0x01000f00ff0677ac */ /* 0x000f620008000a00 */
[----:B------:R-:W1:Y:S01]  /*7b40*/  LDC.64 R2, c[0x4][R3] ;  /* 0x0100000003027b82 */ /* 0x000e620000000a00 */
[----:B------:R-:W2:Y:S01]  /*7b50*/  LDCU.64 UR4, c[0x4][0x10] ;  /* 0x01000200ff0477ac */ /* 0x000ea20008000a00 */
[----:B----4-:R-:W-:Y:S01]  /*7b60*/  MOV R5, UR9 ;  /* 0x0000000900057c02 */ /* 0x010fe20008000f00 */
[----:B------:R-:W-:Y:S01]  /*7b70*/  IMAD.U32 R4, RZ, RZ, UR8 ;  /* 0x00000008ff047e24 */ /* 0x000fe2000f8e00ff */
[----:B-----5:R-:W-:Y:S01]  /*7b80*/  MOV R7, UR7 ;  /* 0x0000000700077c02 */ /* 0x020fe20008000f00 */
[----:B------:R-:W-:Y:S01]  /*7b90*/  IMAD.U32 R6, RZ, RZ, UR6 ;  /* 0x00000006ff067e24 */ /* 0x000fe2000f8e00ff */
[----:B--2---:R-:W-:Y:S01]  /*7ba0*/  MOV R11, UR5 ;  /* 0x00000005000b7c02 */ /* 0x004fe20008000f00 */
[----:B------:R-:W-:Y:S02]  /*7bb0*/  IMAD.U32 R10, RZ, RZ, UR4 ;  /* 0x00000004ff0a7e24 */ /* 0x000fe4000f8e00ff */
[----:B------:R-:W-:Y:S07]  /*7bc0*/  LEPC R20, `(.L_x_121) ;  /* 0x000000001014794e */ /* 0x000fee0000000000 */
[----:B-1-3--:R-:W-:Y:S05]  /*7bd0*/  CALL.ABS.NOINC R2 ;  /* 0x0000000002007343 */ /* 0x00afea0003c00000 */
.L_x_121:
[C---:B------:R-:W-:Y:S01]  /*7be0*/  SHF.L.U32 R40, R48.reuse, 0x10, RZ ;  /* 0x0000001030287819 */ /* 0x040fe200000006ff */
[----:B------:R-:W-:Y:S05]  /*7bf0*/  WARPSYNC.ALL ;  /* 0x0000000000007948 */ /* 0x000fea0003800000 */
[----:B------:R-:W-:Y:S01]  /*7c00*/  R2UR UR4, R39 ;  /* 0x00000000270472ca */ /* 0x000fe200000e0000 */
[----:B------:R-:W-:Y:S01]  /*7c10*/  BSSY.RECONVERGENT B0, `(.L_x_122) ;  /* 0x0000088000007945 */ /* 0x000fe20003800200 */
[----:B------:R-:W-:Y:S02]  /*7c20*/  LOP3.LUT R43, R48, 0xffff0000, RZ, 0xc0, !PT ;  /* 0xffff0000302b7812 */ /* 0x000fe400078ec0ff */
[----:B------:R-:W-:Y:S02]  /*7c30*/  LOP3.LUT R42, R49, 0xffff0000, RZ, 0xc0, !PT ;  /* 0xffff0000312a7812 */ /* 0x000fe400078ec0ff */
[----:B------:R-:W-:Y:S02]  /*7c40*/  SHF.L.U32 R45, R51, 0x10, RZ ;  /* 0x00000010332d7819 */ /* 0x000fe400000006ff */
[----:B------:R-:W-:Y:S02]  /*7c50*/  LOP3.LUT R44, R75, 0xffff0000, RZ, 0xc0, !PT ;  /* 0xffff00004b2c7812 */ /* 0x000fe400078ec0ff */
[----:B------:R-:W-:Y:S03]  /*7c60*/  ISETP.NE.AND P0, PT, R86, RZ, PT ;  /* 0x000000ff5600720c */ /* 0x000fe60003f05270 */
[----:B------:R-:W1:Y:S02]  /*7c70*/  LDTM.x32 R4, tmem[UR4] ;  /* 0x00000004000479ee */ /* 0x000e6400082c0000 */
[C---:B-12---:R-:W-:Y:S01]  /*7c80*/  FMUL R0, R38.reuse, R4 ;  /* 0x0000000426007220 */ /* 0x046fe20000400000 */
[C---:B------:R-:W-:Y:S01]  /*7c90*/  FMUL R2, R38.reuse, R5 ;  /* 0x0000000526027220 */ /* 0x040fe20000400000 */
[C---:B------:R-:W-:Y:S01]  /*7ca0*/  FMUL R3, R38.reuse, R6 ;  /* 0x0000000626037220 */ /* 0x040fe20000400000 */
[----:B------:R-:W-:Y:S01]  /*7cb0*/  FMUL R7, R38, R7 ;  /* 0x0000000726077220 */ /* 0x000fe20000400000 */
[----:B------:R-:W-:Y:S01]  /*7cc0*/  FFMA R0, R41, R40, R0 ;  /* 0x0000002829007223 */ /* 0x000fe20000000000 */
[----:B------:R-:W-:Y:S01]  /*7cd0*/  SHF.L.U32 R40, R49, 0x10, RZ ;  /* 0x0000001031287819 */ /* 0x000fe200000006ff */
[C---:B------:R-:W-:Y:S01]  /*7ce0*/  FFMA R2, R41.reuse, R43, R2 ;  /* 0x0000002b29027223 */ /* 0x040fe20000000002 */
[----:B------:R-:W-:Y:S01]  /*7cf0*/  SHF.L.U32 R43, R50, 0x10, RZ ;  /* 0x00000010322b7819 */ /* 0x000fe200000006ff */
[C---:B------:R-:W-:Y:S01]  /*7d00*/  FMUL R4, R38.reuse, R8 ;  /* 0x0000000826047220 */ /* 0x040fe20000400000 */
[----:B------:R-:W-:Y:S01]  /*7d10*/  FMUL R5, R38, R9 ;  /* 0x0000000926057220 */ /* 0x000fe20000400000 */
[C---:B------:R-:W-:Y:S01]  /*7d20*/  FFMA R3, R41.reuse, R40, R3 ;  /* 0x0000002829037223 */ /* 0x040fe20000000003 */
[----:B------:R-:W-:Y:S01]  /*7d30*/  LOP3.LUT R40, R50, 0xffff0000, RZ, 0xc0, !PT ;  /* 0xffff000032287812 */ /* 0x000fe200078ec0ff */
[----:B------:R-:W-:Y:S01]  /*7d40*/  FFMA R7, R41, R42, R7 ;  /* 0x0000002a29077223 */ /* 0x000fe20000000007 */
[----:B------:R-:W-:Y:S01]  /*7d50*/  LOP3.LUT R42, R51, 0xffff0000, RZ, 0xc0, !PT ;  /* 0xffff0000332a7812 */ /* 0x000fe200078ec0ff */
[----:B------:R-:W-:Y:S01]  /*7d60*/  FMUL R6, R38, R10 ;  /* 0x0000000a26067220 */ /* 0x000fe20000400000 */
[----:B------:R-:W-:Y:S01]  /*7d70*/  F2FP.BF16.F32.PACK_AB R52, R2, R0 ;  /* 0x000000000234723e */ /* 0x000fe200000010ff */
[----:B------:R-:W-:Y:S01]  /*7d80*/  FMUL R11, R38, R11 ;  /* 0x0000000b260b7220 */ /* 0x000fe20000400000 */
[----:B------:R-:W-:Y:S01]  /*7d90*/  F2FP.BF16.F32.PACK_AB R53, R7, R3 ;  /* 0x000000030735723e */ /* 0x000fe200000010ff */
[----:B------:R-:W-:Y:S01]  /*7da0*/  FFMA R4, R41, R43, R4 ;  /* 0x0000002b29047223 */ /* 0x000fe20000000004 */
[----:B------:R-:W-:Y:S01]  /*7db0*/  SHF.L.U32 R43, R57, 0x10, RZ ;  /* 0x00000010392b7819 */ /* 0x000fe200000006ff */
[C---:B------:R-:W-:Y:S01]  /*7dc0*/  FFMA R5, R41.reuse, R40, R5 ;  /* 0x0000002829057223 */ /* 0x040fe20000000005 */
[C---:B------:R-:W-:Y:S01]  /*7dd0*/  SHF.L.U32 R40, R56.reuse, 0x10, RZ ;  /* 0x0000001038287819 */ /* 0x040fe200000006ff */
[----:B------:R-:W-:Y:S01]  /*7de0*/  FFMA R6, R41, R45, R6 ;  /* 0x0000002d29067223 */ /* 0x000fe20000000006 */
[----:B------:R-:W-:Y:S01]  /*7df0*/  SHF.L.U32 R45, R59, 0x10, RZ ;  /* 0x000000103b2d7819 */ /* 0x000fe200000006ff */
[----:B------:R-:W-:Y:S01]  /*7e00*/  FFMA R11, R41, R42, R11 ;  /* 0x0000002a290b7223 */ /* 0x000fe2000000000b */
[----:B------:R-:W-:Y:S01]  /*7e10*/  LOP3.LUT R42, R56, 0xffff0000, RZ, 0xc0, !PT ;  /* 0xffff0000382a7812 */ /* 0x000fe200078ec0ff */
[C---:B------:R-:W-:Y:S01]  /*7e20*/  FMUL R8, R38.reuse, R12 ;  /* 0x0000000c26087220 */ /* 0x040fe20000400000 */
[----:B------:R-:W-:Y:S01]  /*7e30*/  F2FP.BF16.F32.PACK_AB R54, R5, R4 ;  /* 0x000000040536723e */ /* 0x000fe200000010ff */
[C---:B------:R-:W-:Y:S01]  /*7e40*/  FMUL R9, R38.reuse, R13 ;  /* 0x0000000d26097220 */ /* 0x040fe20000400000 */
[----:B------:R-:W-:Y:S01]  /*7e50*/  F2FP.BF16.F32.PACK_AB R55, R11, R6 ;  /* 0x000000060b37723e */ /* 0x000fe200000010ff */
[----:B------:R-:W-:Y:S01]  /*7e60*/  FMUL R10, R38, R14 ;  /* 0x0000000e260a7220 */ /* 0x000fe20000400000 */
[----:B------:R-:W-:Y:S01]  /*7e70*/  FFMA R8, R41, R40, R8 ;  /* 0x0000002829087223 */ /* 0x000fe20000000008 */
[----:B------:R-:W-:Y:S01]  /*7e80*/  LOP3.LUT R40, R57, 0xffff0000, RZ, 0xc0, !PT ;  /* 0xffff000039287812 */ /* 0x000fe200078ec0ff */
[C---:B------:R-:W-:Y:S01]  /*7e90*/  FFMA R9, R41.reuse, R42, R9 ;  /* 0x0000002a29097223 */ /* 0x040fe20000000009 */
[----:B------:R-:W-:Y:S01]  /*7ea0*/  LOP3.LUT R42, R58, 0xffff0000, RZ, 0xc0, !PT ;  /* 0xffff00003a2a7812 */ /* 0x000fe200078ec0ff */
[----:B------:R-:W-:Y:S01]  /*7eb0*/  FMUL R15, R38, R15 ;  /* 0x0000000f260f7220 */ /* 0x000fe20000400000 */
[----:B------:R-:W-:Y:S01]  /*7ec0*/  FFMA R10, R41, R43, R10 ;  /* 0x0000002b290a7223 */ /* 0x000fe2000000000a */
[----:B------:R-:W-:Y:S01]  /*7ed0*/  SHF.L.U32 R43, R58, 0x10, RZ ;  /* 0x000000103a2b7819 */ /* 0x000fe200000006ff */
[C---:B------:R-:W-:Y:S01]  /*7ee0*/  FMUL R12, R38.reuse, R16 ;  /* 0x00000010260c7220 */ /* 0x040fe20000400000 */
[----:B------:R-:W-:Y:S01]  /*7ef0*/  F2FP.BF16.F32.PACK_AB R68, R9, R8 ;  /* 0x000000080944723e */ /* 0x000fe200000010ff */
[----:B------:R-:W-:Y:S01]  /*7f00*/  FFMA R15, R41, R40, R15 ;  /* 0x00000028290f7223 */ /* 0x000fe2000000000f */
[----:B------:R-:W-:Y:S01]  /*7f10*/  LOP3.LUT R40, R59, 0xffff0000, RZ, 0xc0, !PT ;  /* 0xffff00003b287812 */ /* 0x000fe200078ec0ff */
[C---:B------:R-:W-:Y:S01]  /*7f20*/  FMUL R13, R38.reuse, R17 ;  /* 0x00000011260d7220 */ /* 0x040fe20000400000 */
[C---:B------:R-:W-:Y:S01]  /*7f30*/  FMUL R14, R38.reuse, R18 ;  /* 0x00000012260e7220 */ /* 0x040fe20000400000 */
[----:B------:R-:W-:Y:S01]  /*7f40*/  FMUL R19, R38, R19 ;  /* 0x0000001326137220 */ /* 0x000fe20000400000 */
[----:B------:R-:W-:Y:S01]  /*7f50*/  F2FP.BF16.F32.PACK_AB R69, R15, R10 ;  /* 0x0000000a0f45723e */ /* 0x000fe200000010ff */
[C---:B------:R-:W-:Y:S01]  /*7f60*/  FFMA R12, R41.reuse, R43, R12 ;  /* 0x0000002b290c7223 */ /* 0x040fe2000000000c */
[C---:B------:R-:W-:Y:S01]  /*7f70*/  SHF.L.U32 R43, R64.reuse, 0x10, RZ ;  /* 0x00000010402b7819 */ /* 0x040fe200000006ff */
[----:B------:R-:W-:Y:S01]  /*7f80*/  FFMA R13, R41, R42, R13 ;  /* 0x0000002a290d7223 */ /* 0x000fe2000000000d */
[----:B------:R-:W-:Y:S01]  /*7f90*/  LOP3.LUT R42, R65, 0xffff0000, RZ, 0xc0, !PT ;  /* 0xffff0000412a7812 */ /* 0x000fe200078ec0ff */
[----:B------:R-:W-:Y:S01]  /*7fa0*/  FFMA R14, R41, R45, R14 ;  /* 0x0000002d290e7223 */ /* 0x000fe2000000000e */
[----:B------:R-:W-:Y:S01]  /*7fb0*/  SHF.L.U32 R45, R65, 0x10, RZ ;  /* 0x00000010412d7819 */ /* 0x000fe200000006ff */
[----:B------:R1:W-:Y:S01]  /*7fc0*/  STS.128 [R84], R52 ;  /* 0x0000003454007388 */ /* 0x0003e20000000c00 */
[----:B------:R-:W-:Y:S01]  /*7fd0*/  F2FP.BF16.F32.PACK_AB R70, R13, R12 ;  /* 0x0000000c0d46723e */ /* 0x000fe200000010ff */
[----:B------:R-:W-:Y:S01]  /*7fe0*/  FFMA R19, R41, R40, R19 ;  /* 0x0000002829137223 */ /* 0x000fe20000000013 */
[----:B------:R-:W-:Y:S01]  /*7ff0*/  LOP3.LUT R40, R64, 0xffff0000, RZ, 0xc0, !PT ;  /* 0xffff000040287812 */ /* 0x000fe200078ec0ff */
[C---:B------:R-:W-:Y:S01]  /*8000*/  FMUL R16, R38.reuse, R20 ;  /* 0x0000001426107220 */ /* 0x040fe20000400000 */
[C---:B------:R-:W-:Y:S01]  /*8010*/  FMUL R17, R38.reuse, R21 ;  /* 0x0000001526117220 */ /* 0x040fe20000400000 */
[C---:B------:R-:W-:Y:S01]  /*8020*/  FMUL R18, R38.reuse, R22 ;  /* 0x0000001626127220 */ /* 0x040fe20000400000 */
[----:B------:R-:W-:Y:S01]  /*8030*/  F2FP.BF16.F32.PACK_AB R71, R19, R14 ;  /* 0x0000000e1347723e */ /* 0x000fe200000010ff */
[----:B------:R-:W-:Y:S01]  /*8040*/  FMUL R23, R38, R23 ;  /* 0x0000001726177220 */ /* 0x000fe20000400000 */
[----:B------:R-:W-:Y:S01]  /*8050*/  FFMA R16, R41, R43, R16 ;  /* 0x0000002b29107223 */ /* 0x000fe20000000010 */
[----:B------:R-:W-:Y:S01]  /*8060*/  SHF.L.U32 R43, R67, 0x10, RZ ;  /* 0x00000010432b7819 */ /* 0x000fe200000006ff */
[C---:B------:R-:W-:Y:S01]  /*8070*/  FFMA R17, R41.reuse, R40, R17 ;  /* 0x0000002829117223 */ /* 0x040fe20000000011 */
[----:B------:R1:W-:Y:S01]  /*8080*/  STS.128 [R96+0x10], R68 ;  /* 0x0000104460007388 */ /* 0x0003e20000000c00 */
        /* <DEDUP_REMOVED lines=8> */
[C---:B------:R-:W-:Y:S01]  /*8110*/  FMUL R22, R38.reuse, R26 ;  /* 0x0000001a26167220 */ /* 0x040fe20000400000 */
[----:B------:R-:W-:Y:S01]  /*8120*/  FFMA R20, R41, R40, R20 ;  /* 0x0000002829147223 */ /* 0x000fe20000000014 */
[----:B------:R-:W-:Y:S01]  /*8130*/  LOP3.LUT R40, R67, 0xffff0000, RZ, 0xc0, !PT ;  /* 0xffff000043287812 */ /* 0x000fe200078ec0ff */
[C---:B------:R-:W-:Y:S01]  /*8140*/  FFMA R21, R41.reuse, R42, R21 ;  /* 0x0000002a29157223 */ /* 0x040fe20000000015 */
[C---:B------:R-:W-:Y:S01]  /*8150*/  FFMA R22, R41.reuse, R43, R22 ;  /* 0x0000002b29167223 */ /* 0x040fe20000000016 */
[----:B------:R-:W-:Y:S01]  /*8160*/  FMUL R27, R38, R27 ;  /* 0x0000001b261b7220 */ /* 0x000fe20000400000 */
[----:B------:R-:W-:Y:S01]  /*8170*/  SHF.L.U32 R43, R72, 0x10, RZ ;  /* 0x00000010482b7819 */ /* 0x000fe200000006ff */
[----:B------:R-:W-:Y:S01]  /*8180*/  FMUL R24, R38, R28 ;  /* 0x0000001c26187220 */ /* 0x000fe20000400000 */
[----:B------:R-:W-:Y:S01]  /*8190*/  LOP3.LUT R42, R72, 0xffff0000, RZ, 0xc0, !PT ;  /* 0xffff0000482a7812 */ /* 0x000fe200078ec0ff */
[C---:B------:R-:W-:Y:S01]  /*81a0*/  FMUL R25, R38.reuse, R29 ;  /* 0x0000001d26197220 */ /* 0x040fe20000400000 */
[C---:B------:R-:W-:Y:S01]  /*81b0*/  FMUL R26, R38.reuse, R30 ;  /* 0x0000001e261a7220 */ /* 0x040fe20000400000 */
[C---:B------:R-:W-:Y:S01]  /*81c0*/  FFMA R27, R41.reuse, R40, R27 ;  /* 0x00000028291b7223 */ /* 0x040fe2000000001b */
[----:B------:R-:W-:Y:S01]  /*81d0*/  FFMA R24, R41, R43, R24 ;  /* 0x0000002b29187223 */ /* 0x000fe20000000018 */
[----:B------:R-:W-:Y:S01]  /*81e0*/  LOP3.LUT R40, R73, 0xffff0000, RZ, 0xc0, !PT ;  /* 0xffff000049287812 */ /* 0x000fe200078ec0ff */
[C---:B------:R-:W-:Y:S01]  /*81f0*/  FFMA R25, R41.reuse, R42, R25 ;  /* 0x0000002a29197223 */ /* 0x040fe20000000019 */
[----:B------:R-:W-:Y:S01]  /*8200*/  FMUL R31, R38, R31 ;  /* 0x0000001f261f7220 */ /* 0x000fe20000400000 */
[----:B------:R-:W-:Y:S01]  /*8210*/  SHF.L.U32 R43, R74, 0x10, RZ ;  /* 0x000000104a2b7819 */ /* 0x000fe200000006ff */
[----:B------:R-:W-:Y:S01]  /*8220*/  FFMA R26, R41, R45, R26 ;  /* 0x0000002d291a7223 */ /* 0x000fe2000000001a */
[----:B------:R-:W-:Y:S01]  /*8230*/  FMUL R28, R38, R32 ;  /* 0x00000020261c7220 */ /* 0x000fe20000400000 */
[----:B------:R-:W-:Y:S01]  /*8240*/  LOP3.LUT R42, R74, 0xffff0000, RZ, 0xc0, !PT ;  /* 0xffff00004a2a7812 */ /* 0x000fe200078ec0ff */
[C---:B------:R-:W-:Y:S01]  /*8250*/  FMUL R29, R38.reuse, R33 ;  /* 0x00000021261d7220 */ /* 0x040fe20000400000 */
[----:B------:R-:W-:Y:S01]  /*8260*/  SHF.L.U32 R45, R75, 0x10, RZ ;  /* 0x000000104b2d7819 */ /* 0x000fe200000006ff */
[C---:B------:R-:W-:Y:S01]  /*8270*/  FMUL R30, R38.reuse, R34 ;  /* 0x00000022261e7220 */ /* 0x040fe20000400000 */
[----:B------:R-:W-:Y:S01]  /*8280*/  FFMA R31, R41, R40, R31 ;  /* 0x00000028291f7223 */ /* 0x000fe2000000001f */
[----:B------:R-:W-:Y:S01]  /*8290*/  FMUL R35, R38, R35 ;  /* 0x0000002326237220 */ /* 0x000fe20000400000 */
[----:B------:R-:W-:Y:S01]  /*82a0*/  F2FP.BF16.F32.PACK_AB R105, R23, R18 ;  /* 0x000000121769723e */ /* 0x000fe200000010ff */
[----:B------:R-:W-:Y:S01]  /*82b0*/  FFMA R28, R41, R43, R28 ;  /* 0x0000002b291c7223 */ /* 0x000fe2000000001c */
[----:B------:R-:W-:Y:S01]  /*82c0*/  F2FP.BF16.F32.PACK_AB R106, R21, R20 ;  /* 0x00000014156a723e */ /* 0x000fe200000010ff */
[----:B------:R-:W-:Y:S01]  /*82d0*/  FFMA R29, R41, R42, R29 ;  /* 0x0000002a291d7223 */ /* 0x000fe2000000001d */
[----:B------:R-:W-:Y:S01]  /*82e0*/  F2FP.BF16.F32.PACK_AB R107, R27, R22 ;  /* 0x000000161b6b723e */ /* 0x000fe200000010ff */
[C---:B------:R-:W-:Y:S01]  /*82f0*/  FFMA R30, R41.reuse, R45, R30 ;  /* 0x0000002d291e7223 */ /* 0x040fe2000000001e */
[----:B------:R-:W-:Y:S01]  /*8300*/  FFMA R35, R41, R44, R35 ;  /* 0x0000002c29237223 */ /* 0x000fe20000000023 */
[----:B------:R-:W-:Y:S02]  /*8310*/  F2FP.BF16.F32.PACK_AB R108, R25, R24 ;  /* 0x00000018196c723e */ /* 0x000fe400000010ff */
[----:B------:R1:W-:Y:S01]  /*8320*/  STS.128 [R94+0x20], R104 ;  /* 0x000020685e007388 */ /* 0x0003e20000000c00 */
[----:B------:R-:W-:Y:S02]  /*8330*/  F2FP.BF16.F32.PACK_AB R109, R31, R26 ;  /* 0x0000001a1f6d723e */ /* 0x000fe400000010ff */
[----:B------:R-:W-:Y:S02]  /*8340*/  F2FP.BF16.F32.PACK_AB R110, R29, R28 ;  /* 0x0000001c1d6e723e */ /* 0x000fe400000010ff */
[----:B------:R-:W-:Y:S05]  /*8350*/  F2FP.BF16.F32.PACK_AB R111, R35, R30 ;  /* 0x0000001e236f723e */ /* 0x000fea00000010ff */
[----:B------:R1:W-:Y:S01]  /*8360*/  STS.128 [R100+0x30], R108 ;  /* 0x0000306c64007388 */ /* 0x0003e20000000c00 */
[----:B------:R-:W-:Y:S01]  /*8370*/  @!PT LDS RZ, [RZ] ;  /* 0x00000000fffff984 */ /* 0x000fe20000000800 */
[----:B------:R-:W-:Y:S01]  /*8380*/  @!PT LDS RZ, [RZ] ;  /* 0x00000000fffff984 */ /* 0x000fe20000000800 */
[----:B------:R-:W-:Y:S01]  /*8390*/  @!PT LDS RZ, [RZ] ;  /* 0x00000000fffff984 */ /* 0x000fe20000000800 */
[----:B------:R-:W-:Y:S01]  /*83a0*/  @!PT LDS RZ, [RZ] ;  /* 0x00000000fffff984 */ /* 0x000fe20000000800 */
[----:B------:R2:W-:Y:S07]  /*83b0*/  MEMBAR.ALL.CTA ;  /* 0x0000000000007992 */ /* 0x0005ee0000008000 */
[----:B--2---:R-:W2:Y:S02]  /*83c0*/  FENCE.VIEW.ASYNC.S ;  /* 0x00000000000073c6 */ /* 0x004ea40000000000 */
[----:B--2---:R-:W-:Y:S06]  /*83d0*/  BAR.SYNC.DEFER_BLOCKING 0x1, 0x80 ;  /* 0x0042000000007b1d */ /* 0x004fec0000010000 */
[----:B------:R-:W-:Y:S05]  /*83e0*/  @P0 BRA `(.L_x_123) ;  /* 0x0000000000280947 */ /* 0x000fea0003800000 */
[----:B------:R-:W2:Y:S01]  /*83f0*/  LDCU.64 UR6, c[0x0][0x348] ;  /* 0x00006900ff0677ac */ /* 0x000ea20008000a00 */
[----:B------:R-:W-:Y:S01]  /*8400*/  UIADD3 UR4, UPT, UPT, UR49, 0x200, URZ ;  /* 0x0000020031047890 */ /* 0x000fe2000fffe0ff */
[----:B------:R-:W-:Y:S05]  /*8410*/  UMOV UR41, UR52 ;  /* 0x0000003400297c82 */ /* 0x000fea0008000000 */
[----:B------:R-:W-:Y:S04]  /*8420*/  MOV R80, UR4 ;  /* 0x0000000400507c02 */ /* 0x000fe80008000f00 */
[----:B------:R-:W-:Y:S01]  /*8430*/  R2UR UR40, R80 ;  /* 0x00000000502872ca */ /* 0x000fe200000e0000 */
[----:B--2---:R-:W-:Y:S04]  /*8440*/  UIADD3 UR4, UP0, UPT, UR6, 0x680, URZ ;  /* 0x0000068006047890 */ /* 0x004fe8000ff1e0ff */
[----:B------:R-:W-:Y:S09]  /*8450*/  UIADD3.X UR5, UPT, UPT, URZ, UR7, URZ, UP0, !UPT ;  /* 0x00000007ff057290 */ /* 0x000ff200087fe4ff */
[----:B------:R2:W-:Y:S01]  /*8460*/  UTMASTG.4D [UR40], [UR4] ;  /* 0x00000028040073b5 */ /* 0x0005e20008018000 */
[----:B------:R0:W-:Y:S01]  /*8470*/  UTMACMDFLUSH ;  /* 0x00000000000079b7 */ /* 0x0001e20000000000 */
[----:B--2---:R-:W-:Y:S04]  /*8480*/  DEPBAR.LE SB0, 0x1 ;  /* 0x000080400000791a */ /* 0x004fe80000000000 */
.L_x_123:
[----:B------:R-:W-:Y:S05]  /*8490*/  BSYNC.RECONVERGENT B0 ;  /* 0x0000000000007941 */ /* 0x000fea0003800200 */
.L_x_122:
[----:B------:R-:W-:Y:S01]  /*84a0*/  BAR.SYNC.DEFER_BLOCKING 0x1, 0x80 ;  /* 0x0042000000007b1d */ /* 0x000fe20000010000 */
[----:B------:R-:W-:Y:S01]  /*84b0*/  ISETP.NE.AND P1, PT, R98, RZ, PT ;  /* 0x000000ff6200720c */ /* 0x000fe20003f25270 */
[----:B------:R-:W-:Y:S01]  /*84c0*/  UISETP.NE.AND UP0, UPT, UR54, URZ, UPT ;  /* 0x000000ff3600728c */ /* 0x000fe2000bf05270 */
[----:B------:R-:W-:Y:S11]  /*84d0*/  LEA R3, R47, UR49, 0x3 ;  /* 0x000000312f037c11 */ /* 0x000ff6000f8e18ff */
[----:B------:R-:W-:Y:S01]  /*84e0*/  @P1 SHF.L.U32 R4, R83, 0x1f, RZ ;  /* 0x0000001f53041819 */ /* 0x000fe200000006ff */
[----:B------:R-:W-:Y:S06]  /*84f0*/  BRA.U !UP0, `(.L_x_124) ;  /* 0x0000000108247547 */ /* 0x000fec000b800000 */
[----:B------:R-:W2:Y:S01]  /*8500*/  S2R R0, SR_CgaCtaId ;  /* 0x0000000000007919 */ /* 0x000ea20000008800 */
[----:B------:R-:W-:Y:S01]  /*8510*/  IMAD.U32 R2, RZ, RZ, UR51 ;  /* 0x00000033ff027e24 */ /* 0x000fe2000f8e00ff */
[----:B------:R-:W-:Y:S04]  /*8520*/  UIADD3 UR4, UPT, UPT, UR51, 0x1, URZ ;  /* 0x0000000133047890 */ /* 0x000fe8000fffe0ff */
[----:B------:R-:W-:Y:S01]  /*8530*/  @P1 LEA R2, R2, UR49, 0x3 ;  /* 0x0000003102021c11 */ /* 0x000fe2000f8e18ff */
[----:B------:R-:W-:Y:S04]  /*8540*/  UISETP.NE.AND UP0, UPT, UR4, 0x4, UPT ;  /* 0x000000040400788c */ /* 0x000fe8000bf05270 */
[----:B------:R-:W-:Y:S01]  /*8550*/  @P1 VIADD R5, R2, 0x120 ;  /* 0x0000012002051836 */ /* 0x000fe20000000000 */
[----:B------:R-:W-:Y:S04]  /*8560*/  USEL UR51, UR4, URZ, UP0 ;  /* 0x000000ff04337287 */ /* 0x000fe80008000000 */
[----:B--2---:R-:W-:Y:S04]  /*8570*/  @P1 PRMT R0, R0, 0x654, R5 ;  /* 0x0000065400001816 */ /* 0x004fe80000000005 */
[----:B------:R2:W-:Y:S04]  /*8580*/  @P1 SYNCS.ARRIVE.TRANS64.RED.A1T0 RZ, [R0+URZ], RZ ;  /* 0x000000ff00ff19a7 */ /* 0x0005e800081004ff */
.L_x_124:
[----:B------:R-:W4:Y:S01]  /*8590*/  @P1 SYNCS.PHASECHK.TRANS64.TRYWAIT P0, [R3+URZ+0x100], R4 ;  /* 0x00010004030015a7 */ /* 0x000f2200080011ff */
[----:B------:R-:W-:Y:S01]  /*85a0*/  BSSY B1, `(.L_x_125) ;  /* 0x0000016000017945 */ /* 0x000fe20003800000 */
[----:B----4-:R-:W-:Y:S03]  /*85b0*/  @P1 SEL R46, RZ, 0x1, !P0 ;  /* 0x00000001ff2e1807 */ /* 0x010fe60004000000 */
[----:B------:R-:W-:Y:S05]  /*85c0*/  @!P1 BRA `(.L_x_126) ;  /* 0x00000000004c9947 */ /* 0x000fea0003800000 */
[----:B------:R-:W-:Y:S01]  /*85d0*/  ISETP.NE.AND P0, PT, R46, RZ, PT ;  /* 0x000000ff2e00720c */ /* 0x000fe20003f05270 */
[----:B------:R-:W-:Y:S01]  /*85e0*/  BSSY B0, `(.L_x_127) ;  /* 0x000000b000007945 */ /* 0x000fe20003800000 */
[----:B------:R-:W-:Y:S11]  /*85f0*/  ISETP.NE.AND P1, PT, R60, RZ, PT ;  /* 0x000000ff3c00720c */ /* 0x000ff60003f25270 */
[----:B------:R-:W-:Y:S02]  /*8600*/  @!UPT UIADD3 URZ, UPT, UPT, URZ, URZ, URZ ;  /* 0x000000fffffff290 */ /* 0x000fe4000fffe0ff */
[C---:B------:R-:W-:Y:S01]  /*8610*/  @P1 IMAD R6, R47.reuse, 0x2000, R84 ;  /* 0x000020002f061824 */ /* 0x040fe200078e0254 */
[C---:B------:R-:W-:Y:S01]  /*8620*/  @P1 LEA R4, R47.reuse, R94, 0xd ;  /* 0x0000005e2f041211 */ /* 0x040fe200078e68ff */
[C---:B------:R-:W-:Y:S02]  /*8630*/  @P1 IMAD R5, R47.reuse, 0x2000, R96 ;  /* 0x000020002f051824 */ /* 0x040fe400078e0260 */
[----:B------:R-:W-:Y:S01]  /*8640*/  @P1 IMAD R2, R47, 0x2000, R100 ;  /* 0x000020002f021824 */ /* 0x000fe200078e0264 */
[----:B------:R-:W-:Y:S06]  /*8650*/  @P0 BRA `(.L_x_128) ;  /* 0x00000000000c0947 */ /* 0x000fec0003800000 */
[----:B--2---:R-:W-:Y:S04]  /*8660*/  SHF.L.U32 R0, R83, 0x1f, RZ ;  /* 0x0000001f53007819 */ /* 0x004fe800000006ff */
[----:B------:R-:W2:Y:S02]  /*8670*/  SYNCS.PHASECHK.TRANS64.TRYWAIT P0, [R3+URZ+0x100], R0 ;  /* 0x00010000030075a7 */ /* 0x000ea400080011ff */
[----:B--2---:R-:W-:Y:S05]  /*8680*/  @!P0 BRA `(.L_x_129) ;  /* 0x0000003400688947 */ /* 0x004fea0003800000 */
.L_x_128:
[----:B------:R-:W-:Y:S05]  /*8690*/  BSYNC B0 ;  /* 0x0000000000007941 */ /* 0x000fea0003800000 */
.L_x_127:
[----:B------:R-:W-:Y:S02]  /*86a0*/  ISETP.NE.AND P0, PT, R60, RZ, PT ;  /* 0x000000ff3c00720c */ /* 0x000fe40003f05270 */
[----:B------:R-:W-:Y:S11]  /*86b0*/  IADD3 R47, PT, PT, R47, 0x1, RZ ;  /* 0x000000012f2f7810 */ /* 0x000ff60007ffe0ff */
[----:B------:R4:W1:Y:S04]  /*86c0*/  @P0 LDS.128 R48, [R6] ;  /* 0x0000000006300984 */ /* 0x0008680000000c00 */
[----:B------:R4:W1:Y:S04]  /*86d0*/  @P0 LDS.128 R56, [R5+0x10] ;  /* 0x0000100005380984 */ /* 0x0008680000000c00 */
[----:B------:R4:W1:Y:S04]  /*86e0*/  @P0 LDS.128 R64, [R4+0x20] ;  /* 0x0000200004400984 */ /* 0x0008680000000c00 */
[----:B------:R4:W1:Y:S02]  /*86f0*/  @P0 LDS.128 R72, [R2+0x30] ;  /* 0x0000300002480984 */ /* 0x0008640000000c00 */
.L_x_126:
[----:B------:R-:W-:Y:S05]  /*8700*/  BSYNC B1 ;  /* 0x0000000000017941 */ /* 0x000fea0003800000 */
.L_x_125:
[----:B--2---:R-:W-:Y:S05]  /*8710*/  VIADD R3, R39, 0x20 ;  /* 0x0000002027037836 */ /* 0x004fea0000000000 */
[----:B------:R-:W-:Y:S04]  /*8720*/  SHF.R.U32.HI R3, RZ, 0x15, R3 ;  /* 0x00000015ff037819 */ /* 0x000fe80000011603 */
[----:B------:R-:W-:Y:S11]  /*8730*/  LOP3.LUT P0, RZ, R3, 0x3, R88, 0x48, !PT ;  /* 0x0000000303ff7812 */ /* 0x000ff60007804858 */
[----:B------:R-:W-:Y:S02]  /*8740*/  @!UPT UIADD3 URZ, UPT, UPT, URZ, URZ, URZ ;  /* 0x000000fffffff290 */ /* 0x000fe4000fffe0ff */
[----:B------:R-:W-:Y:S05]  /*8750*/  @!P0 BRA `(.L_x_130) ;  /* 0x0000000000408947 */ /* 0x000fea0003800000 */
[----:B------:R-:W2:Y:S01]  /*8760*/  LDCU.64 UR8, c[0x4][0x70] ;  /* 0x01000e00ff0877ac */ /* 0x000ea20008000a00 */
[----:B------:R-:W-:Y:S01]  /*8770*/  MOV R3, 0x0 ;  /* 0x0000000000037802 */ /* 0x000fe20000000f00 */
[----:B------:R-:W-:Y:S02]  /*8780*/  HFMA2 R12, -RZ, RZ, 0, 5.9604644775390625e-08 ;  /* 0x00000001ff0c7431 */ /* 0x000fe400000001ff */
[----:B------:R-:W-:Y:S02]  /*8790*/  IMAD.MOV.U32 R8, RZ, RZ, 0x192 ;  /* 0x00000192ff087424 */ /* 0x000fe400078e00ff */
[----:B------:R-:W-:Y:S01]  /*87a0*/  IMAD.MOV.U32 R13, RZ, RZ, RZ ;  /* 0x000000ffff0d7224 */ /* 0x000fe200078e00ff */
[----:B------:R-:W5:Y:S01]  /*87b0*/  LDCU.64 UR6, c[0x4][0x78] ;  /* 0x01000f00ff0677ac */ /* 0x000f620008000a00 */
[----:B----4-:R-:W4:Y:S01]  /*87c0*/  LDC.64 R2, c[0x4][R3] ;  /* 0x0100000003027b82 */ /* 0x010f220000000a00 */
[----:B------:R-:W3:Y:S01]  /*87d0*/  LDCU.64 UR4, c[0x4][0x10] ;  /* 0x01000200ff0477ac */ /* 0x000ee20008000a00 */
[----:B--2---:R-:W-:Y:S01]  /*87e0*/  MOV R5, UR9 ;  /* 0x0000000900057c02 */ /* 0x004fe20008000f00 */
[----:B------:R-:W-:Y:S01]  /*87f0*/  IMAD.U32 R4, RZ, RZ, UR8 ;  /* 0x00000008ff047e24 */ /* 0x000fe2000f8e00ff */
[----:B-----5:R-:W-:Y:S01]  /*8800*/  MOV R7, UR7 ;  /* 0x0000000700077c02 */ /* 0x020fe20008000f00 */
[----:B------:R-:W-:Y:S01]  /*8810*/  IMAD.U32 R6, RZ, RZ, UR6 ;  /* 0x00000006ff067e24 */ /* 0x000fe2000f8e00ff */
[----:B---3--:R-:W-:Y:S01]  /*8820*/  MOV R11, UR5 ;  /* 0x00000005000b7c02 */ /* 0x008fe20008000f00 */
[----:B------:R-:W-:Y:S02]  /*8830*/  IMAD.U32 R10, RZ, RZ, UR4 ;  /* 0x00000004ff0a7e24 */ /* 0x000fe4000f8e00ff */
[----:B------:R-:W-:Y:S07]  /*8840*/  LEPC R20, `(.L_x_130) ;  /* 0x000000001014794e */ /* 0x000fee0000000000 */
[----:B-1--4-:R-:W-:Y:S05]  /*8850*/  CALL.ABS.NOINC R2 ;  /* 0x0000000002007343 */ /* 0x012fea0003c00000 */
.L_x_130:
[C---:B-1----:R-:W-:Y:S01]  /*8860*/  SHF.L.U32 R40, R48.reuse, 0x10, RZ ;  /* 0x0000001030287819 */ /* 0x042fe200000006ff */
[----:B------:R-:W-:Y:S05]  /*8870*/  WARPSYNC.ALL ;  /* 0x0000000000007948 */ /* 0x000fea0003800000 */
[----:B------:R-:W-:Y:S01]  /*8880*/  R2UR UR4, R39 ;  /* 0x00000000270472ca */ /* 0x000fe200000e0000 */
[----:B------:R-:W1:Y:S01]  /*8890*/  S2R R101, SR_CgaCtaId ;  /* 0x0000000000657919 */ /* 0x000e620000008800 */
[----:B------:R-:W-:Y:S01]  /*88a0*/  LOP3.LUT R43, R48, 0xffff0000, RZ, 0xc0, !PT ;  /* 0xffff0000302b7812 */ /* 0x000fe200078ec0ff */
[----:B------:R-:W-:Y:S01]  /*88b0*/  BSSY.RECONVERGENT B0, `(.L_x_131) ;  /* 0x000008c000007945 */ /* 0x000fe20003800200 */
[----:B------:R-:W-:Y:S02]  /*88c0*/  LOP3.LUT R42, R49, 0xffff0000, RZ, 0xc0, !PT ;  /* 0xffff0000312a7812 */ /* 0x000fe400078ec0ff */
[----:B------:R-:W-:Y:S02]  /*88d0*/  LOP3.LUT R44, R50, 0xffff0000, RZ, 0xc0, !PT ;  /* 0xffff0000322c7812 */ /* 0x000fe400078ec0ff */
[----:B------:R-:W-:Y:S02]  /*88e0*/  SHF.L.U32 R45, R59, 0x10, RZ ;  /* 0x000000103b2d7819 */ /* 0x000fe400000006ff */
[----:B------:R-:W-:Y:S02]  /*88f0*/  ISETP.NE.AND P6, PT, R98, RZ, PT ;  /* 0x000000ff6200720c */ /* 0x000fe40003fc5270 */
[----:B------:R-:W-:Y:S01]  /*8900*/  ISETP.NE.AND P0, PT, R86, RZ, PT ;  /* 0x000000ff5600720c */ /* 0x000fe20003f05270 */
[----:B----4-:R-:W2:Y:S01]  /*8910*/  LDTM.x32 R4, tmem[UR4+0x20] ;  /* 0x00002004000479ee */ /* 0x010ea200082c0000 */
[----:B------:R-:W-:Y:S02]  /*8920*/  MOV R61, UR51 ;  /* 0x00000033003d7c02 */ /* 0x000fe40008000f00 */
[----:B------:R-:W-:Y:S07]  /*8930*/  LEA R62, R47, UR49, 0x3 ;  /* 0x000000312f3e7c11 */ /* 0x000fee000f8e18ff */
[----:B------:R-:W-:Y:S04]  /*8940*/  @P6 LEA R61, R61, UR49, 0x3 ;  /* 0x000000313d3d6c11 */ /* 0x000fe8000f8e18ff */
[----:B------:R-:W-:Y:S02]  /*8950*/  @P6 IADD3 R102, PT, PT, R61, 0x120, RZ ;  /* 0x000001203d666810 */ /* 0x000fe40007ffe0ff */
[----:B------:R-:W-:Y:S02]  /*8960*/  @P6 SHF.L.U32 R61, R83, 0x1f, RZ ;  /* 0x0000001f533d6819 */ /* 0x000fe400000006ff */
[----:B-1----:R-:W-:Y:S01]  /*8970*/  @P6 PRMT R102, R101, 0x654, R102 ;  /* 0x0000065465666816 */ /* 0x002fe20000000066 */
[C---:B--2---:R-:W-:Y:S01]  /*8980*/  FMUL R0, R38.reuse, R4 ;  /* 0x0000000426007220 */ /* 0x044fe20000400000 */
[C---:B------:R-:W-:Y:S01]  /*8990*/  FMUL R2, R38.reuse, R5 ;  /* 0x0000000526027220 */ /* 0x040fe20000400000 */
[C---:B------:R-:W-:Y:S01]  /*89a0*/  FMUL R3, R38.reuse, R6 ;  /* 0x0000000626037220 */ /* 0x040fe20000400000 */
[C---:B------:R-:W-:Y:S01]  /*89b0*/  FMUL R7, R38.reuse, R7 ;  /* 0x0000000726077220 */ /* 0x040fe20000400000 */
[----:B------:R-:W-:Y:S01]  /*89c0*/  FFMA R0, R41, R40, R0 ;  /* 0x0000002829007223 */ /* 0x000fe20000000000 */
[----:B------:R-:W-:Y:S01]  /*89d0*/  SHF.L.U32 R40, R49, 0x10, RZ ;  /* 0x0000001031287819 */ /* 0x000fe200000006ff */
[----:B------:R-:W-:Y:S01]  /*89e0*/  FFMA R2, R41, R43, R2 ;  /* 0x0000002b29027223 */ /* 0x000fe20000000002 */
[----:B------:R-:W-:Y:S01]  /*89f0*/  SHF.L.U32 R43, R51, 0x10, RZ ;  /* 0x00000010332b7819 */ /* 0x000fe200000006ff */
[C---:B------:R-:W-:Y:S01]  /*8a00*/  FMUL R4, R38.reuse, R8 ;  /* 0x0000000826047220 */ /* 0x040fe20000400000 */
[----:B------:R-:W-:Y:S01]  /*8a10*/  FMUL R5, R38, R9 ;  /* 0x0000000926057220 */ /* 0x000fe20000400000 */
[C---:B------:R-:W-:Y:S01]  /*8a20*/  FFMA R3, R41.reuse, R40, R3 ;  /* 0x0000002829037223 */ /* 0x040fe20000000003 */
[----:B------:R-:W-:Y:S01]  /*8a30*/  SHF.L.U32 R40, R50, 0x10, RZ ;  /* 0x0000001032287819 */ /* 0x000fe200000006ff */
[----:B------:R-:W-:Y:S01]  /*8a40*/  FFMA R7, R41, R42, R7 ;  /* 0x0000002a29077223 */ /* 0x000fe20000000007 */
[----:B------:R-:W-:Y:S01]  /*8a50*/  LOP3.LUT R42, R51, 0xffff0000, RZ, 0xc0, !PT ;  /* 0xffff0000332a7812 */ /* 0x000fe200078ec0ff */
[----:B------:R-:W-:Y:S01]  /*8a60*/  FMUL R6, R38, R10 ;  /* 0x0000000a26067220 */ /* 0x000fe20000400000 */
[----:B------:R-:W-:Y:S01]  /*8a70*/  F2FP.BF16.F32.PACK_AB R52, R2, R0 ;  /* 0x000000000234723e */ /* 0x000fe200000010ff */
        /* <DEDUP_REMOVED lines=18> */
[C---:B------:R-:W-:Y:S01]  /*8ba0*/  LOP3.LUT R42, R58.reuse, 0xffff0000, RZ, 0xc0, !PT ;  /* 0xffff00003a2a7812 */ /* 0x040fe200078ec0ff */
[----:B------:R-:W-:Y:S01]  /*8bb0*/  FFMA R10, R41, R43, R10 ;  /* 0x0000002b290a7223 */ /* 0x000fe2000000000a */
[----:B------:R-:W-:Y:S01]  /*8bc0*/  SHF.L.U32 R43, R58, 0x10, RZ ;  /* 0x000000103a2b7819 */ /* 0x000fe200000006ff */
[C---:B------:R-:W-:Y:S01]  /*8bd0*/  FMUL R15, R38.reuse, R15 ;  /* 0x0000000f260f7220 */ /* 0x040fe20000400000 */
[----:B------:R-:W-:Y:S01]  /*8be0*/  F2FP.BF16.F32.PACK_AB R68, R9, R8 ;  /* 0x000000080944723e */ /* 0x000fe200000010ff */
[C---:B------:R-:W-:Y:S01]  /*8bf0*/  FMUL R12, R38.reuse, R16 ;  /* 0x00000010260c7220 */ /* 0x040fe20000400000 */
[----:B------:R-:W-:Y:S01]  /*8c00*/  FMUL R13, R38, R17 ;  /* 0x00000011260d7220 */ /* 0x000fe20000400000 */
[----:B------:R-:W-:Y:S01]  /*8c10*/  FFMA R15, R41, R40, R15 ;  /* 0x00000028290f7223 */ /* 0x000fe2000000000f */
[----:B------:R-:W-:Y:S01]  /*8c20*/  LOP3.LUT R40, R59, 0xffff0000, RZ, 0xc0, !PT ;  /* 0xffff00003b287812 */ /* 0x000fe200078ec0ff */
[----:B------:R-:W-:Y:S01]  /*8c30*/  FFMA R12, R41, R43, R12 ;  /* 0x0000002b290c7223 */ /* 0x000fe2000000000c */
[----:B------:R-:W-:Y:S01]  /*8c40*/  SHF.L.U32 R43, R64, 0x10, RZ ;  /* 0x00000010402b7819 */ /* 0x000fe200000006ff */
[----:B------:R-:W-:Y:S01]  /*8c50*/  FMUL R14, R38, R18 ;  /* 0x00000012260e7220 */ /* 0x000fe20000400000 */
[----:B------:R-:W-:Y:S01]  /*8c60*/  F2FP.BF16.F32.PACK_AB R69, R15, R10 ;  /* 0x0000000a0f45723e */ /* 0x000fe200000010ff */
[----:B------:R1:W-:Y:S01]  /*8c70*/  STS.128 [R84+0x2000], R52 ;  /* 0x0020003454007388 */ /* 0x0003e20000000c00 */
[----:B------:R-:W-:Y:S01]  /*8c80*/  FFMA R13, R41, R42, R13 ;  /* 0x0000002a290d7223 */ /* 0x000fe2000000000d */
[----:B------:R-:W-:Y:S01]  /*8c90*/  LOP3.LUT R42, R64, 0xffff0000, RZ, 0xc0, !PT ;  /* 0xffff0000402a7812 */ /* 0x000fe200078ec0ff */
[C---:B------:R-:W-:Y:S01]  /*8ca0*/  FMUL R19, R38.reuse, R19 ;  /* 0x0000001326137220 */ /* 0x040fe20000400000 */
[C---:B------:R-:W-:Y:S01]  /*8cb0*/  FMUL R16, R38.reuse, R20 ;  /* 0x0000001426107220 */ /* 0x040fe20000400000 */
[C---:B------:R-:W-:Y:S01]  /*8cc0*/  FMUL R17, R38.reuse, R21 ;  /* 0x0000001526117220 */ /* 0x040fe20000400000 */
[----:B------:R-:W-:Y:S01]  /*8cd0*/  F2FP.BF16.F32.PACK_AB R70, R13, R12 ;  /* 0x0000000c0d46723e */ /* 0x000fe200000010ff */
[----:B------:R-:W-:Y:S01]  /*8ce0*/  FFMA R14, R41, R45, R14 ;  /* 0x0000002d290e7223 */ /* 0x000fe2000000000e */
[----:B------:R-:W-:Y:S01]  /*8cf0*/  SHF.L.U32 R45, R65, 0x10, RZ ;  /* 0x00000010412d7819 */ /* 0x000fe200000006ff */
[----:B------:R-:W-:Y:S01]  /*8d00*/  FFMA R19, R41, R40, R19 ;  /* 0x0000002829137223 */ /* 0x000fe20000000013 */
[----:B------:R-:W-:Y:S01]  /*8d10*/  LOP3.LUT R40, R65, 0xffff0000, RZ, 0xc0, !PT ;  /* 0xffff000041287812 */ /* 0x000fe200078ec0ff */
[----:B------:R-:W-:Y:S01]  /*8d20*/  FFMA R16, R41, R43, R16 ;  /* 0x0000002b29107223 */ /* 0x000fe20000000010 */
[----:B------:R-:W-:Y:S01]  /*8d30*/  SHF.L.U32 R43, R67, 0x10, RZ ;  /* 0x00000010432b7819 */ /* 0x000fe200000006ff */
[C---:B------:R-:W-:Y:S01]  /*8d40*/  FMUL R18, R38.reuse, R22 ;  /* 0x0000001626127220 */ /* 0x040fe20000400000 */
[----:B------:R-:W-:Y:S01]  /*8d50*/  F2FP.BF16.F32.PACK_AB R71, R19, R14 ;  /* 0x0000000e1347723e */ /* 0x000fe200000010ff */
[C---:B------:R-:W-:Y:S01]  /*8d60*/  FFMA R17, R41.reuse, R42, R17 ;  /* 0x0000002a29117223 */ /* 0x040fe20000000011 */
[----:B------:R-:W-:Y:S01]  /*8d70*/  FMUL R23, R38, R23 ;  /* 0x0000001726177220 */ /* 0x000fe20000400000 */
[----:B------:R-:W-:Y:S01]  /*8d80*/  SHF.L.U32 R42, R66, 0x10, RZ ;  /* 0x00000010422a7819 */ /* 0x000fe200000006ff */
[----:B------:R-:W-:Y:S01]  /*8d90*/  FMUL R20, R38, R24 ;  /* 0x0000001826147220 */ /* 0x000fe20000400000 */
[----:B------:R2:W-:Y:S01]  /*8da0*/  STS.128 [R96+0x2010], R68 ;  /* 0x0020104460007388 */ /* 0x0005e20000000c00 */
[----:B------:R-:W-:Y:S01]  /*8db0*/  FFMA R18, R41, R45, R18 ;  /* 0x0000002d29127223 */ /* 0x000fe20000000012 */
[----:B------:R-:W-:Y:S01]  /*8dc0*/  SHF.L.U32 R45, R75, 0x10, RZ ;  /* 0x000000104b2d7819 */ /* 0x000fe200000006ff */
[C---:B------:R-:W-:Y:S01]  /*8dd0*/  FFMA R23, R41.reuse, R40, R23 ;  /* 0x0000002829177223 */ /* 0x040fe20000000017 */
[----:B------:R-:W-:Y:S01]  /*8de0*/  LOP3.LUT R40, R66, 0xffff0000, RZ, 0xc0, !PT ;  /* 0xffff000042287812 */ /* 0x000fe200078ec0ff */
[----:B------:R-:W-:Y:S01]  /*8df0*/  FFMA R20, R41, R42, R20 ;  /* 0x0000002a29147223 */ /* 0x000fe20000000014 */
[----:B------:R-:W-:Y:S01]  /*8e00*/  LOP3.LUT R42, R67, 0xffff0000, RZ, 0xc0, !PT ;  /* 0xffff0000432a7812 */ /* 0x000fe200078ec0ff */
[C---:B------:R-:W-:Y:S01]  /*8e10*/  FMUL R21, R38.reuse, R25 ;  /* 0x0000001926157220 */ /* 0x040fe20000400000 */
[C---:B------:R-:W-:Y:S01]  /*8e20*/  FMUL R22, R38.reuse, R26 ;  /* 0x0000001a26167220 */ /* 0x040fe20000400000 */
[C---:B------:R-:W-:Y:S01]  /*8e30*/  FMUL R27, R38.reuse, R27 ;  /* 0x0000001b261b7220 */ /* 0x040fe20000400000 */
[----:B------:R-:W-:Y:S01]  /*8e40*/  FMUL R24, R38, R28 ;  /* 0x0000001c26187220 */ /* 0x000fe20000400000 */
[C---:B------:R-:W-:Y:S01]  /*8e50*/  FFMA R21, R41.reuse, R40, R21 ;  /* 0x0000002829157223 */ /* 0x040fe20000000015 */
[C---:B------:R-:W-:Y:S01]  /*8e60*/  FFMA R22, R41.reuse, R43, R22 ;  /* 0x0000002b29167223 */ /* 0x040fe20000000016 */
[----:B------:R-:W-:Y:S01]  /*8e70*/  FFMA R27, R41, R42, R27 ;  /* 0x0000002a291b7223 */ /* 0x000fe2000000001b */
[----:B------:R-:W-:Y:S01]  /*8e80*/  SHF.L.U32 R40, R72, 0x10, RZ ;  /* 0x0000001048287819 */ /* 0x000fe200000006ff */
[----:B------:R-:W-:Y:S01]  /*8e90*/  FMUL R25, R38, R29 ;  /* 0x0000001d26197220 */ /* 0x000fe20000400000 */
[----:B------:R-:W-:Y:S01]  /*8ea0*/  LOP3.LUT R42, R72, 0xffff0000, RZ, 0xc0, !PT ;  /* 0xffff0000482a7812 */ /* 0x000fe200078ec0ff */
[C---:B------:R-:W-:Y:S01]  /*8eb0*/  FMUL R26, R38.reuse, R30 ;  /* 0x0000001e261a7220 */ /* 0x040fe20000400000 */
[----:B------:R-:W-:Y:S01]  /*8ec0*/  SHF.L.U32 R43, R73, 0x10, RZ ;  /* 0x00000010492b7819 */ /* 0x000fe200000006ff */
[----:B------:R-:W-:Y:S01]  /*8ed0*/  FFMA R24, R41, R40, R24 ;  /* 0x0000002829187223 */ /* 0x000fe20000000018 */
[----:B------:R-:W-:Y:S01]  /*8ee0*/  LOP3.LUT R40, R73, 0xffff0000, RZ, 0xc0, !PT ;  /* 0xffff000049287812 */ /* 0x000fe200078ec0ff */
[C---:B------:R-:W-:Y:S01]  /*8ef0*/  FFMA R25, R41.reuse, R42, R25 ;  /* 0x0000002a29197223 */ /* 0x040fe20000000019 */
[----:B------:R-:W-:Y:S01]  /*8f00*/  FMUL R31, R38, R31 ;  /* 0x0000001f261f7220 */ /* 0x000fe20000400000 */
[C---:B------:R-:W-:Y:S01]  /*8f10*/  FFMA R26, R41.reuse, R43, R26 ;  /* 0x0000002b291a7223 */ /* 0x040fe2000000001a */
[----:B------:R-:W-:Y:S01]  /*8f20*/  SHF.L.U32 R43, R74, 0x10, RZ ;  /* 0x000000104a2b7819 */ /* 0x000fe200000006ff */
[----:B------:R-:W-:Y:S01]  /*8f30*/  FMUL R28, R38, R32 ;  /* 0x00000020261c7220 */ /* 0x000fe20000400000 */
[----:B------:R-:W-:Y:S01]  /*8f40*/  LOP3.LUT R42, R74, 0xffff0000, RZ, 0xc0, !PT ;  /* 0xffff00004a2a7812 */ /* 0x000fe200078ec0ff */
[C---:B------:R-:W-:Y:S01]  /*8f50*/  FMUL R29, R38.reuse, R33 ;  /* 0x00000021261d7220 */ /* 0x040fe20000400000 */
[C---:B------:R-:W-:Y:S01]  /*8f60*/  FMUL R30, R38.reuse, R34 ;  /* 0x00000022261e7220 */ /* 0x040fe20000400000 */
[----:B------:R-:W-:Y:S01]  /*8f70*/  FFMA R31, R41, R40, R31 ;  /* 0x00000028291f7223 */ /* 0x000fe2000000001f */
[----:B------:R-:W-:Y:S01]  /*8f80*/  FMUL R35, R38, R35 ;  /* 0x0000002326237220 */ /* 0x000fe20000400000 */
[----:B-1----:R-:W-:Y:S01]  /*8f90*/  F2FP.BF16.F32.PACK_AB R52, R17, R16 ;  /* 0x000000101134723e */ /* 0x002fe200000010ff */
[----:B------:R-:W-:Y:S01]  /*8fa0*/  FFMA R28, R41, R43, R28 ;  /* 0x0000002b291c7223 */ /* 0x000fe2000000001c */
[----:B------:R-:W-:Y:S01]  /*8fb0*/  F2FP.BF16.F32.PACK_AB R53, R23, R18 ;  /* 0x000000121735723e */ /* 0x000fe200000010ff */
[----:B------:R-:W-:Y:S01]  /*8fc0*/  FFMA R29, R41, R42, R29 ;  /* 0x0000002a291d7223 */ /* 0x000fe2000000001d */
[----:B------:R-:W-:Y:S01]  /*8fd0*/  F2FP.BF16.F32.PACK_AB R54, R21, R20 ;  /* 0x000000141536723e */ /* 0x000fe200000010ff */
[----:B------:R-:W-:Y:S01]  /*8fe0*/  FFMA R30, R41, R45, R30 ;  /* 0x0000002d291e7223 */ /* 0x000fe2000000001e */
[----:B------:R-:W-:Y:S01]  /*8ff0*/  F2FP.BF16.F32.PACK_AB R55, R27, R22 ;  /* 0x000000161b37723e */ /* 0x000fe200000010ff */
[----:B------:R-:W-:Y:S01]  /*9000*/  FFMA R35, R41, R44, R35 ;  /* 0x0000002c29237223 */ /* 0x000fe20000000023 */
[----:B------:R-:W-:Y:S02]  /*9010*/  F2FP.BF16.F32.PACK_AB R104, R25, R24 ;  /* 0x000000181968723e */ /* 0x000fe400000010ff */
[----:B------:R-:W-:Y:S01]  /*9020*/  F2FP.BF16.F32.PACK_AB R105, R31, R26 ;  /* 0x0000001a1f69723e */ /* 0x000fe200000010ff */
[----:B------:R2:W-:Y:S01]  /*9030*/  STS.128 [R94+0x2020], R52 ;  /* 0x002020345e007388 */ /* 0x0005e20000000c00 */
        /* <DEDUP_REMOVED lines=8> */
[----:B-1----:R-:W1:Y:S02]  /*90c0*/  FENCE.VIEW.ASYNC.S ;  /* 0x00000000000073c6 */ /* 0x002e640000000000 */
[----:B-1----:R-:W-:Y:S06]  /*90d0*/  BAR.SYNC.DEFER_BLOCKING 0x1, 0x80 ;  /* 0x0042000000007b1d */ /* 0x002fec0000010000 */
[----:B------:R-:W-:Y:S05]  /*90e0*/  @P0 BRA `(.L_x_132) ;  /* 0x0000000000200947 */ /* 0x000fea0003800000 */
[----:B------:R-:W1:Y:S01]  /*90f0*/  LDCU.64 UR6, c[0x0][0x348] ;  /* 0x00006900ff0677ac */ /* 0x000e620008000a00 */
[----:B------:R-:W-:Y:S02]  /*9100*/  UIADD3 UR40, UPT, UPT, UR49, 0x2200, URZ ;  /* 0x0000220031287890 */ /* 0x000fe4000fffe0ff */
[----:B------:R-:W-:Y:S02]  /*9110*/  UIADD3 UR41, UPT, UPT, UR52, 0x20, URZ ;  /* 0x0000002034297890 */ /* 0x000fe4000fffe0ff */
[----:B-1----:R-:W-:Y:S04]  /*9120*/  UIADD3 UR4, UP0, UPT, UR6, 0x680, URZ ;  /* 0x0000068006047890 */ /* 0x002fe8000ff1e0ff */
[----:B------:R-:W-:Y:S09]  /*9130*/  UIADD3.X UR5, UPT, UPT, URZ, UR7, URZ, UP0, !UPT ;  /* 0x00000007ff057290 */ /* 0x000ff200087fe4ff */
[----:B------:R1:W-:Y:S01]  /*9140*/  UTMASTG.4D [UR40], [UR4] ;  /* 0x00000028040073b5 */ /* 0x0003e20008018000 */
[----:B------:R0:W-:Y:S01]  /*9150*/  UTMACMDFLUSH ;  /* 0x00000000000079b7 */ /* 0x0001e20000000000 */
[----:B-1----:R-:W-:Y:S04]  /*9160*/  DEPBAR.LE SB0, 0x1 ;  /* 0x000080400000791a */ /* 0x002fe80000000000 */
.L_x_132:
[----:B------:R-:W-:Y:S05]  /*9170*/  BSYNC.RECONVERGENT B0 ;  /* 0x0000000000007941 */ /* 0x000fea0003800200 */
.L_x_131:
[----:B------:R-:W-:Y:S01]  /*9180*/  BAR.SYNC.DEFER_BLOCKING 0x1, 0x80 ;  /* 0x0042000000007b1d */ /* 0x000fe20000010000 */
[----:B------:R-:W-:Y:S04]  /*9190*/  UIADD3 UR4, UPT, UPT, UR51, 0x1, URZ ;  /* 0x0000000133047890 */ /* 0x000fe8000fffe0ff */
[----:B------:R-:W-:Y:S04]  /*91a0*/  UISETP.NE.AND UP0, UPT, UR4, 0x4, UPT ;  /* 0x000000040400788c */ /* 0x000fe8000bf05270 */
[----:B------:R-:W-:Y:S01]  /*91b0*/  USEL UR50, UR4, URZ, UP0 ;  /* 0x000000ff04327287 */ /* 0x000fe20008000000 */
[----:B------:R1:W-:Y:S01]  /*91c0*/  @P6 SYNCS.ARRIVE.TRANS64.RED.A1T0 RZ, [R102+URZ], RZ ;  /* 0x000000ff66ff69a7 */ /* 0x0003e200081004ff */
[----:B------:R-:W-:Y:S01]  /*91d0*/  BSSY B1, `(.L_x_133) ;  /* 0x0000017000017945 */ /* 0x000fe20003800000 */
[----:B------:R-:W4:Y:S02]  /*91e0*/  @P6 SYNCS.PHASECHK.TRANS64.TRYWAIT P0, [R62+URZ+0x100], R61 ;  /* 0x0001003d3e0065a7 */ /* 0x000f2400080011ff */
[----:B----4-:R-:W-:Y:S01]  /*91f0*/  @P6 SEL R46, RZ, 0x1, !P0 ;  /* 0x00000001ff2e6807 */ /* 0x010fe20004000000 */
[----:B-1----:R-:W-:Y:S06]  /*9200*/  @!P6 BRA `(.L_x_134) ;  /* 0x00000000004ce947 */ /* 0x002fec0003800000 */
        /* <DEDUP_REMOVED lines=9> */
[----:B------:R-:W-:Y:S04]  /*92a0*/  SHF.L.U32 R5, R83, 0x1f, RZ ;  /* 0x0000001f53057819 */ /* 0x000fe800000006ff */
[----:B------:R-:W1:Y:S02]  /*92b0*/  SYNCS.PHASECHK.TRANS64.TRYWAIT P0, [R62+URZ+0x100], R5 ;  /* 0x000100053e0075a7 */ /* 0x000e6400080011ff */
[----:B-1----:R-:W-:Y:S05]  /*92c0*/  @!P0 BRA `(.L_x_137) ;  /* 0x00000028006c8947 */ /* 0x002fea0003800000 */
.L_x_136:
[----:B------:R-:W-:Y:S05]  /*92d0*/  BSYNC B0 ;  /* 0x0000000000007941 */ /* 0x000fea0003800000 */
.L_x_135:
[----:B------:R-:W-:Y:S02]  /*92e0*/  ISETP.NE.AND P0, PT, R60, RZ, PT ;  /* 0x000000ff3c00720c */ /* 0x000fe40003f05270 */
[----:B------:R-:W-:Y:S11]  /*92f0*/  IADD3 R47, PT, PT, R47, 0x1, RZ ;  /* 0x000000012f2f7810 */ /* 0x000ff60007ffe0ff */
[----:B------:R4:W1:Y:S04]  /*9300*/  @P0 LDS.128 R48, [R4] ;  /* 0x0000000004300984 */ /* 0x0008680000000c00 */
[----:B------:R4:W1:Y:S04]  /*9310*/  @P0 LDS.128 R56, [R3+0x10] ;  /* 0x0000100003380984 */ /* 0x0008680000000c00 */
[----:B------:R4:W1:Y:S04]  /*9320*/  @P0 LDS.128 R64, [R2+0x20] ;  /* 0x0000200002400984 */ /* 0x0008680000000c00 */
[----:B------:R4:W1:Y:S02]  /*9330*/  @P0 LDS.128 R72, [R0+0x30] ;  /* 0x0000300000480984 */ /* 0x0008640000000c00 */
.L_x_134:
[----:B------:R-:W-:Y:S05]  /*9340*/  BSYNC B1 ;  /* 0x0000000000017941 */ /* 0x000fea0003800000 */
.L_x_133:
[----:B----4-:R-:W-:Y:S05]  /*9350*/  VIADD R3, R39, 0x40 ;  /* 0x0000004027037836 */ /* 0x010fea0000000000 */
[----:B------:R-:W-:Y:S04]  /*9360*/  SHF.R.U32.HI R3, RZ, 0x15, R3 ;  /* 0x00000015ff037819 */ /* 0x000fe80000011603 */
[----:B------:R-:W-:Y:S11]  /*9370*/  LOP3.LUT P0, RZ, R3, 0x3, R88, 0x48, !PT ;  /* 0x0000000303ff7812 */ /* 0x000ff60007804858 */
[----:B------:R-:W-:Y:S02]  /*9380*/  @!UPT UIADD3 URZ, UPT, UPT, URZ, URZ, URZ ;  /* 0x000000fffffff290 */ /* 0x000fe4000fffe0ff */
[----:B------:R-:W-:Y:S05]  /*9390*/  @!P0 BRA `(.L_x_138) ;  /* 0x0000000000408947 */ /* 0x000fea0003800000 */
[----:B------:R-:W1:Y:S01]  /*93a0*/  LDCU.64 UR8, c[0x4][0x70] ;  /* 0x01000e00ff0877ac */ /* 0x000e620008000a00 */
[----:B------:R-:W-:Y:S01]  /*93b0*/  MOV R3, 0x0 ;  /* 0x0000000000037802 */ /* 0x000fe20000000f00 */
[----:B------:R-:W-:Y:S02]  /*93c0*/  HFMA2 R12, -RZ, RZ, 0, 5.9604644775390625e-08 ;  /* 0x00000001ff0c7431 */ /* 0x000fe400000001ff */
[----:B------:R-:W-:Y:S02]  /*93d0*/  IMAD.MOV.U32 R8, RZ, RZ, 0x192 ;  /* 0x00000192ff087424 */ /* 0x000fe400078e00ff */
[----:B------:R-:W-:Y:S01]  /*93e0*/  IMAD.MOV.U32 R13, RZ, RZ, RZ ;  /* 0x000000ffff0d7224 */ /* 0x000fe200078e00ff */
[----:B------:R-:W4:Y:S01]  /*93f0*/  LDCU.64 UR6, c[0x4][0x78] ;  /* 0x01000f00ff0677ac */ /* 0x000f220008000a00 */
[----:B------:R-:W2:Y:S01]  /*9400*/  LDC.64 R2, c[0x4][R3] ;  /* 0x0100000003027b82 */ /* 0x000ea20000000a00 */
[----:B------:R-:W5:Y:S01]  /*9410*/  LDCU.64 UR4, c[0x4][0x10] ;  /* 0x01000200ff0477ac */ /* 0x000f620008000a00 */
[----:B-1----:R-:W-:Y:S01]  /*9420*/  MOV R5, UR9 ;  /* 0x0000000900057c02 */ /* 0x002fe20008000f00 */
[----:B------:R-:W-:Y:S01]  /*9430*/  IMAD.U32 R4, RZ, RZ, UR8 ;  /* 0x00000008ff047e24 */ /* 0x000fe2000f8e00ff */
[----:B----4-:R-:W-:Y:S01]  /*9440*/  MOV R7, UR7 ;  /* 0x0000000700077c02 */ /* 0x010fe20008000f00 */
[----:B------:R-:W-:Y:S01]  /*9450*/  IMAD.U32 R6, RZ, RZ, UR6 ;  /* 0x00000006ff067e24 */ /* 0x000fe2000f8e00ff */
[----:B-----5:R-:W-:Y:S01]  /*9460*/  MOV R11, UR5 ;  /* 0x00000005000b7c02 */ /* 0x020fe20008000f00 */
[----:B------:R-:W-:Y:S02]  /*9470*/  IMAD.U32 R10, RZ, RZ, UR4 ;  /* 0x00000004ff0a7e24 */ /* 0x000fe4000f8e00ff */
[----:B------:R-:W-:Y:S07]  /*9480*/  LEPC R20, `(.L_x_138) ;  /* 0x000000001014794e */ /* 0x000fee0000000000 */
[----:B--23--:R-:W-:Y:S05]  /*9490*/  CALL.ABS.NOINC R2 ;  /* 0x0000000002007343 */ /* 0x00cfea0003c00000 */
.L_x_138:
[C---:B-1----:R-:W-:Y:S01]  /*94a0*/  SHF.L.U32 R40, R48.reuse, 0x10, RZ ;  /* 0x0000001030287819 */ /* 0x042fe200000006ff */
[----:B------:R-:W-:Y:S05]  /*94b0*/  WARPSYNC.ALL ;  /* 0x0000000000007948 */ /* 0x000fea0003800000 */
[----:B------:R-:W-:Y:S01]  /*94c0*/  R2UR UR4, R39 ;  /* 0x00000000270472ca */ /* 0x000fe200000e0000 */
[----:B------:R-:W-:Y:S01]  /*94d0*/  BSSY.RECONVERGENT B0, `(.L_x_139) ;  /* 0x000008d000007945 */ /* 0x000fe20003800200 */
[----:B------:R-:W-:Y:S02]  /*94e0*/  LOP3.LUT R43, R48, 0xffff0000, RZ, 0xc0, !PT ;  /* 0xffff0000302b7812 */ /* 0x000fe400078ec0ff */
[----:B------:R-:W-:Y:S02]  /*94f0*/  SHF.L.U32 R42, R49, 0x10, RZ ;  /* 0x00000010312a7819 */ /* 0x000fe400000006ff */
[C---:B------:R-:W-:Y:S02]  /*9500*/  SHF.L.U32 R45, R51.reuse, 0x10, RZ ;  /* 0x00000010332d7819 */ /* 0x040fe400000006ff */
[----:B------:R-:W-:Y:S02]  /*9510*/  LOP3.LUT R44, R51, 0xffff0000, RZ, 0xc0, !PT ;  /* 0xffff0000332c7812 */ /* 0x000fe400078ec0ff */
[----:B------:R-:W-:Y:S02]  /*9520*/  ISETP.NE.AND P6, PT, R98, RZ, PT ;  /* 0x000000ff6200720c */ /* 0x000fe40003fc5270 */
[----:B------:R-:W-:Y:S01]  /*9530*/  ISETP.NE.AND P0, PT, R86, RZ, PT ;  /* 0x000000ff5600720c */ /* 0x000fe20003f05270 */
[----:B------:R-:W1:Y:S01]  /*9540*/  LDTM.x32 R4, tmem[UR4+0x40] ;  /* 0x00004004000479ee */ /* 0x000e6200082c0000 */
[----:B------:R-:W-:Y:S09]  /*9550*/  MOV R61, UR50 ;  /* 0x00000032003d7c02 */ /* 0x000ff20008000f00 */
[----:B------:R-:W-:Y:S02]  /*9560*/  @P6 LEA R61, R61, UR49, 0x3 ;  /* 0x000000313d3d6c11 */ /* 0x000fe4000f8e18ff */
[----:B------:R-:W-:Y:S02]  /*9570*/  @P6 SHF.L.U32 R102, R83, 0x1f, RZ ;  /* 0x0000001f53666819 */ /* 0x000fe400000006ff */
[----:B------:R-:W-:Y:S02]  /*9580*/  @P6 IADD3 R62, PT, PT, R61, 0x120, RZ ;  /* 0x000001203d3e6810 */ /* 0x000fe40007ffe0ff */
[----:B------:R-:W-:Y:S02]  /*9590*/  LEA R61, R47, UR49, 0x3 ;  /* 0x000000312f3d7c11 */ /* 0x000fe4000f8e18ff */
[----:B------:R-:W-:Y:S01]  /*95a0*/  @P6 PRMT R62, R101, 0x654, R62 ;  /* 0x00000654653e6816 */ /* 0x000fe2000000003e */
[C---:B-1----:R-:W-:Y:S01]  /*95b0*/  FMUL R0, R38.reuse, R4 ;  /* 0x0000000426007220 */ /* 0x042fe20000400000 */
[C---:B------:R-:W-:Y:S01]  /*95c0*/  FMUL R2, R38.reuse, R5 ;  /* 0x0000000526027220 */ /* 0x040fe20000400000 */
[C---:B------:R-:W-:Y:S01]  /*95d0*/  FMUL R3, R38.reuse, R6 ;  /* 0x0000000626037220 */ /* 0x040fe20000400000 */
[----:B------:R-:W-:Y:S01]  /*95e0*/  FMUL R7, R38, R7 ;  /* 0x0000000726077220 */ /* 0x000fe20000400000 */
[----:B------:R-:W-:Y:S01]  /*95f0*/  FFMA R0, R41, R40, R0 ;  /* 0x0000002829007223 */ /* 0x000fe20000000000 */
[----:B------:R-:W-:Y:S01]  /*9600*/  LOP3.LUT R40, R49, 0xffff0000, RZ, 0xc0, !PT ;  /* 0xffff000031287812 */ /* 0x000fe200078ec0ff */
[C---:B------:R-:W-:Y:S01]  /*9610*/  FFMA R2, R41.reuse, R43, R2 ;  /* 0x0000002b29027223 */ /* 0x040fe20000000002 */
[C---:B------:R-:W-:Y:S01]  /*9620*/  SHF.L.U32 R43, R50.reuse, 0x10, RZ ;  /* 0x00000010322b7819 */ /* 0x040fe200000006ff */
[C---:B------:R-:W-:Y:S01]  /*9630*/  FFMA R3, R41.reuse, R42, R3 ;  /* 0x0000002a29037223 */ /* 0x040fe20000000003 */
[----:B------:R-:W-:Y:S01]  /*9640*/  LOP3.LUT R42, R50, 0xffff0000, RZ, 0xc0, !PT ;  /* 0xffff0000322a7812 */ /* 0x000fe200078ec0ff */
[----:B------:R-:W-:Y:S01]  /*9650*/  FMUL R4, R38, R8 ;  /* 0x0000000826047220 */ /* 0x000fe20000400000 */
[----:B--2---:R-:W-:Y:S01]  /*9660*/  F2FP.BF16.F32.PACK_AB R68, R2, R0 ;  /* 0x000000000244723e */ /* 0x004fe200000010ff */
[----:B------:R-:W-:Y:S01]  /*9670*/  FMUL R5, R38, R9 ;  /* 0x0000000926057220 */ /* 0x000fe20000400000 */
[C---:B------:R-:W-:Y:S01]  /*9680*/  FFMA R7, R41.reuse, R40, R7 ;  /* 0x0000002829077223 */ /* 0x040fe20000000007 */
[----:B------:R-:W-:Y:S01]  /*9690*/  SHF.L.U32 R40, R56, 0x10, RZ ;  /* 0x0000001038287819 */ /* 0x000fe200000006ff */
[C---:B------:R-:W-:Y:S01]  /*96a0*/  FMUL R6, R38.reuse, R10 ;  /* 0x0000000a26067220 */ /* 0x040fe20000400000 */
[C---:B------:R-:W-:Y:S01]  /*96b0*/  FMUL R11, R38.reuse, R11 ;  /* 0x0000000b260b7220 */ /* 0x040fe20000400000 */
[----:B------:R-:W-:Y:S01]  /*96c0*/  FFMA R4, R41, R43, R4 ;  /* 0x0000002b29047223 */ /* 0x000fe20000000004 */
[----:B------:R-:W-:Y:S01]  /*96d0*/  SHF.L.U32 R43, R57, 0x10, RZ ;  /* 0x00000010392b7819 */ /* 0x000fe200000006ff */
[----:B------:R-:W-:Y:S01]  /*96e0*/  FMUL R8, R38, R12 ;  /* 0x0000000c26087220 */ /* 0x000fe20000400000 */
[----:B------:R-:W-:Y:S01]  /*96f0*/  F2FP.BF16.F32.PACK_AB R69, R7, R3 ;  /* 0x000000030745723e */ /* 0x000fe200000010ff */
[C---:B------:R-:W-:Y:S01]  /*9700*/  FFMA R5, R41.reuse, R42, R5 ;  /* 0x0000002a29057223 */ /* 0x040fe20000000005 */
[----:B------:R-:W-:Y:S01]  /*9710*/  LOP3.LUT R42, R56, 0xffff0000, RZ, 0xc0, !PT ;  /* 0xffff0000382a7812 */ /* 0x000fe200078ec0ff */
[----:B------:R-:W-:Y:S01]  /*9720*/  FFMA R6, R41, R45, R6 ;  /* 0x0000002d29067223 */ /* 0x000fe20000000006 */
[----:B------:R-:W-:Y:S01]  /*9730*/  SHF.L.U32 R45, R65, 0x10, RZ ;  /* 0x00000010412d7819 */ /* 0x000fe200000006ff */
[----:B------:R-:W-:Y:S01]  /*9740*/  FFMA R11, R41, R44, R11 ;  /* 0x0000002c290b7223 */ /* 0x000fe2000000000b */
[----:B------:R-:W-:Y:S01]  /*9750*/  F2FP.BF16.F32.PACK_AB R70, R5, R4 ;  /* 0x000000040546723e */ /* 0x000fe200000010ff */
[----:B------:R-:W-:Y:S01]  /*9760*/  FFMA R8, R41, R40, R8 ;  /* 0x0000002829087223 */ /* 0x000fe20000000008 */
[----:B------:R-:W-:Y:S01]  /*9770*/  LOP3.LUT R40, R57, 0xffff0000, RZ, 0xc0, !PT ;  /* 0xffff000039287812 */ /* 0x000fe200078ec0ff */
[C---:B------:R-:W-:Y:S01]  /*9780*/  FMUL R9, R38.reuse, R13 ;  /* 0x0000000d26097220 */ /* 0x040fe20000400000 */
[----:B------:R-:W-:Y:S01]  /*9790*/  F2FP.BF16.F32.PACK_AB R71, R11, R6 ;  /* 0x000000060b47723e */ /* 0x000fe200000010ff */
[C---:B------:R-:W-:Y:S01]  /*97a0*/  FMUL R10, R38.reuse, R14 ;  /* 0x0000000e260a7220 */ /* 0x040fe20000400000 */
[----:B------:R-:W-:Y:S01]  /*97b0*/  LOP3.LUT R44, R75, 0xffff0000, RZ, 0xc0, !PT ;  /* 0xffff00004b2c7812 */ /* 0x000fe200078ec0ff */
[----:B------:R-:W-:Y:S01]  /*97c0*/  FMUL R15, R38, R15 ;  /* 0x0000000f260f7220 */ /* 0x000fe20000400000 */
        /* <DEDUP_REMOVED lines=8> */
[----:B------:R-:W-:Y:S01]  /*9850*/  FMUL R13, R38, R17 ;  /* 0x00000011260d7220 */ /* 0x000fe20000400000 */
[----:B------:R-:W-:Y:S01]  /*9860*/  F2FP.BF16.F32.PACK_AB R53, R15, R10 ;  /* 0x0000000a0f35723e */ /* 0x000fe200000010ff */
[C---:B------:R-:W-:Y:S01]  /*9870*/  FFMA R12, R41.reuse, R42, R12 ;  /* 0x0000002a290c7223 */ /* 0x040fe2000000000c */
[----:B------:R-:W-:Y:S01]  /*9880*/  LOP3.LUT R42, R64, 0xffff0000, RZ, 0xc0, !PT ;  /* 0xffff0000402a7812 */ /* 0x000fe200078ec0ff */
[C---:B------:R-:W-:Y:S01]  /*9890*/  FMUL R14, R38.reuse, R18 ;  /* 0x00000012260e7220 */ /* 0x040fe20000400000 */
[----:B------:R-:W-:Y:S01]  /*98a0*/  FFMA R13, R41, R40, R13 ;  /* 0x00000028290d7223 */ /* 0x000fe2000000000d */
[----:B------:R-:W-:Y:S01]  /*98b0*/  LOP3.LUT R40, R59, 0xffff0000, RZ, 0xc0, !PT ;  /* 0xffff00003b287812 */ /* 0x000fe200078ec0ff */
[----:B------:R1:W-:Y:S01]  /*98c0*/  STS.128 [R84+0x4000], R68 ;  /* 0x0040004454007388 */ /* 0x0003e20000000c00 */
        /* <DEDUP_REMOVED lines=13> */
[C---:B------:R-:W-:Y:S01]  /*99a0*/  FFMA R17, R41.reuse, R42, R17 ;  /* 0x0000002a29117223 */ /* 0x040fe20000000011 */
[----:B------:R-:W-:Y:S01]  /*99b0*/  FFMA R18, R41, R45, R18 ;  /* 0x0000002d29127223 */ /* 0x000fe20000000012 */
[----:B------:R2:W-:Y:S01]  /*99c0*/  STS.128 [R96+0x4010], R52 ;  /* 0x0040103460007388 */ /* 0x0005e20000000c00 */
[----:B------:R-:W-:Y:S01]  /*99d0*/  SHF.L.U32 R45, R67, 0x10, RZ ;  /* 0x00000010432d7819 */ /* 0x000fe200000006ff */
[----:B------:R-:W-:Y:S01]  /*99e0*/  FFMA R23, R41, R40, R23 ;  /* 0x0000002829177223 */ /* 0x000fe20000000017 */
[----:B------:R-:W-:Y:S01]  /*99f0*/  LOP3.LUT R40, R66, 0xffff0000, RZ, 0xc0, !PT ;  /* 0xffff000042287812 */ /* 0x000fe200078ec0ff */
[C---:B------:R-:W-:Y:S01]  /*9a00*/  FMUL R20, R38.reuse, R24 ;  /* 0x0000001826147220 */ /* 0x040fe20000400000 */
[----:B------:R-:W-:Y:S01]  /*9a10*/  LOP3.LUT R42, R67, 0xffff0000, RZ, 0xc0, !PT ;  /* 0xffff0000432a7812 */ /* 0x000fe200078ec0ff */
[C---:B------:R-:W-:Y:S01]  /*9a20*/  FMUL R21, R38.reuse, R25 ;  /* 0x0000001926157220 */ /* 0x040fe20000400000 */
[C---:B------:R-:W-:Y:S01]  /*9a30*/  FMUL R22, R38.reuse, R26 ;  /* 0x0000001a26167220 */ /* 0x040fe20000400000 */
[----:B------:R-:W-:Y:S01]  /*9a40*/  FMUL R27, R38, R27 ;  /* 0x0000001b261b7220 */ /* 0x000fe20000400000 */
[----:B------:R-:W-:Y:S01]  /*9a50*/  FFMA R20, R41, R43, R20 ;  /* 0x0000002b29147223 */ /* 0x000fe20000000014 */
[----:B------:R-:W-:Y:S01]  /*9a60*/  SHF.L.U32 R43, R73, 0x10, RZ ;  /* 0x00000010492b7819 */ /* 0x000fe200000006ff */
[C---:B------:R-:W-:Y:S01]  /*9a70*/  FFMA R21, R41.reuse, R40, R21 ;  /* 0x0000002829157223 */ /* 0x040fe20000000015 */
[C---:B------:R-:W-:Y:S01]  /*9a80*/  FFMA R22, R41.reuse, R45, R22 ;  /* 0x0000002d29167223 */ /* 0x040fe20000000016 */
[C---:B------:R-:W-:Y:S01]  /*9a90*/  FFMA R27, R41.reuse, R42, R27 ;  /* 0x0000002a291b7223 */ /* 0x040fe2000000001b */
[----:B------:R-:W-:Y:S01]  /*9aa0*/  SHF.L.U32 R40, R72, 0x10, RZ ;  /* 0x0000001048287819 */ /* 0x000fe200000006ff */
[----:B------:R-:W-:Y:S01]  /*9ab0*/  FMUL R24, R38, R28 ;  /* 0x0000001c26187220 */ /* 0x000fe20000400000 */
[----:B------:R-:W-:Y:S01]  /*9ac0*/  LOP3.LUT R42, R72, 0xffff0000, RZ, 0xc0, !PT ;  /* 0xffff0000482a7812 */ /* 0x000fe200078ec0ff */
[C---:B------:R-:W-:Y:S01]  /*9ad0*/  FMUL R25, R38.reuse, R29 ;  /* 0x0000001d26197220 */ /* 0x040fe20000400000 */
[C---:B------:R-:W-:Y:S01]  /*9ae0*/  FMUL R26, R38.reuse, R30 ;  /* 0x0000001e261a7220 */ /* 0x040fe20000400000 */
[----:B------:R-:W-:Y:S01]  /*9af0*/  FFMA R24, R41, R40, R24 ;  /* 0x0000002829187223 */ /* 0x000fe20000000018 */
[----:B------:R-:W-:Y:S01]  /*9b00*/  LOP3.LUT R40, R73, 0xffff0000, RZ, 0xc0, !PT ;  /* 0xffff000049287812 */ /* 0x000fe200078ec0ff */
[C---:B------:R-:W-:Y:S01]  /*9b10*/  FFMA R25, R41.reuse, R42, R25 ;  /* 0x0000002a29197223 */ /* 0x040fe20000000019 */
[----:B------:R-:W-:Y:S01]  /*9b20*/  FFMA R26, R41, R43, R26 ;  /* 0x0000002b291a7223 */ /* 0x000fe2000000001a */
[----:B------:R-:W-:Y:S01]  /*9b30*/  FMUL R31, R38, R31 ;  /* 0x0000001f261f7220 */ /* 0x000fe20000400000 */
[----:B------:R-:W-:Y:S01]  /*9b40*/  SHF.L.U32 R43, R74, 0x10, RZ ;  /* 0x000000104a2b7819 */ /* 0x000fe200000006ff */
[----:B------:R-:W-:Y:S01]  /*9b50*/  FMUL R28, R38, R32 ;  /* 0x00000020261c7220 */ /* 0x000fe20000400000 */
[----:B------:R-:W-:Y:S01]  /*9b60*/  LOP3.LUT R42, R74, 0xffff0000, RZ, 0xc0, !PT ;  /* 0xffff00004a2a7812 */ /* 0x000fe200078ec0ff */
[C---:B------:R-:W-:Y:S01]  /*9b70*/  FMUL R29, R38.reuse, R33 ;  /* 0x00000021261d7220 */ /* 0x040fe20000400000 */
[----:B------:R-:W-:Y:S01]  /*9b80*/  SHF.L.U32 R45, R75, 0x10, RZ ;  /* 0x000000104b2d7819 */ /* 0x000fe200000006ff */
        /* <DEDUP_REMOVED lines=33> */
.L_x_140:
[----:B------:R-:W-:Y:S05]  /*9da0*/  BSYNC.RECONVERGENT B0 ;  /* 0x0000000000007941 */ /* 0x000fea0003800200 */
.L_x_139:
        /* <DEDUP_REMOVED lines=21> */
.L_x_144:
[----:B------:R-:W-:Y:S05]  /*9f00*/  BSYNC B0 ;  /* 0x0000000000007941 */ /* 0x000fea0003800000 */
.L_x_143:
[----:B------:R-:W-:Y:S11]  /*9f10*/  ISETP.NE.AND P0, PT, R60, RZ, PT ;  /* 0x000000ff3c00720c */ /* 0x000ff60003f05270 */
[----:B------:R-:W-:Y:S02]  /*9f20*/  @!UPT UIADD3 URZ, UPT, UPT, URZ, URZ, URZ ;  /* 0x000000fffffff290 */ /* 0x000fe4000fffe0ff */
[----:B------:R4:W1:Y:S04]  /*9f30*/  @P0 LDS.128 R48, [R3] ;  /* 0x0000000003300984 */ /* 0x0008680000000c00 */
[----:B------:R4:W1:Y:S04]  /*9f40*/  @P0 LDS.128 R56, [R2+0x10] ;  /* 0x0000100002380984 */ /* 0x0008680000000c00 */
[----:B------:R4:W1:Y:S04]  /*9f50*/  @P0 LDS.128 R64, [R0+0x20] ;  /* 0x0000200000400984 */ /* 0x0008680000000c00 */
[----:B------:R4:W1:Y:S02]  /*9f60*/  @P0 LDS.128 R72, [R47+0x30] ;  /* 0x000030002f480984 */ /* 0x0008640000000c00 */
.L_x_142:
[----:B------:R-:W-:Y:S05]  /*9f70*/  BSYNC B1 ;  /* 0x0000000000017941 */ /* 0x000fea0003800000 */
.L_x_141:
[----:B----4-:R-:W-:Y:S05]  /*9f80*/  VIADD R3, R39, 0x60 ;  /* 0x0000006027037836 */ /* 0x010fea0000000000 */
[----:B------:R-:W-:Y:S04]  /*9f90*/  SHF.R.U32.HI R3, RZ, 0x15, R3 ;  /* 0x00000015ff037819 */ /* 0x000fe80000011603 */
[----:B------:R-:W-:Y:S11]  /*9fa0*/  LOP3.LUT P0, RZ, R3, 0x3, R88, 0x48, !PT ;  /* 0x0000000303ff7812 */ /* 0x000ff60007804858 */
[----:B------:R-:W-:Y:S02]  /*9fb0*/  @!UPT UIADD3 URZ, UPT, UPT, URZ, URZ, URZ ;  /* 0x000000fffffff290 */ /* 0x000fe4000fffe0ff */
[----:B------:R-:W-:Y:S05]  /*9fc0*/  @!P0 BRA `(.L_x_146) ;  /* 0x0000000000408947 */ /* 0x000fea0003800000 */
[----:B------:R-:W4:Y:S01]  /*9fd0*/  LDCU.64 UR8, c[0x4][0x70] ;  /* 0x01000e00ff0877ac */ /* 0x000f220008000a00 */
[----:B------:R-:W-:Y:S01]  /*9fe0*/  MOV R3, 0x0 ;  /* 0x0000000000037802 */ /* 0x000fe20000000f00 */
[----:B------:R-:W-:Y:S02]  /*9ff0*/  HFMA2 R12, -RZ, RZ, 0, 5.9604644775390625e-08 ;  /* 0x00000001ff0c7431 */ /* 0x000fe400000001ff */
[----:B------:R-:W-:Y:S02]  /*a000*/  IMAD.MOV.U32 R8, RZ, RZ, 0x192 ;  /* 0x00000192ff087424 */ /* 0x000fe400078e00ff */
[----:B------:R-:W-:Y:S01]  /*a010*/  IMAD.MOV.U32 R13, RZ, RZ, RZ ;  /* 0x000000ffff0d7224 */ /* 0x000fe200078e00ff */
[----:B------:R-:W5:Y:S01]  /*a020*/  LDCU.64 UR6, c[0x4][0x78] ;  /* 0x01000f00ff0677ac */ /* 0x000f620008000a00 */
[----:B------:R-:W2:Y:S01]  /*a030*/  LDC.64 R2, c[0x4][R3] ;  /* 0x0100000003027b82 */ /* 0x000ea20000000a00 */
[----:B------:R-:W3:Y:S01]  /*a040*/  LDCU.64 UR4, c[0x4][0x10] ;  /* 0x01000200ff0477ac */ /* 0x000ee20008000a00 */
[----:B----4-:R-:W-:Y:S01]  /*a050*/  MOV R5, UR9 ;  /* 0x0000000900057c02 */ /* 0x010fe20008000f00 */
[----:B-1----:R-:W-:Y:S01]  /*a060*/  IMAD.U32 R4, RZ, RZ, UR8 ;  /* 0x00000008ff047e24 */ /* 0x002fe2000f8e00ff */
[----:B-----5:R-:W-:Y:S01]  /*a070*/  MOV R7, UR7 ;  /* 0x0000000700077c02 */ /* 0x020fe20008000f00 */
[----:B------:R-:W-:Y:S01]  /*a080*/  IMAD.U32 R6, RZ, RZ, UR6 ;  /* 0x00000006ff067e24 */ /* 0x000fe2000f8e00ff */
[----:B---3--:R-:W-:Y:S01]  /*a090*/  MOV R11, UR5 ;  /* 0x00000005000b7c02 */ /* 0x008fe20008000f00 */
[----:B------:R-:W-:Y:S02]  /*a0a0*/  IMAD.U32 R10, RZ, RZ, UR4 ;  /* 0x00000004ff0a7e24 */ /* 0x000fe4000f8e00ff */
[----:B------:R-:W-:Y:S07]  /*a0b0*/  LEPC R20, `(.L_x_146) ;  /* 0x000000001014794e */ /* 0x000fee0000000000 */
[----:B--2---:R-:W-:Y:S05]  /*a0c0*/  CALL.ABS.NOINC R2 ;  /* 0x0000000002007343 */ /* 0x004fea0003c00000 */
.L_x_146:
[----:B------:R-:W-:Y:S01]  /*a0d0*/  ISETP.NE.AND P0, PT, R86, RZ, PT ;  /* 0x000000ff5600720c */ /* 0x000fe20003f05270 */
[----:B------:R-:W-:Y:S05]  /*a0e0*/  WARPSYNC.ALL ;  /* 0x0000000000007948 */ /* 0x000fea0003800000 */
[----:B------:R-:W-:Y:S01]  /*a0f0*/  R2UR UR4, R39 ;  /* 0x00000000270472ca */ /* 0x000fe200000e0000 */
[----:B------:R-:W-:Y:S01]  /*a100*/  BSSY.RECONVERGENT B0, `(.L_x_147) ;  /* 0x000008a000007945 */ /* 0x000fe20003800200 */
[C---:B-1----:R-:W-:Y:S02]  /*a110*/  SHF.L.U32 R40, R48.reuse, 0x10, RZ ;  /* 0x0000001030287819 */ /* 0x042fe400000006ff */
[----:B------:R-:W-:Y:S02]  /*a120*/  LOP3.LUT R42, R48, 0xffff0000, RZ, 0xc0, !PT ;  /* 0xffff0000302a7812 */ /* 0x000fe400078ec0ff */
[C---:B------:R-:W-:Y:S02]  /*a130*/  SHF.L.U32 R43, R49.reuse, 0x10, RZ ;  /* 0x00000010312b7819 */ /* 0x040fe400000006ff */
[----:B------:R-:W-:Y:S02]  /*a140*/  LOP3.LUT R44, R49, 0xffff0000, RZ, 0xc0, !PT ;  /* 0xffff0000312c7812 */ /* 0x000fe400078ec0ff */
[C---:B------:R-:W-:Y:S02]  /*a150*/  SHF.L.U32 R45, R50.reuse, 0x10, RZ ;  /* 0x00000010322d7819 */ /* 0x040fe400000006ff */
[----:B------:R-:W-:Y:S01]  /*a160*/  LOP3.LUT R46, R50, 0xffff0000, RZ, 0xc0, !PT ;  /* 0xffff0000322e7812 */ /* 0x000fe200078ec0ff */
[----:B------:R-:W1:Y:S01]  /*a170*/  LDTM.x32 R4, tmem[UR4+0x60] ;  /* 0x00006004000479ee */ /* 0x000e6200082c0000 */
[C---:B------:R-:W-:Y:S01]  /*a180*/  SHF.L.U32 R47, R51.reuse, 0x10, RZ ;  /* 0x00000010332f7819 */ /* 0x040fe200000006ff */
[----:B------:R-:W-:Y:S01]  /*a190*/  NOP ;  /* 0x0000000000007918 */ /* 0x000fe20000000000 */
[----:B------:R-:W-:Y:S02]  /*a1a0*/  LOP3.LUT R48, R51, 0xffff0000, RZ, 0xc0, !PT ;  /* 0xffff000033307812 */ /* 0x000fe400078ec0ff */
[C---:B------:R-:W-:Y:S02]  /*a1b0*/  SHF.L.U32 R49, R56.reuse, 0x10, RZ ;  /* 0x0000001038317819 */ /* 0x040fe400000006ff */
[----:B------:R-:W-:Y:S02]  /*a1c0*/  LOP3.LUT R51, R56, 0xffff0000, RZ, 0xc0, !PT ;  /* 0xffff000038337812 */ /* 0x000fe400078ec0ff */
[C---:B------:R-:W-:Y:S02]  /*a1d0*/  SHF.L.U32 R50, R57.reuse, 0x10, RZ ;  /* 0x0000001039327819 */ /* 0x040fe400000006ff */
[----:B--2---:R-:W-:Y:S02]  /*a1e0*/  LOP3.LUT R52, R57, 0xffff0000, RZ, 0xc0, !PT ;  /* 0xffff000039347812 */ /* 0x004fe400078ec0ff */
[C---:B------:R-:W-:Y:S02]  /*a1f0*/  SHF.L.U32 R53, R58.reuse, 0x10, RZ ;  /* 0x000000103a357819 */ /* 0x040fe400000006ff */
[----:B------:R-:W-:Y:S02]  /*a200*/  LOP3.LUT R54, R58, 0xffff0000, RZ, 0xc0, !PT ;  /* 0xffff00003a367812 */ /* 0x000fe400078ec0ff */
[----:B------:R-:W-:Y:S02]  /*a210*/  SHF.L.U32 R55, R59, 0x10, RZ ;  /* 0x000000103b377819 */ /* 0x000fe400000006ff */
[----:B------:R-:W-:Y:S02]  /*a220*/  IADD3 R99, PT, PT, R99, 0x170, RZ ;  /* 0x0000017063637810 */ /* 0x000fe40007ffe0ff */
[----:B------:R-:W-:Y:S02]  /*a230*/  LOP3.LUT R56, R59, 0xffff0000, RZ, 0xc0, !PT ;  /* 0xffff00003b387812 */ /* 0x000fe400078ec0ff */
[----:B------:R-:W-:Y:S01]  /*a240*/  SHF.L.U32 R57, R64, 0x10, RZ ;  /* 0x0000001040397819 */ /* 0x000fe200000006ff */
[----:B-1----:R-:W-:Y:S01]  /*a250*/  FMUL R4, R38, R4 ;  /* 0x0000000426047220 */ /* 0x002fe20000400000 */
[----:B------:R-:W-:Y:S01]  /*a260*/  LOP3.LUT R58, R64, 0xffff0000, RZ, 0xc0, !PT ;  /* 0xffff0000403a7812 */ /* 0x000fe200078ec0ff */
[C---:B------:R-:W-:Y:S01]  /*a270*/  FMUL R5, R38.reuse, R5 ;  /* 0x0000000526057220 */ /* 0x040fe20000400000 */
[----:B------:R-:W-:Y:S01]  /*a280*/  LOP3.LUT R99, R99, 0xfefffff8, RZ, 0xc0, !PT ;  /* 0xfefffff863637812 */ /* 0x000fe200078ec0ff */
[C---:B------:R-:W-:Y:S01]  /*a290*/  FFMA R4, R41.reuse, R40, R4 ;  /* 0x0000002829047223 */ /* 0x040fe20000000004 */
[C---:B------:R-:W-:Y:S01]  /*a2a0*/  FMUL R6, R38.reuse, R6 ;  /* 0x0000000626067220 */ /* 0x040fe20000400000 */
[----:B------:R-:W-:Y:S01]  /*a2b0*/  FFMA R5, R41, R42, R5 ;  /* 0x0000002a29057223 */ /* 0x000fe20000000005 */
[----:B------:R-:W-:Y:S01]  /*a2c0*/  SHF.L.U32 R59, R65, 0x10, RZ ;  /* 0x00000010413b7819 */ /* 0x000fe200000006ff */
[----:B------:R1:W-:Y:S01]  /*a2d0*/  SYNCS.ARRIVE.TRANS64.RED.A1T0 RZ, [R99+URZ], RZ ;  /* 0x000000ff63ff79a7 */ /* 0x0003e200081004ff */
[----:B------:R-:W-:Y:S01]  /*a2e0*/  FFMA R6, R41, R43, R6 ;  /* 0x0000002b29067223 */ /* 0x000fe20000000006 */
[C---:B------:R-:W-:Y:S01]  /*a2f0*/  FMUL R7, R38.reuse, R7 ;  /* 0x0000000726077220 */ /* 0x040fe20000400000 */
[----:B------:R-:W-:Y:S01]  /*a300*/  F2FP.BF16.F32.PACK_AB R104, R5, R4 ;  /* 0x000000040568723e */ /* 0x000fe200000010ff */
[C---:B------:R-:W-:Y:S01]  /*a310*/  FMUL R8, R38.reuse, R8 ;  /* 0x0000000826087220 */ /* 0x040fe20000400000 */
[----:B------:R-:W-:Y:S01]  /*a320*/  FMUL R9, R38, R9 ;  /* 0x0000000926097220 */ /* 0x000fe20000400000 */
[----:B------:R-:W-:Y:S01]  /*a330*/  LOP3.LUT R60, R65, 0xffff0000, RZ, 0xc0, !PT ;  /* 0xffff0000413c7812 */ /* 0x000fe200078ec0ff */
[C---:B------:R-:W-:Y:S01]  /*a340*/  FFMA R7, R41.reuse, R44, R7 ;  /* 0x0000002c29077223 */ /* 0x040fe20000000007 */
[C---:B------:R-:W-:Y:S01]  /*a350*/  FFMA R8, R41.reuse, R45, R8 ;  /* 0x0000002d29087223 */ /* 0x040fe20000000008 */
[----:B------:R-:W-:Y:S01]  /*a360*/  SHF.L.U32 R61, R66, 0x10, RZ ;  /* 0x00000010423d7819 */ /* 0x000fe200000006ff */
[----:B------:R-:W-:Y:S01]  /*a370*/  FFMA R9, R41, R46, R9 ;  /* 0x0000002e29097223 */ /* 0x000fe20000000009 */
[C---:B------:R-:W-:Y:S01]  /*a380*/  FMUL R10, R38.reuse, R10 ;  /* 0x0000000a260a7220 */ /* 0x040fe20000400000 */
[----:B------:R-:W-:Y:S01]  /*a390*/  F2FP.BF16.F32.PACK_AB R105, R7, R6 ;  /* 0x000000060769723e */ /* 0x000fe200000010ff */
[C---:B------:R-:W-:Y:S01]  /*a3a0*/  FMUL R11, R38.reuse, R11 ;  /* 0x0000000b260b7220 */ /* 0x040fe20000400000 */
[----:B------:R-:W-:Y:S01]  /*a3b0*/  FMUL R0, R38, R12 ;  /* 0x0000000c26007220 */ /* 0x000fe20000400000 */
[----:B------:R-:W-:Y:S01]  /*a3c0*/  F2FP.BF16.F32.PACK_AB R106, R9, R8 ;  /* 0x00000008096a723e */ /* 0x000fe200000010ff */
[C---:B------:R-:W-:Y:S01]  /*a3d0*/  FFMA R10, R41.reuse, R47, R10 ;  /* 0x0000002f290a7223 */ /* 0x040fe2000000000a */
[C---:B------:R-:W-:Y:S01]  /*a3e0*/  FFMA R11, R41.reuse, R48, R11 ;  /* 0x00000030290b7223 */ /* 0x040fe2000000000b */
[----:B------:R-:W-:Y:S01]  /*a3f0*/  LOP3.LUT R62, R66, 0xffff0000, RZ, 0xc0, !PT ;  /* 0xffff0000423e7812 */ /* 0x000fe200078ec0ff */
[----:B------:R-:W-:Y:S01]  /*a400*/  FFMA R0, R41, R49, R0 ;  /* 0x0000003129007223 */ /* 0x000fe20000000000 */
[C---:B------:R-:W-:Y:S01]  /*a410*/  FMUL R2, R38.reuse, R13 ;  /* 0x0000000d26027220 */ /* 0x040fe20000400000 */
[----:B------:R-:W-:Y:S01]  /*a420*/  SHF.L.U32 R63, R67, 0x10, RZ ;  /* 0x00000010433f7819 */ /* 0x000fe200000006ff */
[C---:B------:R-:W-:Y:S01]  /*a430*/  FMUL R3, R38.reuse, R14 ;  /* 0x0000000e26037220 */ /* 0x040fe20000400000 */
[----:B------:R-:W-:Y:S01]  /*a440*/  F2FP.BF16.F32.PACK_AB R107, R11, R10 ;  /* 0x0000000a0b6b723e */ /* 0x000fe200000010ff */
[----:B------:R-:W-:Y:S01]  /*a450*/  FFMA R2, R41, R51, R2 ;  /* 0x0000003329027223 */ /* 0x000fe20000000002 */
[C---:B------:R-:W-:Y:S01]  /*a460*/  FMUL R15, R38.reuse, R15 ;  /* 0x0000000f260f7220 */ /* 0x040fe20000400000 */
[C---:B------:R-:W-:Y:S01]  /*a470*/  FMUL R12, R38.reuse, R16 ;  /* 0x00000010260c7220 */ /* 0x040fe20000400000 */
[----:B------:R-:W-:Y:S01]  /*a480*/  FMUL R13, R38, R17 ;  /* 0x00000011260d7220 */ /* 0x000fe20000400000 */
[----:B------:R1:W-:Y:S01]  /*a490*/  STS.128 [R84+0x6000], R104 ;  /* 0x0060006854007388 */ /* 0x0003e20000000c00 */
[----:B------:R-:W-:Y:S01]  /*a4a0*/  LOP3.LUT R64, R67, 0xffff0000, RZ, 0xc0, !PT ;  /* 0xffff000043407812 */ /* 0x000fe200078ec0ff */
[C---:B------:R-:W-:Y:S01]  /*a4b0*/  FFMA R3, R41.reuse, R50, R3 ;  /* 0x0000003229037223 */ /* 0x040fe20000000003 */
[----:B------:R-:W-:Y:S01]  /*a4c0*/  SHF.L.U32 R65, R72, 0x10, RZ ;  /* 0x0000001048417819 */ /* 0x000fe200000006ff */
[C---:B------:R-:W-:Y:S01]  /*a4d0*/  FFMA R15, R41.reuse, R52, R15 ;  /* 0x00000034290f7223 */ /* 0x040fe2000000000f */
[----:B------:R-:W-:Y:S01]  /*a4e0*/  F2FP.BF16.F32.PACK_AB R108, R2, R0 ;  /* 0x00000000026c723e */ /* 0x000fe200000010ff */
[C---:B------:R-:W-:Y:S01]  /*a4f0*/  FFMA R12, R41.reuse, R53, R12 ;  /* 0x00000035290c7223 */ /* 0x040fe2000000000c */
[C---:B------:R-:W-:Y:S01]  /*a500*/  FFMA R13, R41.reuse, R54, R13 ;  /* 0x00000036290d7223 */ /* 0x040fe2000000000d */
[C---:B------:R-:W-:Y:S01]  /*a510*/  FMUL R14, R38.reuse, R18 ;  /* 0x00000012260e7220 */ /* 0x040fe20000400000 */
[C---:B------:R-:W-:Y:S01]  /*a520*/  FMUL R19, R38.reuse, R19 ;  /* 0x0000001326137220 */ /* 0x040fe20000400000 */
[C---:B------:R-:W-:Y:S01]  /*a530*/  FMUL R16, R38.reuse, R20 ;  /* 0x0000001426107220 */ /* 0x040fe20000400000 */
[C---:B------:R-:W-:Y:S01]  /*a540*/  FMUL R17, R38.reuse, R21 ;  /* 0x0000001526117220 */ /* 0x040fe20000400000 */
[C---:B------:R-:W-:Y:S01]  /*a550*/  FFMA R14, R41.reuse, R55, R14 ;  /* 0x00000037290e7223 */ /* 0x040fe2000000000e */
        /* <DEDUP_REMOVED lines=9> */
[----:B------:R-:W-:Y:S01]  /*a5f0*/  FFMA R23, R41, R60, R23 ;  /* 0x0000003c29177223 */ /* 0x000fe20000000017 */
[C---:B------:R-:W-:Y:S01]  /*a600*/  FMUL R27, R38.reuse, R27 ;  /* 0x0000001b261b7220 */ /* 0x040fe20000400000 */
[----:B------:R-:W-:Y:S01]  /*a610*/  F2FP.BF16.F32.PACK_AB R109, R15, R3 ;  /* 0x000000030f6d723e */ /* 0x000fe200000010ff */
[----:B------:R-:W-:Y:S01]  /*a620*/  FFMA R20, R41, R61, R20 ;  /* 0x0000003d29147223 */ /* 0x000fe20000000014 */
[----:B------:R-:W-:Y:S01]  /*a630*/  F2FP.BF16.F32.PACK_AB R110, R13, R12 ;  /* 0x0000000c0d6e723e */ /* 0x000fe200000010ff */
[----:B------:R-:W-:Y:S01]  /*a640*/  FMUL R24, R38, R28 ;  /* 0x0000001c26187220 */ /* 0x000fe20000400000 */
[----:B------:R-:W-:Y:S01]  /*a650*/  F2FP.BF16.F32.PACK_AB R111, R19, R14 ;  /* 0x0000000e136f723e */ /* 0x000fe200000010ff */
[----:B------:R-:W-:Y:S01]  /*a660*/  FFMA R21, R41, R62, R21 ;  /* 0x0000003e29157223 */ /* 0x000fe20000000015 */
[----:B------:R-:W-:Y:S01]  /*a670*/  LOP3.LUT R66, R72, 0xffff0000, RZ, 0xc0, !PT ;  /* 0xffff000048427812 */ /* 0x000fe200078ec0ff */
[C---:B------:R-:W-:Y:S01]  /*a680*/  FMUL R25, R38.reuse, R29 ;  /* 0x0000001d26197220 */ /* 0x040fe20000400000 */
[----:B------:R-:W-:Y:S01]  /*a690*/  SHF.L.U32 R67, R73, 0x10, RZ ;  /* 0x0000001049437819 */ /* 0x000fe200000006ff */
[----:B------:R1:W-:Y:S01]  /*a6a0*/  STS.128 [R96+0x6010], R108 ;  /* 0x0060106c60007388 */ /* 0x0003e20000000c00 */
[----:B------:R-:W-:Y:S01]  /*a6b0*/  FFMA R22, R41, R63, R22 ;  /* 0x0000003f29167223 */ /* 0x000fe20000000016 */
[----:B------:R-:W-:Y:S01]  /*a6c0*/  LOP3.LUT R68, R73, 0xffff0000, RZ, 0xc0, !PT ;  /* 0xffff000049447812 */ /* 0x000fe200078ec0ff */
[----:B------:R-:W-:Y:S01]  /*a6d0*/  FMUL R26, R38, R30 ;  /* 0x0000001e261a7220 */ /* 0x000fe20000400000 */
[C---:B------:R-:W-:Y:S01]  /*a6e0*/  FFMA R27, R41.reuse, R64, R27 ;  /* 0x00000040291b7223 */ /* 0x040fe2000000001b */
[----:B------:R-:W-:Y:S01]  /*a6f0*/  SHF.L.U32 R69, R74, 0x10, RZ ;  /* 0x000000104a457819 */ /* 0x000fe200000006ff */
[----:B------:R-:W-:Y:S01]  /*a700*/  FMUL R31, R38, R31 ;  /* 0x0000001f261f7220 */ /* 0x000fe20000400000 */
[C---:B------:R-:W-:Y:S01]  /*a710*/  FFMA R24, R41.reuse, R65, R24 ;  /* 0x0000004129187223 */ /* 0x040fe20000000018 */
[----:B------:R-:W-:Y:S01]  /*a720*/  LOP3.LUT R70, R74, 0xffff0000, RZ, 0xc0, !PT ;  /* 0xffff00004a467812 */ /* 0x000fe200078ec0ff */
[C---:B------:R-:W-:Y:S01]  /*a730*/  FMUL R28, R38.reuse, R32 ;  /* 0x00000020261c7220 */ /* 0x040fe20000400000 */
[----:B------:R-:W-:Y:S01]  /*a740*/  FFMA R25, R41, R66, R25 ;  /* 0x0000004229197223 */ /* 0x000fe20000000019 */
[----:B------:R-:W-:Y:S01]  /*a750*/  SHF.L.U32 R71, R75, 0x10, RZ ;  /* 0x000000104b477819 */ /* 0x000fe200000006ff */
[C---:B------:R-:W-:Y:S01]  /*a760*/  FMUL R29, R38.reuse, R33 ;  /* 0x00000021261d7220 */ /* 0x040fe20000400000 */
[----:B------:R-:W-:Y:S01]  /*a770*/  FFMA R26, R41, R67, R26 ;  /* 0x00000043291a7223 */ /* 0x000fe2000000001a */
[----:B------:R-:W-:Y:S01]  /*a780*/  LOP3.LUT R72, R75, 0xffff0000, RZ, 0xc0, !PT ;  /* 0xffff00004b487812 */ /* 0x000fe200078ec0ff */
        /* <DEDUP_REMOVED lines=26> */
[----:B------:R-:W-:Y:S02]  /*a930*/  UIADD3 UR40, UPT, UPT, UR49, 0x6200, URZ ;  /* 0x0000620031287890 */ /* 0x000fe4000fffe0ff */
[----:B------:R-:W-:Y:S02]  /*a940*/  UIADD3 UR41, UPT, UPT, UR52, 0x60, URZ ;  /* 0x0000006034297890 */ /* 0x000fe4000fffe0ff */
[----:B--2---:R-:W-:Y:S04]  /*a950*/  UIADD3 UR4, UP0, UPT, UR6, 0x680, URZ ;  /* 0x0000068006047890 */ /* 0x004fe8000ff1e0ff */
[----:B------:R-:W-:Y:S09]  /*a960*/  UIADD3.X UR5, UPT, UPT, URZ, UR7, URZ, UP0, !UPT ;  /* 0x00000007ff057290 */ /* 0x000ff200087fe4ff */
[----:B------:R2:W-:Y:S01]  /*a970*/  UTMASTG.4D [UR40], [UR4] ;  /* 0x00000028040073b5 */ /* 0x0005e20008018000 */
[----:B------:R0:W-:Y:S01]  /*a980*/  UTMACMDFLUSH ;  /* 0x00000000000079b7 */ /* 0x0001e20000000000 */
[----:B--2---:R-:W-:Y:S04]  /*a990*/  DEPBAR.LE SB0, 0x1 ;  /* 0x000080400000791a */ /* 0x004fe80000000000 */
.L_x_148:
[----:B------:R-:W-:Y:S05]  /*a9a0*/  BSYNC.RECONVERGENT B0 ;  /* 0x0000000000007941 */ /* 0x000fea0003800200 */
.L_x_147:
[----:B------:R-:W-:Y:S01]  /*a9b0*/  BAR.SYNC.DEFER_BLOCKING 0x1, 0x80 ;  /* 0x0042000000007b1d */ /* 0x000fe20000010000 */
[----:B------:R-:W-:Y:S01]  /*a9c0*/  UISETP.NE.AND UP0, UPT, UR54, -0x4, UPT ;  /* 0xfffffffc3600788c */ /* 0x000fe2000bf05270 */
[----:B------:R-:W-:Y:S08]  /*a9d0*/  IADD3 R0, PT, PT, R36, 0x1, RZ ;  /* 0x0000000124007810 */ /* 0x000ff00007ffe0ff */
[----:B------:R-:W-:Y:S05]  /*a9e0*/  BRA.U !UP0, `(.L_x_149) ;  /* 0x0000000108247547 */ /* 0x000fea000b800000 */
[----:B------:R-:W-:Y:S01]  /*a9f0*/  ISETP.NE.AND P0, PT, R98, RZ, PT ;  /* 0x000000ff6200720c */ /* 0x000fe20003f05270 */
[----:B------:R-:W-:Y:S01]  /*aa00*/  IMAD.U32 R2, RZ, RZ, UR51 ;  /* 0x00000033ff027e24 */ /* 0x000fe2000f8e00ff */
[----:B------:R-:W-:Y:S04]  /*aa10*/  UIADD3 UR4, UPT, UPT, UR51, 0x1, URZ ;  /* 0x0000000133047890 */ /* 0x000fe8000fffe0ff */
[----:B------:R-:W-:Y:S04]  /*aa20*/  UISETP.NE.AND UP0, UPT, UR4, 0x4, UPT ;  /* 0x000000040400788c */ /* 0x000fe8000bf05270 */
[----:B------:R-:W-:Y:S03]  /*aa30*/  USEL UR51, UR4, URZ, UP0 ;  /* 0x000000ff04337287 */ /* 0x000fe60008000000 */
[----:B------:R-:W-:Y:S05]  /*aa40*/  @P0 LEA R2, R2, UR49, 0x3 ;  /* 0x0000003102020c11 */ /* 0x000fea000f8e18ff */
[----:B------:R-:W-:Y:S05]  /*aa50*/  @P0 VIADD R2, R2, 0x120 ;  /* 0x0000012002020836 */ /* 0x000fea0000000000 */
[----:B------:R-:W-:Y:S04]  /*aa60*/  @P0 PRMT R2, R101, 0x654, R2 ;  /* 0x0000065465020816 */ /* 0x000fe80000000002 */
[----:B------:R2:W-:Y:S03]  /*aa70*/  @P0 SYNCS.ARRIVE.TRANS64.RED.A1T0 RZ, [R2+URZ], RZ ;  /* 0x000000ff02ff09a7 */ /* 0x0005e600081004ff */
.L_x_149:
[----:B------:R-:W-:Y:S01]  /*aa80*/  R2UR UR5, R91 ;  /* 0x000000005b0572ca */ /* 0x000fe200000e0000 */
[----:B------:R-:W-:Y:S01]  /*aa90*/  UISETP.NE.AND UP0, UPT, UR63, URZ, UPT ;  /* 0x000000ff3f00728c */ /* 0x000fe2000bf05270 */
[----:B------:R-:W-:Y:S01]  /*aaa0*/  R2UR UR4, R92 ;  /* 0x000000005c0472ca */ /* 0x000fe200000e0000 */
[----:B------:R-:W-:Y:S01]  /*aab0*/  UIADD3 UR54, UPT, UPT, UR54, 0x4, URZ ;  /* 0x0000000436367890 */ /* 0x000fe2000fffe0ff */
[----:B------:R-:W-:Y:S02]  /*aac0*/  R2UR UR50, R95 ;  /* 0x000000005f3272ca */ /* 0x000fe400000e0000 */
[C---:B------:R-:W-:Y:S02]  /*aad0*/  ISETP.NE.AND P0, PT, R0.reuse, 0x2, PT ;  /* 0x000000020000780c */ /* 0x040fe40003f05270 */
[----:B------:R-:W-:Y:S02]  /*aae0*/  LOP3.LUT R81, R81, 0x1, RZ, 0x3c, !PT ;  /* 0x0000000151517812 */ /* 0x000fe400078e3cff */
[----:B------:R-:W-:Y:S02]  /*aaf0*/  SEL R3, RZ, 0x1, P0 ;  /* 0x00000001ff037807 */ /* 0x000fe40000000000 */
[----:B------:R-:W-:Y:S01]  /*ab00*/  SEL R36, R0, RZ, P0 ;  /* 0x000000ff00247207 */ /* 0x000fe20000000000 */
[----:B------:R-:W-:Y:S01]  /*ab10*/  UIADD3 UR20, UPT, UPT, UR36, UR5, URZ ;  /* 0x0000000524147290 */ /* 0x000fe2000fffe0ff */
[----:B------:R-:W-:Y:S01]  /*ab20*/  LOP3.LUT R82, R82, R3, RZ, 0x3c, !PT ;  /* 0x0000000352527212 */ /* 0x000fe200078e3cff */
[----:B------:R-:W-:Y:S01]  /*ab30*/  UIADD3 UR24, UPT, UPT, UR37, UR4, URZ ;  /* 0x0000000425187290 */ /* 0x000fe2000fffe0ff */
[----:B------:R-:W-:Y:S11]  /*ab40*/  BRA.U UP0, `(.L_x_150) ;  /* 0xffffffbd00087547 */ /* 0x000ff6000b83ffff */
[----:B------:R-:W-:-:S13]  /*ab50*/  R2UR UR4, R93 ;  /* 0x000000005d0472ca */ /* 0x000fda00000e0000 */
[----:B------:R-:W-:-:S09]  /*ab60*/  UISETP.NE.AND UP0, UPT, UR4, URZ, UPT ;  /* 0x000000ff0400728c */ /* 0x000fd2000bf05270 */
[----:B------:R-:W-:Y:S05]  /*ab70*/  BRA.U !UP0, `(.L_x_151) ;  /* 0x0000000108487547 */ /* 0x000fea000b800000 */
[----:B------:R-:W4:Y:S02]  /*ab80*/  LDCU.64 UR4, c[0x0][0x890] ;  /* 0x00011200ff0477ac */ /* 0x000f240008000a00 */
[----:B----4-:R-:W-:-:S04]  /*ab90*/  UISETP.NE.U32.AND UP0, UPT, UR4, URZ, UPT ;  /* 0x000000ff0400728c */ /* 0x010fc8000bf05070 */
[----:B------:R-:W-:-:S09]  /*aba0*/  UISETP.NE.AND.EX UP0, UPT, UR5, URZ, UPT, UP0 ;  /* 0x000000ff0500728c */ /* 0x000fd2000bf05300 */
[----:B------:R-:W-:Y:S05]  /*abb0*/  BRA.U UP0, `(.L_x_152) ;  /* 0x00000001000c7547 */ /* 0x000fea000b800000 */
[----:B------:R-:W-:-:S13]  /*abc0*/  FSETP.NEU.AND P0, PT, R41, RZ, PT ;  /* 0x000000ff2900720b */ /* 0x000fda0003f0d000 */
[----:B------:R-:W-:Y:S05]  /*abd0*/  @!P0 EXIT ;  /* 0x000000000000894d */ /* 0x000fea0003800000 */
[----:B------:R-:W-:Y:S05]  /*abe0*/  BRA `(.L_x_151) ;  /* 0x00000000002c7947 */ /* 0x000fea0003800000 */
.L_x_152:
[----:B------:R-:W-:Y:S01]  /*abf0*/  ISETP.NE.AND P0, PT, R97, RZ, PT ;  /* 0x000000ff6100720c */ /* 0x000fe20003f05270 */
[----:B------:R-:W-:-:S12]  /*ac00*/  BSSY.RECONVERGENT B0, `(.L_x_151) ;  /* 0x0000009000007945 */ /* 0x000fd80003800200 */
[----:B------:R-:W-:Y:S05]  /*ac10*/  @P0 BRA `(.L_x_153) ;  /* 0x0000000000140947 */ /* 0x000fea0003800000 */
[----:B------:R-:W4:Y:S02]  /*ac20*/  LDCU.64 UR4, c[0x0][0x888] ;  /* 0x00011100ff0477ac */ /* 0x000f240008000a00 */
[----:B----4-:R-:W-:-:S04]  /*ac30*/  ISETP.NE.U32.AND P0, PT, RZ, UR4, PT ;  /* 0x00000004ff007c0c */ /* 0x010fc8000bf05070 */
[----:B------:R-:W-:-:S13]  /*ac40*/  ISETP.NE.AND.EX P0, PT, RZ, UR5, PT, P0 ;  /* 0x00000005ff007c0c */ /* 0x000fda000bf05300 */
[----:B------:R-:W-:Y:S05]  /*ac50*/  @!P0 EXIT ;  /* 0x000000000000894d */ /* 0x000fea0003800000 */
[----:B------:R-:W-:Y:S05]  /*ac60*/  BRA `(.L_x_154) ;  /* 0x0000000000087947 */ /* 0x000fea0003800000 */
.L_x_153:
[----:B------:R-:W-:-:S13]  /*ac70*/  FSETP.NEU.AND P0, PT, R41, RZ, PT ;  /* 0x000000ff2900720b */ /* 0x000fda0003f0d000 */
[----:B------:R-:W-:Y:S05]  /*ac80*/  @!P0 EXIT ;  /* 0x000000000000894d */ /* 0x000fea0003800000 */
.L_x_154:
[----:B------:R-:W-:Y:S05]  /*ac90*/  BSYNC.RECONVERGENT B0 ;  /* 0x0000000000007941 */ /* 0x000fea0003800200 */
.L_x_151:
[----:B------:R-:W4:Y:S01]  /*aca0*/  S2UR UR5, SR_CgaCtaId ;  /* 0x00000000000579c3 */ /* 0x000f220000008800 */
[----:B------:R-:W-:Y:S01]  /*acb0*/  ULEA UR4, UR51, UR49, 0x3 ;  /* 0x0000003133047291 */ /* 0x000fe2000f8e18ff */
[----:B------:R-:W-:-:S04]  /*acc0*/  DEPBAR.LE SB0, 0x0 ;  /* 0x000080000000791a */ /* 0x000fc80000000000 */
[----:B------:R-:W-:-:S04]  /*acd0*/  UIADD3 UR4, UPT, UPT, UR4, 0x120, URZ ;  /* 0x0000012004047890 */ /* 0x000fc8000fffe0ff */
[----:B----4-:R-:W-:-:S09]  /*ace0*/  UPRMT UR4, UR5, 0x654, UR4 ;  /* 0x0000065405047896 */ /* 0x010fd20008000004 */
[----:B------:R-:W-:Y:S01]  /*acf0*/  SYNCS.ARRIVE.TRANS64.RED.A1T0 RZ, [UR4], RZ ;  /* 0x000000ffffff79a7 */ /* 0x000fe20008100404 */
[----:B------:R-:W-:Y:S05]  /*ad00*/  EXIT ;  /* 0x000000000000794d */ /* 0x000fea0003800000 */
.L_x_25:
[----:B------:R-:W-:Y:S07]  /*ad10*/  MOV R0, UR11 ;  /* 0x0000000b00007c02 */ /* 0x000fee0008000f00 */
.L_x_155:
[----:B--2---:R2:W4:Y:S02]  /*ad20*/  SYNCS.PHASECHK.TRANS64.TRYWAIT P0, [R0+URZ+0x80], R5 ;  /* 0x00008005000075a7 */ /* 0x00452400080011ff */
[----:B----4-:R-:W-:Y:S05]  /*ad30*/  @!P0 NANOSLEEP.SYNCS 0x989680 ;  /* 0x009896800000895d */ /* 0x010fea0003900000 */
[----:B------:R-:W4:Y:S02]  /*ad40*/  @!P0 SYNCS.PHASECHK.TRANS64 P0, [R0+URZ+0x80], R5 ;  /* 0x00008005000085a7 */ /* 0x000f2400080010ff */
[----:B----4-:R-:W-:Y:S05]  /*ad50*/  @!P0 BRA `(.L_x_155) ;  /* 0xfffffffc00f08947 */ /* 0x010fea000383ffff */
[----:B------:R-:W-:Y:S05]  /*ad60*/  BRA `(.L_x_24) ;  /* 0xffffff7000a47947 */ /* 0x000fea000383ffff */
.L_x_32:
[----:B------:R-:W-:Y:S07]  /*ad70*/  MOV R0, UR21 ;  /* 0x0000001500007c02 */ /* 0x000fee0008000f00 */
.L_x_156:
[----:B-1----:R1:W2:Y:S02]  /*ad80*/  SYNCS.PHASECHK.TRANS64.TRYWAIT P0, [R0+URZ+0x80], R5 ;  /* 0x00008005000075a7 */ /* 0x0022a400080011ff */
[----:B--2---:R-:W-:Y:S05]  /*ad90*/  @!P0 NANOSLEEP.SYNCS 0x989680 ;  /* 0x009896800000895d */ /* 0x004fea0003900000 */
[----:B------:R-:W2:Y:S02]  /*ada0*/  @!P0 SYNCS.PHASECHK.TRANS64 P0, [R0+URZ+0x80], R5 ;  /* 0x00008005000085a7 */ /* 0x000ea400080010ff */
[----:B--2---:R-:W-:Y:S05]  /*adb0*/  @!P0 BRA `(.L_x_156) ;  /* 0xfffffffc00f08947 */ /* 0x004fea000383ffff */
[----:B------:R-:W-:Y:S05]  /*adc0*/  BRA `(.L_x_31) ;  /* 0xffffff7400e47947 */ /* 0x000fea000383ffff */
.L_x_37:
[----:B-1----:R-:W-:-:S07]  /*add0*/  MOV R0, UR27 ;  /* 0x0000001b00007c02 */ /* 0x002fce0008000f00 */
.L_x_157:
[----:B-1----:R1:W2:Y:S02]  /*ade0*/  SYNCS.PHASECHK.TRANS64.TRYWAIT P0, [R0+URZ+0x150], R3 ;  /* 0x00015003000075a7 */ /* 0x0022a400080011ff */
[----:B--2---:R-:W-:Y:S05]  /*adf0*/  @!P0 NANOSLEEP.SYNCS 0x989680 ;  /* 0x009896800000895d */ /* 0x004fea0003900000 */
[----:B------:R-:W2:Y:S02]  /*ae00*/  @!P0 SYNCS.PHASECHK.TRANS64 P0, [R0+URZ+0x150], R3 ;  /* 0x00015003000085a7 */ /* 0x000ea400080010ff */
[----:B--2---:R-:W-:Y:S05]  /*ae10*/  @!P0 BRA `(.L_x_157) ;  /* 0xfffffffc00f08947 */ /* 0x004fea000383ffff */
[----:B------:R-:W-:Y:S05]  /*ae20*/  BRA `(.L_x_158) ;  /* 0xffffff7800c47947 */ /* 0x000fea000383ffff */
.L_x_41:
[----:B------:R-:W-:-:S07]  /*ae30*/  MOV R0, UR4 ;  /* 0x0000000400007c02 */ /* 0x000fce0008000f00 */
.L_x_159:
[----:B-1----:R1:W2:Y:S02]  /*ae40*/  SYNCS.PHASECHK.TRANS64.TRYWAIT P0, [R0+URZ], R3 ;  /* 0x00000003000075a7 */ /* 0x0022a400080011ff */
[----:B--2---:R-:W-:Y:S05]  /*ae50*/  @!P0 NANOSLEEP.SYNCS 0x989680 ;  /* 0x009896800000895d */ /* 0x004fea0003900000 */
[----:B------:R-:W2:Y:S02]  /*ae60*/  @!P0 SYNCS.PHASECHK.TRANS64 P0, [R0+URZ], R3 ;  /* 0x00000003000085a7 */ /* 0x000ea400080010ff */
[----:B--2---:R-:W-:Y:S05]  /*ae70*/  @!P0 BRA `(.L_x_159) ;  /* 0xfffffffc00f08947 */ /* 0x004fea000383ffff */
[----:B------:R-:W-:Y:S05]  /*ae80*/  BRA `(.L_x_160) ;  /* 0xffffff8000587947 */ /* 0x000fea000383ffff */
.L_x_42:
[----:B------:R-:W-:-:S07]  /*ae90*/  MOV R0, UR5 ;  /* 0x0000000500007c02 */ /* 0x000fce0008000f00 */
.L_x_161:
[----:B-1----:R1:W2:Y:S02]  /*aea0*/  SYNCS.PHASECHK.TRANS64.TRYWAIT P0, [R0+URZ], R3 ;  /* 0x00000003000075a7 */ /* 0x0022a400080011ff */
[----:B--2---:R-:W-:Y:S05]  /*aeb0*/  @!P0 NANOSLEEP.SYNCS 0x989680 ;  /* 0x009896800000895d */ /* 0x004fea0003900000 */
[----:B------:R-:W2:Y:S02]  /*aec0*/  @!P0 SYNCS.PHASECHK.TRANS64 P0, [R0+URZ], R3 ;  /* 0x00000003000085a7 */ /* 0x000ea400080010ff */
[----:B--2---:R-:W-:Y:S05]  /*aed0*/  @!P0 BRA `(.L_x_161) ;  /* 0xfffffffc00f08947 */ /* 0x004fea000383ffff */
[----:B------:R-:W-:Y:S05]  /*aee0*/  BRA `(.L_x_162) ;  /* 0xffffff8000687947 */ /* 0x000fea000383ffff */
.L_x_43:
[----:B------:R-:W-:-:S07]  /*aef0*/  MOV R0, UR5 ;  /* 0x0000000500007c02 */ /* 0x000fce0008000f00 */
.L_x_163:
[----:B-1----:R1:W2:Y:S02]  /*af00*/  SYNCS.PHASECHK.TRANS64.TRYWAIT P0, [R0+URZ], R3 ;  /* 0x00000003000075a7 */ /* 0x0022a400080011ff */
[----:B--2---:R-:W-:Y:S05]  /*af10*/  @!P0 NANOSLEEP.SYNCS 0x989680 ;  /* 0x009896800000895d */ /* 0x004fea0003900000 */
[----:B------:R-:W2:Y:S02]  /*af20*/  @!P0 SYNCS.PHASECHK.TRANS64 P0, [R0+URZ], R3 ;  /* 0x00000003000085a7 */ /* 0x000ea400080010ff */
[----:B--2---:R-:W-:Y:S05]  /*af30*/  @!P0 BRA `(.L_x_163) ;  /* 0xfffffffc00f08947 */ /* 0x004fea000383ffff */
[----:B------:R-:W-:Y:S05]  /*af40*/  BRA `(.L_x_164) ;  /* 0xffffff8000787947 */ /* 0x000fea000383ffff */
.L_x_44:
[----:B------:R-:W-:-:S07]  /*af50*/  MOV R0, UR5 ;  /* 0x0000000500007c02 */ /* 0x000fce0008000f00 */
.L_x_165:
[----:B-1----:R1:W2:Y:S02]  /*af60*/  SYNCS.PHASECHK.TRANS64.TRYWAIT P0, [R0+URZ], R3 ;  /* 0x00000003000075a7 */ /* 0x0022a400080011ff */
[----:B--2---:R-:W-:Y:S05]  /*af70*/  @!P0 NANOSLEEP.SYNCS 0x989680 ;  /* 0x009896800000895d */ /* 0x004fea0003900000 */
[----:B------:R-:W2:Y:S02]  /*af80*/  @!P0 SYNCS.PHASECHK.TRANS64 P0, [R0+URZ], R3 ;  /* 0x00000003000085a7 */ /* 0x000ea400080010ff */
[----:B--2---:R-:W-:Y:S05]  /*af90*/  @!P0 BRA `(.L_x_165) ;  /* 0xfffffffc00f08947 */ /* 0x004fea000383ffff */
[----:B------:R-:W-:Y:S05]  /*afa0*/  BRA `(.L_x_166) ;  /* 0xffffff8000887947 */ /* 0x000fea000383ffff */
.L_x_45:
[----:B------:R-:W-:-:S07]  /*afb0*/  MOV R0, UR5 ;  /* 0x0000000500007c02 */ /* 0x000fce0008000f00 */
.L_x_167:
[----:B-1----:R1:W2:Y:S02]  /*afc0*/  SYNCS.PHASECHK.TRANS64.TRYWAIT P0, [R0+URZ], R3 ;  /* 0x00000003000075a7 */ /* 0x0022a400080011ff */
[----:B--2---:R-:W-:Y:S05]  /*afd0*/  @!P0 NANOSLEEP.SYNCS 0x989680 ;  /* 0x009896800000895d */ /* 0x004fea0003900000 */
[----:B------:R-:W2:Y:S02]  /*afe0*/  @!P0 SYNCS.PHASECHK.TRANS64 P0, [R0+URZ], R3 ;  /* 0x00000003000085a7 */ /* 0x000ea400080010ff */
[----:B--2---:R-:W-:Y:S05]  /*aff0*/  @!P0 BRA `(.L_x_167) ;  /* 0xfffffffc00f08947 */ /* 0x004fea000383ffff */
[----:B------:R-:W-:Y:S05]  /*b000*/  BRA `(.L_x_168) ;  /* 0xffffff8000987947 */ /* 0x000fea000383ffff */
.L_x_46:
[----:B------:R-:W-:-:S07]  /*b010*/  MOV R0, UR5 ;  /* 0x0000000500007c02 */ /* 0x000fce0008000f00 */
.L_x_169:
[----:B-1----:R1:W2:Y:S02]  /*b020*/  SYNCS.PHASECHK.TRANS64.TRYWAIT P0, [R0+URZ], R3 ;  /* 0x00000003000075a7 */ /* 0x0022a400080011ff */
[----:B--2---:R-:W-:Y:S05]  /*b030*/  @!P0 NANOSLEEP.SYNCS 0x989680 ;  /* 0x009896800000895d */ /* 0x004fea0003900000 */
[----:B------:R-:W2:Y:S02]  /*b040*/  @!P0 SYNCS.PHASECHK.TRANS64 P0, [R0+URZ], R3 ;  /* 0x00000003000085a7 */ /* 0x000ea400080010ff */
[----:B--2---:R-:W-:Y:S05]  /*b050*/  @!P0 BRA `(.L_x_169) ;  /* 0xfffffffc00f08947 */ /* 0x004fea000383ffff */
[----:B------:R-:W-:Y:S05]  /*b060*/  BRA `(.L_x_170) ;  /* 0xffffff8000a87947 */ /* 0x000fea000383ffff */
.L_x_47:
[----:B------:R-:W-:-:S07]  /*b070*/  MOV R0, UR5 ;  /* 0x0000000500007c02 */ /* 0x000fce0008000f00 */
.L_x_171:
[----:B-1----:R1:W2:Y:S02]  /*b080*/  SYNCS.PHASECHK.TRANS64.TRYWAIT P0, [R0+URZ], R3 ;  /* 0x00000003000075a7 */ /* 0x0022a400080011ff */
[----:B--2---:R-:W-:Y:S05]  /*b090*/  @!P0 NANOSLEEP.SYNCS 0x989680 ;  /* 0x009896800000895d */ /* 0x004fea0003900000 */
[----:B------:R-:W2:Y:S02]  /*b0a0*/  @!P0 SYNCS.PHASECHK.TRANS64 P0, [R0+URZ], R3 ;  /* 0x00000003000085a7 */ /* 0x000ea400080010ff */
[----:B--2---:R-:W-:Y:S05]  /*b0b0*/  @!P0 BRA `(.L_x_171) ;  /* 0xfffffffc00f08947 */ /* 0x004fea000383ffff */
[----:B------:R-:W-:Y:S05]  /*b0c0*/  BRA `(.L_x_172) ;  /* 0xffffff8000b87947 */ /* 0x000fea000383ffff */
.L_x_48:
[----:B------:R-:W-:-:S07]  /*b0d0*/  MOV R0, UR5 ;  /* 0x0000000500007c02 */ /* 0x000fce0008000f00 */
.L_x_173:
[----:B-1----:R1:W2:Y:S02]  /*b0e0*/  SYNCS.PHASECHK.TRANS64.TRYWAIT P0, [R0+URZ], R3 ;  /* 0x00000003000075a7 */ /* 0x0022a400080011ff */
[----:B--2---:R-:W-:Y:S05]  /*b0f0*/  @!P0 NANOSLEEP.SYNCS 0x989680 ;  /* 0x009896800000895d */ /* 0x004fea0003900000 */
[----:B------:R-:W2:Y:S02]  /*b100*/  @!P0 SYNCS.PHASECHK.TRANS64 P0, [R0+URZ], R3 ;  /* 0x00000003000085a7 */ /* 0x000ea400080010ff */
[----:B--2---:R-:W-:Y:S05]  /*b110*/  @!P0 BRA `(.L_x_173) ;  /* 0xfffffffc00f08947 */ /* 0x004fea000383ffff */
[----:B------:R-:W-:Y:S05]  /*b120*/  BRA `(.L_x_174) ;  /* 0xffffff8000c87947 */ /* 0x000fea000383ffff */
.L_x_49:
[----:B------:R-:W-:-:S07]  /*b130*/  MOV R0, UR5 ;  /* 0x0000000500007c02 */ /* 0x000fce0008000f00 */
.L_x_175:
[----:B-1----:R1:W2:Y:S02]  /*b140*/  SYNCS.PHASECHK.TRANS64.TRYWAIT P0, [R0+URZ], R3 ;  /* 0x00000003000075a7 */ /* 0x0022a400080011ff */
[----:B--2---:R-:W-:Y:S05]  /*b150*/  @!P0 NANOSLEEP.SYNCS 0x989680 ;  /* 0x009896800000895d */ /* 0x004fea0003900000 */
[----:B------:R-:W2:Y:S02]  /*b160*/  @!P0 SYNCS.PHASECHK.TRANS64 P0, [R0+URZ], R3 ;  /* 0x00000003000085a7 */ /* 0x000ea400080010ff */
[----:B--2---:R-:W-:Y:S05]  /*b170*/  @!P0 BRA `(.L_x_175) ;  /* 0xfffffffc00f08947 */ /* 0x004fea000383ffff */
[----:B------:R-:W-:Y:S05]  /*b180*/  BRA `(.L_x_176) ;  /* 0xffffff8000d87947 */ /* 0x000fea000383ffff */
.L_x_50:
[----:B------:R-:W-:-:S07]  /*b190*/  MOV R0, UR5 ;  /* 0x0000000500007c02 */ /* 0x000fce0008000f00 */
.L_x_177:
[----:B-1----:R1:W2:Y:S02]  /*b1a0*/  SYNCS.PHASECHK.TRANS64.TRYWAIT P0, [R0+URZ], R3 ;  /* 0x00000003000075a7 */ /* 0x0022a400080011ff */
[----:B--2---:R-:W-:Y:S05]  /*b1b0*/  @!P0 NANOSLEEP.SYNCS 0x989680 ;  /* 0x009896800000895d */ /* 0x004fea0003900000 */
[----:B------:R-:W2:Y:S02]  /*b1c0*/  @!P0 SYNCS.PHASECHK.TRANS64 P0, [R0+URZ], R3 ;  /* 0x00000003000085a7 */ /* 0x000ea400080010ff */
[----:B--2---:R-:W-:Y:S05]  /*b1d0*/  @!P0 BRA `(.L_x_177) ;  /* 0xfffffffc00f08947 */ /* 0x004fea000383ffff */
[----:B------:R-:W-:Y:S05]  /*b1e0*/  BRA `(.L_x_178) ;  /* 0xffffff8000e87947 */ /* 0x000fea000383ffff */
.L_x_51:
[----:B------:R-:W-:-:S07]  /*b1f0*/  MOV R0, UR5 ;  /* 0x0000000500007c02 */ /* 0x000fce0008000f00 */
.L_x_179:
[----:B-1----:R1:W2:Y:S02]  /*b200*/  SYNCS.PHASECHK.TRANS64.TRYWAIT P0, [R0+URZ], R3 ;  /* 0x00000003000075a7 */ /* 0x0022a400080011ff */
[----:B--2---:R-:W-:Y:S05]  /*b210*/  @!P0 NANOSLEEP.SYNCS 0x989680 ;  /* 0x009896800000895d */ /* 0x004fea0003900000 */
[----:B------:R-:W2:Y:S02]  /*b220*/  @!P0 SYNCS.PHASECHK.TRANS64 P0, [R0+URZ], R3 ;  /* 0x00000003000085a7 */ /* 0x000ea400080010ff */
[----:B--2---:R-:W-:Y:S05]  /*b230*/  @!P0 BRA `(.L_x_179) ;  /* 0xfffffffc00f08947 */ /* 0x004fea000383ffff */
[----:B------:R-:W-:Y:S05]  /*b240*/  BRA `(.L_x_180) ;  /* 0xffffff8000f87947 */ /* 0x000fea000383ffff */
.L_x_52:
[----:B------:R-:W-:-:S07]  /*b250*/  MOV R0, UR5 ;  /* 0x0000000500007c02 */ /* 0x000fce0008000f00 */
.L_x_181:
[----:B-1----:R1:W2:Y:S02]  /*b260*/  SYNCS.PHASECHK.TRANS64.TRYWAIT P0, [R0+URZ], R3 ;  /* 0x00000003000075a7 */ /* 0x0022a400080011ff */
[----:B--2---:R-:W-:Y:S05]  /*b270*/  @!P0 NANOSLEEP.SYNCS 0x989680 ;  /* 0x009896800000895d */ /* 0x004fea0003900000 */
[----:B------:R-:W2:Y:S02]  /*b280*/  @!P0 SYNCS.PHASECHK.TRANS64 P0, [R0+URZ], R3 ;  /* 0x00000003000085a7 */ /* 0x000ea400080010ff */
[----:B--2---:R-:W-:Y:S05]  /*b290*/  @!P0 BRA `(.L_x_181) ;  /* 0xfffffffc00f08947 */ /* 0x004fea000383ffff */
[----:B------:R-:W-:Y:S05]  /*b2a0*/  BRA `(.L_x_182) ;  /* 0xffffff8400087947 */ /* 0x000fea000383ffff */
.L_x_53:
[----:B------:R-:W-:-:S07]  /*b2b0*/  MOV R0, UR5 ;  /* 0x0000000500007c02 */ /* 0x000fce0008000f00 */
.L_x_183:
[----:B-1----:R1:W2:Y:S02]  /*b2c0*/  SYNCS.PHASECHK.TRANS64.TRYWAIT P0, [R0+URZ], R3 ;  /* 0x00000003000075a7 */ /* 0x0022a400080011ff */
[----:B--2---:R-:W-:Y:S05]  /*b2d0*/  @!P0 NANOSLEEP.SYNCS 0x989680 ;  /* 0x009896800000895d */ /* 0x004fea0003900000 */
[----:B------:R-:W2:Y:S02]  /*b2e0*/  @!P0 SYNCS.PHASECHK.TRANS64 P0, [R0+URZ], R3 ;  /* 0x00000003000085a7 */ /* 0x000ea400080010ff */
[----:B--2---:R-:W-:Y:S05]  /*b2f0*/  @!P0 BRA `(.L_x_183) ;  /* 0xfffffffc00f08947 */ /* 0x004fea000383ffff */
[----:B------:R-:W-:Y:S05]  /*b300*/  BRA `(.L_x_184) ;  /* 0xffffff8400187947 */ /* 0x000fea000383ffff */
.L_x_54:
[----:B------:R-:W-:-:S07]  /*b310*/  MOV R0, UR5 ;  /* 0x0000000500007c02 */ /* 0x000fce0008000f00 */
.L_x_185:
[----:B-1----:R1:W2:Y:S02]  /*b320*/  SYNCS.PHASECHK.TRANS64.TRYWAIT P0, [R0+URZ], R3 ;  /* 0x00000003000075a7 */ /* 0x0022a400080011ff */
[----:B--2---:R-:W-:Y:S05]  /*b330*/  @!P0 NANOSLEEP.SYNCS 0x989680 ;  /* 0x009896800000895d */ /* 0x004fea0003900000 */
[----:B------:R-:W2:Y:S02]  /*b340*/  @!P0 SYNCS.PHASECHK.TRANS64 P0, [R0+URZ], R3 ;  /* 0x00000003000085a7 */ /* 0x000ea400080010ff */
[----:B--2---:R-:W-:Y:S05]  /*b350*/  @!P0 BRA `(.L_x_185) ;  /* 0xfffffffc00f08947 */ /* 0x004fea000383ffff */
[----:B------:R-:W-:Y:S05]  /*b360*/  BRA `(.L_x_186) ;  /* 0xffffff8400287947 */ /* 0x000fea000383ffff */
.L_x_55:
[----:B------:R-:W-:-:S07]  /*b370*/  MOV R0, UR5 ;  /* 0x0000000500007c02 */ /* 0x000fce0008000f00 */
.L_x_187:
[----:B-1----:R1:W2:Y:S02]  /*b380*/  SYNCS.PHASECHK.TRANS64.TRYWAIT P0, [R0+URZ], R3 ;  /* 0x00000003000075a7 */ /* 0x0022a400080011ff */
[----:B--2---:R-:W-:Y:S05]  /*b390*/  @!P0 NANOSLEEP.SYNCS 0x989680 ;  /* 0x009896800000895d */ /* 0x004fea0003900000 */
[----:B------:R-:W2:Y:S02]  /*b3a0*/  @!P0 SYNCS.PHASECHK.TRANS64 P0, [R0+URZ], R3 ;  /* 0x00000003000085a7 */ /* 0x000ea400080010ff */
[----:B--2---:R-:W-:Y:S05]  /*b3b0*/  @!P0 BRA `(.L_x_187) ;  /* 0xfffffffc00f08947 */ /* 0x004fea000383ffff */
[----:B------:R-:W-:Y:S05]  /*b3c0*/  BRA `(.L_x_188) ;  /* 0xffffff8400387947 */ /* 0x000fea000383ffff */
.L_x_58:
[----:B------:R-:W-:-:S07]  /*b3d0*/  MOV R4, UR4 ;  /* 0x0000000400047c02 */ /* 0x000fce0008000f00 */
.L_x_189:
[----:B--2---:R2:W3:Y:S02]  /*b3e0*/  SYNCS.PHASECHK.TRANS64.TRYWAIT P1, [R4+URZ+0x158], R7 ;  /* 0x00015807040075a7 */ /* 0x0044e400080211ff */
[----:B---3--:R-:W-:Y:S05]  /*b3f0*/  @!P1 NANOSLEEP.SYNCS 0x989680 ;  /* 0x009896800000995d */ /* 0x008fea0003900000 */
[----:B------:R-:W3:Y:S02]  /*b400*/  @!P1 SYNCS.PHASECHK.TRANS64 P1, [R4+URZ+0x158], R7 ;  /* 0x00015807040095a7 */ /* 0x000ee400080210ff */
[----:B---3--:R-:W-:Y:S05]  /*b410*/  @!P1 BRA `(.L_x_189) ;  /* 0xfffffffc00f09947 */ /* 0x008fea000383ffff */
[----:B------:R-:W-:Y:S05]  /*b420*/  BRA `(.L_x_190) ;  /* 0xffffff8400a87947 */ /* 0x000fea000383ffff */
.L_x_59:
[----:B--2---:R-:W-:-:S07]  /*b430*/  MOV R4, UR4 ;  /* 0x0000000400047c02 */ /* 0x004fce0008000f00 */
.L_x_191:
[----:B--2---:R2:W3:Y:S02]  /*b440*/  SYNCS.PHASECHK.TRANS64.TRYWAIT P1, [R4+URZ+0x150], R5 ;  /* 0x00015005040075a7 */ /* 0x0044e400080211ff */
[----:B---3--:R-:W-:Y:S05]  /*b450*/  @!P1 NANOSLEEP.SYNCS 0x989680 ;  /* 0x009896800000995d */ /* 0x008fea0003900000 */
[----:B------:R-:W3:Y:S02]  /*b460*/  @!P1 SYNCS.PHASECHK.TRANS64 P1, [R4+URZ+0x150], R5 ;  /* 0x00015005040095a7 */ /* 0x000ee400080210ff */
[----:B---3--:R-:W-:Y:S05]  /*b470*/  @!P1 BRA `(.L_x_191) ;  /* 0xfffffffc00f09947 */ /* 0x008fea000383ffff */
[----:B------:R-:W-:Y:S05]  /*b480*/  BRA `(.L_x_192) ;  /* 0xffffff8400b07947 */ /* 0x000fea000383ffff */
.L_x_69:
[----:B--2---:R-:W-:-:S04]  /*b490*/  MOV R5, UR5 ;  /* 0x0000000500057c02 */ /* 0x004fc80008000f00 */
[----:B------:R2:W3:Y:S03]  /*b4a0*/  SYNCS.PHASECHK.TRANS64.TRYWAIT P0, [R5+URZ+0x8], R6 ;  /* 0x00000806050075a7 */ /* 0x0004e600080011ff */
[----:B---3--:R-:W-:Y:S05]  /*b4b0*/  @!P0 NANOSLEEP.SYNCS 0x989680 ;  /* 0x009896800000895d */ /* 0x008fea0003900000 */
[----:B------:R-:W3:Y:S02]  /*b4c0*/  @!P0 SYNCS.PHASECHK.TRANS64 P0, [R5+URZ+0x8], R6 ;  /* 0x00000806050085a7 */ /* 0x000ee400080010ff */
[----:B---3--:R-:W-:Y:S05]  /*b4d0*/  @!P0 BRA `(.L_x_69) ;  /* 0xfffffffc00ec8947 */ /* 0x008fea000383ffff */
[----:B------:R-:W-:Y:S05]  /*b4e0*/  BRA `(.L_x_68) ;  /* 0xffffff88007c7947 */ /* 0x000fea000383ffff */
.L_x_71:
[----:B------:R-:W-:Y:S01]  /*b4f0*/  BSSY B0, `(.L_x_193) ;  /* 0x0000006000007945 */ /* 0x000fe20003800000 */
[----:B------:R-:W-:-:S07]  /*b500*/  MOV R15, 0xffffffff ;  /* 0xffffffff000f7802 */ /* 0x000fce0000000f00 */
[----:B-12--5:R-:W-:Y:S05]  /*b510*/  WARPSYNC.COLLECTIVE R15, `(.L_x_194) ;  /* 0x000000000f0c7348 */ /* 0x026fea0003c00000 */
[----:B------:R-:W-:Y:S02]  /*b520*/  ELECT P6, UR79, PT ;  /* 0x00000000004f782f */ /* 0x000fe400038c0000 */
[----:B------:R-:W-:Y:S01]  /*b530*/  MOV R14, UR79 ;  /* 0x0000004f000e7c02 */ /* 0x000fe20008000f00 */
[----:B-12--5:R-:W-:Y:S10]  /*b540*/  ENDCOLLECTIVE ;  /* 0x000000000000791b */ /* 0x026ff40003800000 */
.L_x_194:
[----:B------:R-:W-:Y:S05]  /*b550*/  BSYNC B0 ;  /* 0x0000000000007941 */ /* 0x000fea0003800000 */
.L_x_193:
[----:B------:R-:W-:Y:S01]  /*b560*/  PLOP3.LUT P0, PT, P6, PT, PT, 0x80, 0x8 ;  /* 0x000000000008781c */ /* 0x000fe2000370f070 */
[----:B------:R-:W-:-:S12]  /*b570*/  BRA `(.L_x_195) ;  /* 0xffffff8800a87947 */ /* 0x000fd8000383ffff */
.L_x_73:
[----:B--2---:R-:W-:-:S04]  /*b580*/  MOV R3, UR5 ;  /* 0x0000000500037c02 */ /* 0x004fc80008000f00 */
[----:B------:R2:W3:Y:S03]  /*b590*/  SYNCS.PHASECHK.TRANS64.TRYWAIT P0, [R3+URZ+0x8], R4 ;  /* 0x00000804030075a7 */ /* 0x0004e600080011ff */
[----:B---3--:R-:W-:Y:S05]  /*b5a0*/  @!P0 NANOSLEEP.SYNCS 0x989680 ;  /* 0x009896800000895d */ /* 0x008fea0003900000 */
[----:B------:R-:W3:Y:S02]  /*b5b0*/  @!P0 SYNCS.PHASECHK.TRANS64 P0, [R3+URZ+0x8], R4 ;  /* 0x00000804030085a7 */ /* 0x000ee400080010ff */
[----:B---3--:R-:W-:Y:S05]  /*b5c0*/  @!P0 BRA `(.L_x_73) ;  /* 0xfffffffc00ec8947 */ /* 0x008fea000383ffff */
[----:B------:R-:W-:Y:S05]  /*b5d0*/  BRA `(.L_x_72) ;  /* 0xffffff8800ac7947 */ /* 0x000fea000383ffff */
.L_x_74:
[----:B------:R-:W-:-:S07]  /*b5e0*/  MOV R4, UR18 ;  /* 0x0000001200047c02 */ /* 0x000fce0008000f00 */
.L_x_196:
[----:B-1----:R1:W2:Y:S02]  /*b5f0*/  SYNCS.PHASECHK.TRANS64.TRYWAIT P0, [R4+URZ+0x150], R5 ;  /* 0x00015005040075a7 */ /* 0x0022a400080011ff */
[----:B--2---:R-:W-:Y:S05]  /*b600*/  @!P0 NANOSLEEP.SYNCS 0x989680 ;  /* 0x009896800000895d */ /* 0x004fea0003900000 */
[----:B------:R-:W2:Y:S02]  /*b610*/  @!P0 SYNCS.PHASECHK.TRANS64 P0, [R4+URZ+0x150], R5 ;  /* 0x00015005040085a7 */ /* 0x000ea400080010ff */
[----:B--2---:R-:W-:Y:S05]  /*b620*/  @!P0 BRA `(.L_x_196) ;  /* 0xfffffffc00f08947 */ /* 0x004fea000383ffff */
[----:B------:R-:W-:Y:S05]  /*b630*/  BRA `(.L_x_197) ;  /* 0xffffff8c008c7947 */ /* 0x000fea000383ffff */
.L_x_76:
[----:B------:R-:W-:-:S07]  /*b640*/  MOV R4, UR23 ;  /* 0x0000001700047c02 */ /* 0x000fce0008000f00 */
.L_x_198:
[----:B-1----:R1:W2:Y:S02]  /*b650*/  SYNCS.PHASECHK.TRANS64.TRYWAIT P0, [R4+URZ+0x170], R5 ;  /* 0x00017005040075a7 */ /* 0x0022a400080011ff */
[----:B--2---:R-:W-:Y:S05]  /*b660*/  @!P0 NANOSLEEP.SYNCS 0x989680 ;  /* 0x009896800000895d */ /* 0x004fea0003900000 */
[----:B------:R-:W2:Y:S02]  /*b670*/  @!P0 SYNCS.PHASECHK.TRANS64 P0, [R4+URZ+0x170], R5 ;  /* 0x00017005040085a7 */ /* 0x000ea400080010ff */
[----:B--2---:R-:W-:Y:S05]  /*b680*/  @!P0 BRA `(.L_x_198) ;  /* 0xfffffffc00f08947 */ /* 0x004fea000383ffff */
[----:B------:R-:W-:Y:S05]  /*b690*/  BRA `(.L_x_75) ;  /* 0xffffff8c00ac7947 */ /* 0x000fea000383ffff */
.L_x_80:
[----:B-1----:R-:W-:Y:S07]  /*b6a0*/  MOV R4, UR10 ;  /* 0x0000000a00047c02 */ /* 0x002fee0008000f00 */
.L_x_199:
[----:B-1----:R1:W2:Y:S02]  /*b6b0*/  SYNCS.PHASECHK.TRANS64.TRYWAIT P0, [R4+URZ], R7 ;  /* 0x00000007040075a7 */ /* 0x0022a400080011ff */
[----:B--2---:R-:W-:Y:S05]  /*b6c0*/  @!P0 NANOSLEEP.SYNCS 0x989680 ;  /* 0x009896800000895d */ /* 0x004fea0003900000 */
[----:B------:R-:W2:Y:S02]  /*b6d0*/  @!P0 SYNCS.PHASECHK.TRANS64 P0, [R4+URZ], R7 ;  /* 0x00000007040085a7 */ /* 0x000ea400080010ff */
[----:B--2---:R-:W-:Y:S05]  /*b6e0*/  @!P0 BRA `(.L_x_199) ;  /* 0xfffffffc00f08947 */ /* 0x004fea000383ffff */
[----:B------:R-:W-:Y:S05]  /*b6f0*/  BRA `(.L_x_79) ;  /* 0xffffff8c00e47947 */ /* 0x000fea000383ffff */
.L_x_84:
[----:B--2---:R-:W-:-:S07]  /*b700*/  MOV R0, UR4 ;  /* 0x0000000400007c02 */ /* 0x004fce0008000f00 */
.L_x_200:
[----:B-1----:R1:W2:Y:S02]  /*b710*/  SYNCS.PHASECHK.TRANS64.TRYWAIT P0, [R0+URZ], R5 ;  /* 0x00000005000075a7 */ /* 0x0022a400080011ff */
[----:B--2---:R-:W-:Y:S05]  /*b720*/  @!P0 NANOSLEEP.SYNCS 0x989680 ;  /* 0x009896800000895d */ /* 0x004fea0003900000 */
[----:B------:R-:W2:Y:S02]  /*b730*/  @!P0 SYNCS.PHASECHK.TRANS64 P0, [R0+URZ], R5 ;  /* 0x00000005000085a7 */ /* 0x000ea400080010ff */
[----:B--2---:R-:W-:Y:S05]  /*b740*/  @!P0 BRA `(.L_x_200) ;  /* 0xfffffffc00f08947 */ /* 0x004fea000383ffff */
[----:B------:R-:W-:Y:S05]  /*b750*/  BRA `(.L_x_201) ;  /* 0xffffff9000b07947 */ /* 0x000fea000383ffff */
.L_x_87:
[----:B------:R-:W-:-:S07]  /*b760*/  MOV R0, UR18 ;  /* 0x0000001200007c02 */ /* 0x000fce0008000f00 */
.L_x_202:
[----:B-1----:R1:W2:Y:S02]  /*b770*/  SYNCS.PHASECHK.TRANS64.TRYWAIT P1, [R0+URZ+0x180], R5 ;  /* 0x00018005000075a7 */ /* 0x0022a400080211ff */
[----:B--2---:R-:W-:Y:S05]  /*b780*/  @!P1 NANOSLEEP.SYNCS 0x989680 ;  /* 0x009896800000995d */ /* 0x004fea0003900000 */
[----:B------:R-:W2:Y:S02]  /*b790*/  @!P1 SYNCS.PHASECHK.TRANS64 P1, [R0+URZ+0x180], R5 ;  /* 0x00018005000095a7 */ /* 0x000ea400080210ff */
[----:B--2---:R-:W-:Y:S05]  /*b7a0*/  @!P1 BRA `(.L_x_202) ;  /* 0xfffffffc00f09947 */ /* 0x004fea000383ffff */
[----:B------:R-:W-:Y:S05]  /*b7b0*/  BRA `(.L_x_203) ;  /* 0xffffff9000fc7947 */ /* 0x000fea000383ffff */
.L_x_92:
[----:B------:R-:W-:Y:S07]  /*b7c0*/  MOV R0, UR31 ;  /* 0x0000001f00007c02 */ /* 0x000fee0008000f00 */
.L_x_204:
[----:B-1----:R1:W2:Y:S02]  /*b7d0*/  SYNCS.PHASECHK.TRANS64.TRYWAIT P0, [R0+URZ+0x150], R3 ;  /* 0x00015003000075a7 */ /* 0x0022a400080011ff */
[----:B--2---:R-:W-:Y:S05]  /*b7e0*/  @!P0 NANOSLEEP.SYNCS 0x989680 ;  /* 0x009896800000895d */ /* 0x004fea0003900000 */
[----:B------:R-:W2:Y:S02]  /*b7f0*/  @!P0 SYNCS.PHASECHK.TRANS64 P0, [R0+URZ+0x150], R3 ;  /* 0x00015003000085a7 */ /* 0x000ea400080010ff */
[----:B--2---:R-:W-:Y:S05]  /*b800*/  @!P0 BRA `(.L_x_204) ;  /* 0xfffffffc00f08947 */ /* 0x004fea000383ffff */
[----:B------:R-:W-:Y:S05]  /*b810*/  BRA `(.L_x_205) ;  /* 0xffffff9800a47947 */ /* 0x000fea000383ffff */
.L_x_95:
[----:B------:R-:W-:Y:S07]  /*b820*/  MOV R3, UR31 ;  /* 0x0000001f00037c02 */ /* 0x000fee0008000f00 */
.L_x_206:
[----:B-1----:R1:W2:Y:S02]  /*b830*/  SYNCS.PHASECHK.TRANS64.TRYWAIT P1, [R3+URZ+0x148], R12 ;  /* 0x0001480c030075a7 */ /* 0x0022a400080211ff */
[----:B--2---:R-:W-:Y:S05]  /*b840*/  @!P1 NANOSLEEP.SYNCS 0x989680 ;  /* 0x009896800000995d */ /* 0x004fea0003900000 */
[----:B------:R-:W2:Y:S02]  /*b850*/  @!P1 SYNCS.PHASECHK.TRANS64 P1, [R3+URZ+0x148], R12 ;  /* 0x0001480c030095a7 */ /* 0x000ea400080210ff */
[----:B--2---:R-:W-:Y:S05]  /*b860*/  @!P1 BRA `(.L_x_206) ;  /* 0xfffffffc00f09947 */ /* 0x004fea000383ffff */
[----:B------:R-:W-:Y:S05]  /*b870*/  BRA `(.L_x_94) ;  /* 0xffffff9c00fc7947 */ /* 0x000fea000383ffff */
.L_x_98:
[----:B------:R-:W-:Y:S07]  /*b880*/  MOV R0, UR31 ;  /* 0x0000001f00007c02 */ /* 0x000fee0008000f00 */
.L_x_207:
[----:B-1----:R1:W2:Y:S02]  /*b890*/  SYNCS.PHASECHK.TRANS64.TRYWAIT P1, [R0+URZ+0x120], R9 ;  /* 0x00012009000075a7 */ /* 0x0022a400080211ff */
[----:B--2---:R-:W-:Y:S05]  /*b8a0*/  @!P1 NANOSLEEP.SYNCS 0x989680 ;  /* 0x009896800000995d */ /* 0x004fea0003900000 */
[----:B------:R-:W2:Y:S02]  /*b8b0*/  @!P1 SYNCS.PHASECHK.TRANS64 P1, [R0+URZ+0x120], R9 ;  /* 0x00012009000095a7 */ /* 0x000ea400080210ff */
[----:B--2---:R-:W-:Y:S05]  /*b8c0*/  @!P1 BRA `(.L_x_207) ;  /* 0xfffffffc00f09947 */ /* 0x004fea000383ffff */
[----:B------:R-:W-:Y:S05]  /*b8d0*/  BRA `(.L_x_208) ;  /* 0xffffffa4001c7947 */ /* 0x000fea000383ffff */
.L_x_99:
[----:B------:R-:W-:Y:S07]  /*b8e0*/  MOV R0, UR31 ;  /* 0x0000001f00007c02 */ /* 0x000fee0008000f00 */
.L_x_209:
[----:B-1----:R1:W2:Y:S02]  /*b8f0*/  SYNCS.PHASECHK.TRANS64.TRYWAIT P1, [R0+URZ+0x128], R9 ;  /* 0x00012809000075a7 */ /* 0x0022a400080211ff */
[----:B--2---:R-:W-:Y:S05]  /*b900*/  @!P1 NANOSLEEP.SYNCS 0x989680 ;  /* 0x009896800000995d */ /* 0x004fea0003900000 */
[----:B------:R-:W2:Y:S02]  /*b910*/  @!P1 SYNCS.PHASECHK.TRANS64 P1, [R0+URZ+0x128], R9 ;  /* 0x00012809000095a7 */ /* 0x000ea400080210ff */
[----:B--2---:R-:W-:Y:S05]  /*b920*/  @!P1 BRA `(.L_x_209) ;  /* 0xfffffffc00f09947 */ /* 0x004fea000383ffff */
[----:B------:R-:W-:Y:S05]  /*b930*/  BRA `(.L_x_210) ;  /* 0xffffffa400547947 */ /* 0x000fea000383ffff */
.L_x_100:
[----:B------:R-:W-:Y:S07]  /*b940*/  MOV R0, UR31 ;  /* 0x0000001f00007c02 */ /* 0x000fee0008000f00 */
.L_x_211:
[----:B-1----:R1:W2:Y:S02]  /*b950*/  SYNCS.PHASECHK.TRANS64.TRYWAIT P1, [R0+URZ+0x130], R9 ;  /* 0x00013009000075a7 */ /* 0x0022a400080211ff */
[----:B--2---:R-:W-:Y:S05]  /*b960*/  @!P1 NANOSLEEP.SYNCS 0x989680 ;  /* 0x009896800000995d */ /* 0x004fea0003900000 */
[----:B------:R-:W2:Y:S02]  /*b970*/  @!P1 SYNCS.PHASECHK.TRANS64 P1, [R0+URZ+0x130], R9 ;  /* 0x00013009000095a7 */ /* 0x000ea400080210ff */
[----:B--2---:R-:W-:Y:S05]  /*b980*/  @!P1 BRA `(.L_x_211) ;  /* 0xfffffffc00f09947 */ /* 0x004fea000383ffff */
[----:B------:R-:W-:Y:S05]  /*b990*/  BRA `(.L_x_212) ;  /* 0xffffffa4009c7947 */ /* 0x000fea000383ffff */
.L_x_101:
[----:B------:R-:W-:Y:S07]  /*b9a0*/  MOV R0, UR31 ;  /* 0x0000001f00007c02 */ /* 0x000fee0008000f00 */
.L_x_213:
[----:B-1----:R1:W2:Y:S02]  /*b9b0*/  SYNCS.PHASECHK.TRANS64.TRYWAIT P0, [R0+URZ+0x138], R9 ;  /* 0x00013809000075a7 */ /* 0x0022a400080011ff */
[----:B--2---:R-:W-:Y:S05]  /*b9c0*/  @!P0 NANOSLEEP.SYNCS 0x989680 ;  /* 0x009896800000895d */ /* 0x004fea0003900000 */
[----:B------:R-:W2:Y:S02]  /*b9d0*/  @!P0 SYNCS.PHASECHK.TRANS64 P0, [R0+URZ+0x138], R9 ;  /* 0x00013809000085a7 */ /* 0x000ea400080010ff */
[----:B--2---:R-:W-:Y:S05]  /*b9e0*/  @!P0 BRA `(.L_x_213) ;  /* 0xfffffffc00f08947 */ /* 0x004fea000383ffff */
[----:B------:R-:W-:Y:S05]  /*b9f0*/  BRA `(.L_x_214) ;  /* 0xffffffa400ec7947 */ /* 0x000fea000383ffff */
.L_x_103:
[----:B------:R-:W-:-:S07]  /*ba00*/  MOV R0, UR31 ;  /* 0x0000001f00007c02 */ /* 0x000fce0008000f00 */
.L_x_215:
[----:B--2---:R2:W3:Y:S02]  /*ba10*/  SYNCS.PHASECHK.TRANS64.TRYWAIT P0, [R0+URZ+0x120], R3 ;  /* 0x00012003000075a7 */ /* 0x0044e400080011ff */
[----:B---3--:R-:W-:Y:S05]  /*ba20*/  @!P0 NANOSLEEP.SYNCS 0x989680 ;  /* 0x009896800000895d */ /* 0x008fea0003900000 */
[----:B------:R-:W3:Y:S02]  /*ba30*/  @!P0 SYNCS.PHASECHK.TRANS64 P0, [R0+URZ+0x120], R3 ;  /* 0x00012003000085a7 */ /* 0x000ee400080010ff */
[----:B---3--:R-:W-:Y:S05]  /*ba40*/  @!P0 BRA `(.L_x_215) ;  /* 0xfffffffc00f08947 */ /* 0x008fea000383ffff */
[----:B------:R-:W-:Y:S05]  /*ba50*/  BRA `(.L_x_216) ;  /* 0xffffffa800587947 */ /* 0x000fea000383ffff */
.L_x_104:
[----:B--2---:R-:W-:-:S07]  /*ba60*/  MOV R0, UR31 ;  /* 0x0000001f00007c02 */ /* 0x004fce0008000f00 */
.L_x_217:
[----:B--2---:R2:W3:Y:S02]  /*ba70*/  SYNCS.PHASECHK.TRANS64.TRYWAIT P0, [R0+URZ+0x128], R3 ;  /* 0x00012803000075a7 */ /* 0x0044e400080011ff */
[----:B---3--:R-:W-:Y:S05]  /*ba80*/  @!P0 NANOSLEEP.SYNCS 0x989680 ;  /* 0x009896800000895d */ /* 0x008fea0003900000 */
[----:B------:R-:W3:Y:S02]  /*ba90*/  @!P0 SYNCS.PHASECHK.TRANS64 P0, [R0+URZ+0x128], R3 ;  /* 0x00012803000085a7 */ /* 0x000ee400080010ff */
[----:B---3--:R-:W-:Y:S05]  /*baa0*/  @!P0 BRA `(.L_x_217) ;  /* 0xfffffffc00f08947 */ /* 0x008fea000383ffff */
[----:B------:R-:W-:Y:S05]  /*bab0*/  BRA `(.L_x_218) ;  /* 0xffffffa800487947 */ /* 0x000fea000383ffff */
.L_x_105:
[----:B--2---:R-:W-:-:S07]  /*bac0*/  MOV R0, UR31 ;  /* 0x0000001f00007c02 */ /* 0x004fce0008000f00 */
.L_x_219:
[----:B--2---:R2:W3:Y:S02]  /*bad0*/  SYNCS.PHASECHK.TRANS64.TRYWAIT P0, [R0+URZ+0x130], R3 ;  /* 0x00013003000075a7 */ /* 0x0044e400080011ff */
[----:B---3--:R-:W-:Y:S05]  /*bae0*/  @!P0 NANOSLEEP.SYNCS 0x989680 ;  /* 0x009896800000895d */ /* 0x008fea0003900000 */
[----:B------:R-:W3:Y:S02]  /*baf0*/  @!P0 SYNCS.PHASECHK.TRANS64 P0, [R0+URZ+0x130], R3 ;  /* 0x00013003000085a7 */ /* 0x000ee400080010ff */
[----:B---3--:R-:W-:Y:S05]  /*bb00*/  @!P0 BRA `(.L_x_219) ;  /* 0xfffffffc00f08947 */ /* 0x008fea000383ffff */
[----:B------:R-:W-:Y:S05]  /*bb10*/  BRA `(.L_x_220) ;  /* 0xffffffa800387947 */ /* 0x000fea000383ffff */
.L_x_107:
[----:B------:R-:W-:Y:S07]  /*bb20*/  MOV R0, UR49 ;  /* 0x0000003100007c02 */ /* 0x000fee0008000f00 */
.L_x_221:
[----:B-1----:R1:W2:Y:S02]  /*bb30*/  SYNCS.PHASECHK.TRANS64.TRYWAIT P0, [R0+URZ+0x150], R3 ;  /* 0x00015003000075a7 */ /* 0x0022a400080011ff */
[----:B--2---:R-:W-:Y:S05]  /*bb40*/  @!P0 NANOSLEEP.SYNCS 0x989680 ;  /* 0x009896800000895d */ /* 0x004fea0003900000 */
[----:B------:R-:W2:Y:S02]  /*bb50*/  @!P0 SYNCS.PHASECHK.TRANS64 P0, [R0+URZ+0x150], R3 ;  /* 0x00015003000085a7 */ /* 0x000ea400080010ff */
[----:B--2---:R-:W-:Y:S05]  /*bb60*/  @!P0 BRA `(.L_x_221) ;  /* 0xfffffffc00f08947 */ /* 0x004fea000383ffff */
[----:B------:R-:W-:Y:S05]  /*bb70*/  BRA `(.L_x_222) ;  /* 0xffffffac00087947 */ /* 0x000fea000383ffff */
.L_x_118:
[----:B-1----:R-:W-:Y:S04]  /*bb80*/  MOV R2, UR49 ;  /* 0x0000003100027c02 */ /* 0x002fe80008000f00 */
[----:B------:R1:W3:Y:S03]  /*bb90*/  SYNCS.PHASECHK.TRANS64.TRYWAIT P1, [R2+URZ+0x100], R3 ;  /* 0x00010003020075a7 */ /* 0x0002e600080211ff */
[----:B---3--:R-:W-:Y:S05]  /*bba0*/  @!P1 NANOSLEEP.SYNCS 0x989680 ;  /* 0x009896800000995d */ /* 0x008fea0003900000 */
[----:B------:R-:W3:Y:S02]  /*bbb0*/  @!P1 SYNCS.PHASECHK.TRANS64 P1, [R2+URZ+0x100], R3 ;  /* 0x00010003020095a7 */ /* 0x000ee400080210ff */
[----:B---3--:R-:W-:Y:S05]  /*bbc0*/  @!P1 BRA `(.L_x_118) ;  /* 0xfffffffc00ec9947 */ /* 0x008fea000383ffff */
[----:B------:R-:W-:Y:S05]  /*bbd0*/  BRA `(.L_x_117) ;  /* 0xffffffbc00807947 */ /* 0x000fea000383ffff */
.L_x_120:
[----:B-1----:R1:W4:Y:S02]  /*bbe0*/  SYNCS.PHASECHK.TRANS64.TRYWAIT P0, [R99+URZ+0x160], R0 ;  /* 0x00016000630075a7 */ /* 0x00232400080011ff */
[----:B----4-:R-:W-:Y:S05]  /*bbf0*/  @!P0 NANOSLEEP.SYNCS 0x989680 ;  /* 0x009896800000895d */ /* 0x010fea0003900000 */
[----:B------:R-:W4:Y:S02]  /*bc00*/  @!P0 SYNCS.PHASECHK.TRANS64 P0, [R99+URZ+0x160], R0 ;  /* 0x00016000630085a7 */ /* 0x000f2400080010ff */
[----:B----4-:R-:W-:Y:S05]  /*bc10*/  @!P0 BRA `(.L_x_120) ;  /* 0xfffffffc00f08947 */ /* 0x010fea000383ffff */
[----:B------:R-:W-:Y:S05]  /*bc20*/  BRA `(.L_x_119) ;  /* 0xffffffbc00a87947 */ /* 0x000fea000383ffff */
.L_x_129:
[----:B--2---:R2:W4:Y:S02]  /*bc30*/  SYNCS.PHASECHK.TRANS64.TRYWAIT P0, [R3+URZ+0x100], R0 ;  /* 0x00010000030075a7 */ /* 0x00452400080011ff */
[----:B----4-:R-:W-:Y:S05]  /*bc40*/  @!P0 NANOSLEEP.SYNCS 0x989680 ;  /* 0x009896800000895d */ /* 0x010fea0003900000 */
[----:B------:R-:W4:Y:S02]  /*bc50*/  @!P0 SYNCS.PHASECHK.TRANS64 P0, [R3+URZ+0x100], R0 ;  /* 0x00010000030085a7 */ /* 0x000f2400080010ff */
[----:B----4-:R-:W-:Y:S05]  /*bc60*/  @!P0 BRA `(.L_x_129) ;  /* 0xfffffffc00f08947 */ /* 0x010fea000383ffff */
[----:B------:R-:W-:Y:S05]  /*bc70*/  BRA `(.L_x_128) ;  /* 0xffffffc800847947 */ /* 0x000fea000383ffff */
.L_x_137:
[----:B-1----:R1:W4:Y:S02]  /*bc80*/  SYNCS.PHASECHK.TRANS64.TRYWAIT P0, [R62+URZ+0x100], R5 ;  /* 0x000100053e0075a7 */ /* 0x00232400080011ff */
[----:B----4-:R-:W-:Y:S05]  /*bc90*/  @!P0 NANOSLEEP.SYNCS 0x989680 ;  /* 0x009896800000895d */ /* 0x010fea0003900000 */
[----:B------:R-:W4:Y:S02]  /*bca0*/  @!P0 SYNCS.PHASECHK.TRANS64 P0, [R62+URZ+0x100], R5 ;  /* 0x000100053e0085a7 */ /* 0x000f2400080010ff */
[----:B----4-:R-:W-:Y:S05]  /*bcb0*/  @!P0 BRA `(.L_x_137) ;  /* 0xfffffffc00f08947 */ /* 0x010fea000383ffff */
[----:B------:R-:W-:Y:S05]  /*bcc0*/  BRA `(.L_x_136) ;  /* 0xffffffd400807947 */ /* 0x000fea000383ffff */
.L_x_145:
[----:B-1----:R1:W4:Y:S02]  /*bcd0*/  SYNCS.PHASECHK.TRANS64.TRYWAIT P0, [R61+URZ+0x100], R4 ;  /* 0x000100043d0075a7 */ /* 0x00232400080011ff */
[----:B----4-:R-:W-:Y:S05]  /*bce0*/  @!P0 NANOSLEEP.SYNCS 0x989680 ;  /* 0x009896800000895d */ /* 0x010fea0003900000 */
[----:B------:R-:W4:Y:S02]  /*bcf0*/  @!P0 SYNCS.PHASECHK.TRANS64 P0, [R61+URZ+0x100], R4 ;  /* 0x000100043d0085a7 */ /* 0x000f2400080010ff */
[----:B----4-:R-:W-:Y:S05]  /*bd00*/  @!P0 BRA `(.L_x_145) ;  /* 0xfffffffc00f08947 */ /* 0x010fea000383ffff */
[----:B------:R-:W-:Y:S05]  /*bd10*/  BRA `(.L_x_144) ;  /* 0xffffffe000787947 */ /* 0x000fea000383ffff */
        .weak           $__internal_0_$__cuda_sm10x_tcgen05_guardrail_trap_col_being_dealloced_not_returned_by_alloc
        .type           $__internal_0_$__cuda_sm10x_tcgen05_guardrail_trap_col_being_dealloced_not_returned_by_alloc,@function
        .size           $__internal_0_$__cuda_sm10x_tcgen05_guardrail_trap_col_being_dealloced_not_returned_by_alloc,($__internal_1_$__cuda_sm10x_tcgen05_guardrail_trap_phase_invalid_during_alloc - $__internal_0_$__cuda_sm10x_tcgen05_guardrail_trap_col_being_dealloced_not_returned_by_alloc)
$__internal_0_$__cuda_sm10x_tcgen05_guardrail_trap_col_being_dealloced_not_returned_by_alloc:
[----:B------:R-:W-:Y:S05]  /*bd20*/  BPT.TRAP 0x1 ;  /* 0x000000040000795c */ /* 0x000fea0000300000 */
[----:B------:R-:W-:-:S04]  /*bd30*/  HFMA2 R3, -RZ, RZ, 0, 0 ;  /* 0x00000000ff037431 */ /* 0x000fc800000001ff */
[----:B------:R-:W-:Y:S05]  /*bd40*/  RET.REL.NODEC R2 `(_ZN7cutlass13device_kernelINS_4conv6kernel13ConvUniversalINS1_16ConvProblemShapeILNS1_8OperatorE2ELi2EEENS1_10collective14CollectiveConvINS1_47MainloopSm100TmaUmmaWarpSpecializedImplicitGemmILS5_2ELi16ELi2ELi1ELi2EN4cute5tupleIJNSA_1CILi2EEENSC_ILi1EEESE_EEEEENSB_IJNSC_ILi256EEENSB_IJNSC_ILi128EEEEEENSB_IJNSC_ILi32EEEEEEEEENS_10bfloat16_tESN_NSA_8TiledMMAINSA_8MMA_AtomIJNSA_26SM100_MMA_F16BF16_2x1SM_SSISN_SN_fLi256ELi128ELNSA_4UMMA5MajorE1ELSS_1ELNSR_7ScaleInE0ELST_0EEEEEENSA_6LayoutINSB_IJSE_SE_SE_EEENSB_IJNSC_ILi0EEESY_SY_EEEEENSB_IJNSA_10UnderscoreES11_S11_EEEEENS7_6detail27Sm100ImplicitGemmTileTraitsINSA_18SM100_TMA_2SM_LOADENSA_14ComposedLayoutINSA_7SwizzleILi3ELi4ELi3EEENSA_18smem_ptr_flag_bitsILi16EEENSW_INSB_IJNSC_ILi64EEENSC_ILi8EEEEEENSB_IJSE_S1C_EEEEEEEvEENS15_INSA_25SM100_TMA_2SM_LOAD_IM2COLES1H_vEEEENS_8epilogue10collective18CollectiveEpilogueINS1M_23Sm100TmaWarpSpecializedILi4ELi2ELi32ELb1ELb0EEEJNSB_IJSI_SJ_SL_EEENSB_IJNSW_ISI_SE_EENSW_ISK_SE_EEEEESN_NSB_IJlNSB_IJSE_llEEESY_EEESN_S1W_NS1M_6fusion15FusionCallbacksIS1Q_NS1X_17LinearCombinationISN_fSN_fLNS_15FloatRoundStyleE2EEES1R_S1U_JEEENSA_5SM1004TMEM4LOAD26SM100_TMEM_LOAD_32dp32b32xENSA_13SM90_TMA_LOADENS17_INS18_ILi2ELi4ELi3EEES1B_NSW_INSB_IJS1D_SK_EEENSB_IJSK_SE_EEEEEEENSA_39AutoVectorizingCopyWithAssumedAlignmentILi128EEENSA_14SM90_TMA_STOREES2C_S2E_S2E_EEEvvEEEEvNT_6ParamsE) ;  /* 0xffffff4002ac7950 */ /* 0x000fea0003c3ffff */
        .weak           $__internal_1_$__cuda_sm10x_tcgen05_guardrail_trap_phase_invalid_during_alloc
        .type           $__internal_1_$__cuda_sm10x_tcgen05_guardrail_trap_phase_invalid_during_alloc,@function
        .size           $__internal_1_$__cuda_sm10x_tcgen05_guardrail_trap_phase_invalid_during_alloc,($__internal_2_$__cuda_sm10x_tcgen05_guardrail_trap_unallocated_columns_being_dealloced - $__internal_1_$__cuda_sm10x_tcgen05_guardrail_trap_phase_invalid_during_alloc)
$__internal_1_$__cuda_sm10x_tcgen05_guardrail_trap_phase_invalid_during_alloc:
[----:B------:R-:W-:Y:S05]  /*bd50*/  BPT.TRAP 0x1 ;  /* 0x000000040000795c */ /* 0x000fea0000300000 */
[----:B------:R-:W-:-:S04]  /*bd60*/  MOV R5, 0x0 ;  /* 0x0000000000057802 */ /* 0x000fc80000000f00 */
[----:B------:R-:W-:Y:S05]  /*bd70*/  RET.REL.NODEC R4 `(_ZN7cutlass13device_kernelINS_4conv6kernel13ConvUniversalINS1_16ConvProblemShapeILNS1_8OperatorE2ELi2EEENS1_10collective14CollectiveConvINS1_47MainloopSm100TmaUmmaWarpSpecializedImplicitGemmILS5_2ELi16ELi2ELi1ELi2EN4cute5tupleIJNSA_1CILi2EEENSC_ILi1EEESE_EEEEENSB_IJNSC_ILi256EEENSB_IJNSC_ILi128EEEEEENSB_IJNSC_ILi32EEEEEEEEENS_10bfloat16_tESN_NSA_8TiledMMAINSA_8MMA_AtomIJNSA_26SM100_MMA_F16BF16_2x1SM_SSISN_SN_fLi256ELi128ELNSA_4UMMA5MajorE1ELSS_1ELNSR_7ScaleInE0ELST_0EEEEEENSA_6LayoutINSB_IJSE_SE_SE_EEENSB_IJNSC_ILi0EEESY_SY_EEEEENSB_IJNSA_10UnderscoreES11_S11_EEEEENS7_6detail27Sm100ImplicitGemmTileTraitsINSA_18SM100_TMA_2SM_LOADENSA_14ComposedLayoutINSA_7SwizzleILi3ELi4ELi3EEENSA_18smem_ptr_flag_bitsILi16EEENSW_INSB_IJNSC_ILi64EEENSC_ILi8EEEEEENSB_IJSE_S1C_EEEEEEEvEENS15_INSA_25SM100_TMA_2SM_LOAD_IM2COLES1H_vEEEENS_8epilogue10collective18CollectiveEpilogueINS1M_23Sm100TmaWarpSpecializedILi4ELi2ELi32ELb1ELb0EEEJNSB_IJSI_SJ_SL_EEENSB_IJNSW_ISI_SE_EENSW_ISK_SE_EEEEESN_NSB_IJlNSB_IJSE_llEEESY_EEESN_S1W_NS1M_6fusion15FusionCallbacksIS1Q_NS1X_17LinearCombinationISN_fSN_fLNS_15FloatRoundStyleE2EEES1R_S1U_JEEENSA_5SM1004TMEM4LOAD26SM100_TMEM_LOAD_32dp32b32xENSA_13SM90_TMA_LOADENS17_INS18_ILi2ELi4ELi3EEES1B_NSW_INSB_IJS1D_SK_EEENSB_IJSK_SE_EEEEEEENSA_39AutoVectorizingCopyWithAssumedAlignmentILi128EEENSA_14SM90_TMA_STOREES2C_S2E_S2E_EEEvvEEEEvNT_6ParamsE) ;  /* 0xffffff4004a07950 */ /* 0x000fea0003c3ffff */
        .weak           $__internal_2_$__cuda_sm10x_tcgen05_guardrail_trap_unallocated_columns_being_dealloced
        .type           $__internal_2_$__cuda_sm10x_tcgen05_guardrail_trap_unallocated_columns_being_dealloced,@function
        .size           $__internal_2_$__cuda_sm10x_tcgen05_guardrail_trap_unallocated_columns_being_dealloced,(.L_x_224 - $__internal_2_$__cuda_sm10x_tcgen05_guardrail_trap_unallocated_columns_being_dealloced)
$__internal_2_$__cuda_sm10x_tcgen05_guardrail_trap_unallocated_columns_being_dealloced:
[----:B------:R-:W-:Y:S05]  /*bd80*/  BPT.TRAP 0x1 ;  /* 0x000000040000795c */ /* 0x000fea0000300000 */
[----:B------:R-:W-:-:S04]  /*bd90*/  HFMA2 R3, -RZ, RZ, 0, 0 ;  /* 0x00000000ff037431 */ /* 0x000fc800000001ff */
[----:B------:R-:W-:Y:S05]  /*bda0*/  RET.REL.NODEC R2 `(_ZN7cutlass13device_kernelINS_4conv6kernel13ConvUniversalINS1_16ConvProblemShapeILNS1_8OperatorE2ELi2EEENS1_10collective14CollectiveConvINS1_47MainloopSm100TmaUmmaWarpSpecializedImplicitGemmILS5_2ELi16ELi2ELi1ELi2EN4cute5tupleIJNSA_1CILi2EEENSC_ILi1EEESE_EEEEENSB_IJNSC_ILi256EEENSB_IJNSC_ILi128EEEEEENSB_IJNSC_ILi32EEEEEEEEENS_10bfloat16_tESN_NSA_8TiledMMAINSA_8MMA_AtomIJNSA_26SM100_MMA_F16BF16_2x1SM_SSISN_SN_fLi256ELi128ELNSA_4UMMA5MajorE1ELSS_1ELNSR_7ScaleInE0ELST_0EEEEEENSA_6LayoutINSB_IJSE_SE_SE_EEENSB_IJNSC_ILi0EEESY_SY_EEEEENSB_IJNSA_10UnderscoreES11_S11_EEEEENS7_6detail27Sm100ImplicitGemmTileTraitsINSA_18SM100_TMA_2SM_LOADENSA_14ComposedLayoutINSA_7SwizzleILi3ELi4ELi3EEENSA_18smem_ptr_flag_bitsILi16EEENSW_INSB_IJNSC_ILi64EEENSC_ILi8EEEEEENSB_IJSE_S1C_EEEEEEEvEENS15_INSA_25SM100_TMA_2SM_LOAD_IM2COLES1H_vEEEENS_8epilogue10collective18CollectiveEpilogueINS1M_23Sm100TmaWarpSpecializedILi4ELi2ELi32ELb1ELb0EEEJNSB_IJSI_SJ_SL_EEENSB_IJNSW_ISI_SE_EENSW_ISK_SE_EEEEESN_NSB_IJlNSB_IJSE_llEEESY_EEESN_S1W_NS1M_6fusion15FusionCallbacksIS1Q_NS1X_17LinearCombinationISN_fSN_fLNS_15FloatRoundStyleE2EEES1R_S1U_JEEENSA_5SM1004TMEM4LOAD26SM100_TMEM_LOAD_32dp32b32xENSA_13SM90_TMA_LOADENS17_INS18_ILi2ELi4ELi3EEES1B_NSW_INSB_IJS1D_SK_EEENSB_IJSK_SE_EEEEEEENSA_39AutoVectorizingCopyWithAssumedAlignmentILi128EEENSA_14SM90_TMA_STOREES2C_S2E_S2E_EEEvvEEEEvNT_6ParamsE) ;  /* 0xffffff4002947950 */ /* 0x000fea0003c3ffff */
.L_x_223:
[----:B------:R-:W-:-:S00]  /*bdb0*/  BRA `(.L_x_223) ;  /* 0xfffffffc00fc7947 */ /* 0x000fc0000383ffff */
[----:B------:R-:W-:-:S00]  /*bdc0*/  NOP ;  /* 0x0000000000007918 */ /* 0x000fc00000000000 */
        /* <DEDUP_REMOVED lines=11> */
.L_x_224:


//--------------------- .nv.global.init           --------------------------
	.section	.nv.global.init,"aw",@progbits
.nv.global.init:
	.type		$str$29,@object
	.size		$str$29,($str$30 - $str$29)
$str$29:
        /*0000*/ 	.byte	0x28, 0x61, 0x64, 0x64, 0x72, 0x65, 0x73, 0x73, 0x20, 0x26, 0x20, 0x6d, 0x61, 0x73, 0x6b, 0x29
        /*0010*/ 	.byte	0x20, 0x3d, 0x3d, 0x20, 0x30, 0x00
	.type		$str$30,@object
	.size		$str$30,($str$28 - $str$30)
$str$30:
        /*0016*/ 	.byte	0x2f, 0x74, 0x6d, 0x70, 0x2f, 0x63, 0x75, 0x74, 0x6c, 0x61, 0x73, 0x73, 0x5f, 0x73, 0x77, 0x65
        /*0026*/ 	.byte	0x65, 0x70, 0x5f, 0x73, 0x72, 0x63, 0x2f, 0x69, 0x6e, 0x63, 0x6c, 0x75, 0x64, 0x65, 0x2f, 0x63
        /*0036*/ 	.byte	0x75, 0x74, 0x65, 0x2f, 0x70, 0x6f, 0x69, 0x6e, 0x74, 0x65, 0x72, 0x5f, 0x66, 0x6c, 0x61, 0x67
        /*0046*/ 	.byte	0x67, 0x65, 0x64, 0x2e, 0x68, 0x70, 0x70, 0x00
	.type		$str$28,@object
	.size		$str$28,($str$27 - $str$28)
$str$28:
        /*004e*/ 	.byte	0x2f, 0x74, 0x6d, 0x70, 0x2f, 0x63, 0x75, 0x74, 0x6c, 0x61, 0x73, 0x73, 0x5f, 0x73, 0x77, 0x65
        /*005e*/ 	.byte	0x65, 0x70, 0x5f, 0x73, 0x72, 0x63, 0x2f, 0x69, 0x6e, 0x63, 0x6c, 0x75, 0x64, 0x65, 0x2f, 0x63
        /*006e*/ 	.byte	0x75, 0x74, 0x65, 0x2f, 0x61, 0x74, 0x6f, 0x6d, 0x2f, 0x63, 0x6f, 0x70, 0x79, 0x5f, 0x74, 0x72
        /*007e*/ 	.byte	0x61, 0x69, 0x74, 0x73, 0x5f, 0x73, 0x6d, 0x31, 0x30, 0x30, 0x2e, 0x68, 0x70, 0x70, 0x00
	.type		$str$27,@object
	.size		$str$27,(__unnamed_1 - $str$27)
$str$27:
        /*008d*/ 	.byte	0x28, 0x28, 0x75, 0x69, 0x6e, 0x74, 0x33, 0x32, 0x5f, 0x74, 0x28, 0x74, 0x68, 0x72, 0x65, 0x61
        /*009d*/ 	.byte	0x64, 0x49, 0x64, 0x78, 0x2e, 0x78, 0x29, 0x20, 0x2f, 0x20, 0x33, 0x32, 0x29, 0x20, 0x25, 0x20
        /*00ad*/ 	.byte	0x34, 0x29, 0x20, 0x3d, 0x3d, 0x20, 0x28, 0x28, 0x28, 0x74, 0x6d, 0x65, 0x6d, 0x5f, 0x61, 0x64
        /*00bd*/ 	.byte	0x64, 0x72, 0x20, 0x3e, 0x3e, 0x20, 0x31, 0x36, 0x29, 0x20, 0x2f, 0x20, 0x33, 0x32, 0x29, 0x20
        /*00cd*/ 	.byte	0x25, 0x20, 0x34, 0x29, 0x00
	.type		__unnamed_1,@object
	.size		__unnamed_1,(__unnamed_2 - __unnamed_1)
__unnamed_1:
        /*00d2*/ 	.byte	0x61, 0x75, 0x74, 0x6f, 0x20, 0x63, 0x75, 0x74, 0x65, 0x3a, 0x3a, 0x61, 0x73, 0x5f, 0x70, 0x6f
        /* <DEDUP_REMOVED lines=24> */
        /*0262*/ 	.byte	0x34, 0x30, 0x39, 0x36, 0x3e, 0x3e, 0x3e, 0x3e, 0x5d, 0x00
	.type		__unnamed_2,@object
	.size		__unnamed_2,(.L_2 - __unnamed_2)
__unnamed_2:
        /* <DEDUP_REMOVED lines=42> */
        /*050c*/ 	.byte	0x3e, 0x3e, 0x5d, 0x00
.L_2:


//--------------------- .nv.shared._ZN7cutlass13device_kernelINS_4conv6kernel13ConvUniversalINS1_16ConvProblemShapeILNS1_8OperatorE2ELi2EEENS1_10collective14CollectiveConvINS1_47MainloopSm100TmaUmmaWarpSpecializedImplicitGemmILS5_2ELi16ELi2ELi1ELi2EN4cute5tupleIJNSA_1CILi2EEENSC_ILi1EEESE_EEEEENSB_IJNSC_ILi256EEENSB_IJNSC_ILi128EEEEEENSB_IJNSC_ILi32EEEEEEEEENS_10bfloat16_tESN_NSA_8TiledMMAINSA_8MMA_AtomIJNSA_26SM100_MMA_F16BF16_2x1SM_SSISN_SN_fLi256ELi128ELNSA_4UMMA5MajorE1ELSS_1ELNSR_7ScaleInE0ELST_0EEEEEENSA_6LayoutINSB_IJSE_SE_SE_EEENSB_IJNSC_ILi0EEESY_SY_EEEEENSB_IJNSA_10UnderscoreES11_S11_EEEEENS7_6detail27Sm100ImplicitGemmTileTraitsINSA_18SM100_TMA_2SM_LOADENSA_14ComposedLayoutINSA_7SwizzleILi3ELi4ELi3EEENSA_18smem_ptr_flag_bitsILi16EEENSW_INSB_IJNSC_ILi64EEENSC_ILi8EEEEEENSB_IJSE_S1C_EEEEEEEvEENS15_INSA_25SM100_TMA_2SM_LOAD_IM2COLES1H_vEEEENS_8epilogue10collective18CollectiveEpilogueINS1M_23Sm100TmaWarpSpecializedILi4ELi2ELi32ELb1ELb0EEEJNSB_IJSI_SJ_SL_EEENSB_IJNSW_ISI_SE_EENSW_ISK_SE_EEEEESN_NSB_IJlNSB_IJSE_llEEESY_EEESN_S1W_NS1M_6fusion15FusionCallbacksIS1Q_NS1X_17LinearCombinationISN_fSN_fLNS_15FloatRoundStyleE2EEES1R_S1U_JEEENSA_5SM1004TMEM4LOAD26SM100_TMEM_LOAD_32dp32b32xENSA_13SM90_TMA_LOADENS17_INS18_ILi2ELi4ELi3EEES1B_NSW_INSB_IJS1D_SK_EEENSB_IJSK_SE_EEEEEEENSA_39AutoVectorizingCopyWithAssumedAlignmentILi128EEENSA_14SM90_TMA_STOREES2C_S2E_S2E_EEEvvEEEEvNT_6ParamsE --------------------------
	.section	.nv.shared._ZN7cutlass13device_kernelINS_4conv6kernel13ConvUniversalINS1_16ConvProblemShapeILNS1_8OperatorE2ELi2EEENS1_10collective14CollectiveConvINS1_47MainloopSm100TmaUmmaWarpSpecializedImplicitGemmILS5_2ELi16ELi2ELi1ELi2EN4cute5tupleIJNSA_1CILi2EEENSC_ILi1EEESE_EEEEENSB_IJNSC_ILi256EEENSB_IJNSC_ILi128EEEEEENSB_IJNSC_ILi32EEEEEEEEENS_10bfloat16_tESN_NSA_8TiledMMAINSA_8MMA_AtomIJNSA_26SM100_MMA_F16BF16_2x1SM_SSISN_SN_fLi256ELi128ELNSA_4UMMA5MajorE1ELSS_1ELNSR_7ScaleInE0ELST_0EEEEEENSA_6LayoutINSB_IJSE_SE_SE_EEENSB_IJNSC_ILi0EEESY_SY_EEEEENSB_IJNSA_10UnderscoreES11_S11_EEEEENS7_6detail27Sm100ImplicitGemmTileTraitsINSA_18SM100_TMA_2SM_LOADENSA_14ComposedLayoutINSA_7SwizzleILi3ELi4ELi3EEENSA_18smem_ptr_flag_bitsILi16EEENSW_INSB_IJNSC_ILi64EEENSC_ILi8EEEEEENSB_IJSE_S1C_EEEEEEEvEENS15_INSA_25SM100_TMA_2SM_LOAD_IM2COLES1H_vEEEENS_8epilogue10collective18CollectiveEpilogueINS1M_23Sm100TmaWarpSpecializedILi4ELi2ELi32ELb1ELb0EEEJNSB_IJSI_SJ_SL_EEENSB_IJNSW_ISI_SE_EENSW_ISK_SE_EEEEESN_NSB_IJlNSB_IJSE_llEEESY_EEESN_S1W_NS1M_6fusion15FusionCallbacksIS1Q_NS1X_17LinearCombinationISN_fSN_fLNS_15FloatRoundStyleE2EEES1R_S1U_JEEENSA_5SM1004TMEM4LOAD26SM100_TMEM_LOAD_32dp32b32xENSA_13SM90_TMA_LOADENS17_INS18_ILi2ELi4ELi3EEES1B_NSW_INSB_IJS1D_SK_EEENSB_IJSK_SE_EEEEEEENSA_39AutoVectorizingCopyWithAssumedAlignmentILi128EEENSA_14SM90_TMA_STOREES2C_S2E_S2E_EEEvvEEEEvNT_6ParamsE,"aw",@nobits
	.sectionflags	@""
	.align	16
	.zero		1024


//--------------------- .nv.shared.reserved.0     --------------------------
	.section	.nv.shared.reserved.0,"aw",@nobits
	.weak		__nv_reservedSMEM_offset_0_alias
	.size		__nv_reservedSMEM_offset_0_alias, 0, 64
	.other		__nv_reservedSMEM_offset_0_alias,@"STO_CUDA_RESERVED_SHARED STV_DEFAULT"
__nv_reservedSMEM_offset_0_alias:
	.zero		0
.nv.shared.reserved.0:
	.zero		64
	.weak		__nv_reservedSMEM_tcgen05_partition
	.type		__nv_reservedSMEM_tcgen05_partition,@object
	.size		__nv_reservedSMEM_tcgen05_partition,(.L_0 - __nv_reservedSMEM_tcgen05_partition)
__nv_reservedSMEM_tcgen05_partition:
	.zero		32
.L_0:


//--------------------- .nv.global                --------------------------
	.section	.nv.global,"aw",@nobits
.nv.global:
	.type		_ZN39_INTERNAL_77bc1a15_4_k_cu_da5e05ce_34804cute1_E,@object
	.size		_ZN39_INTERNAL_77bc1a15_4_k_cu_da5e05ce_34804cute1_E,(_ZN39_INTERNAL_77bc1a15_4_k_cu_da5e05ce_34804cuda3std3__45__cpo6cbeginE - _ZN39_INTERNAL_77bc1a15_4_k_cu_da5e05ce_34804cute1_E)
_ZN39_INTERNAL_77bc1a15_4_k_cu_da5e05ce_34804cute1_E:
	.zero		1
	.type		_ZN39_INTERNAL_77bc1a15_4_k_cu_da5e05ce_34804cuda3std3__45__cpo6cbeginE,@object
	.size		_ZN39_INTERNAL_77bc1a15_4_k_cu_da5e05ce_34804cuda3std3__45__cpo6cbeginE,(_ZN39_INTERNAL_77bc1a15_4_k_cu_da5e05ce_34804cuda3std3__48in_placeE - _ZN39_INTERNAL_77bc1a15_4_k_cu_da5e05ce_34804cuda3std3__45__cpo6cbeginE)
_ZN39_INTERNAL_77bc1a15_4_k_cu_da5e05ce_34804cuda3std3__45__cpo6cbeginE:
	.zero		1
	.type		_ZN39_INTERNAL_77bc1a15_4_k_cu_da5e05ce_34804cuda3std3__48in_placeE,@object
	.size		_ZN39_INTERNAL_77bc1a15_4_k_cu_da5e05ce_34804cuda3std3__48in_placeE,(_ZN39_INTERNAL_77bc1a15_4_k_cu_da5e05ce_34804cuda3std6ranges3__45__cpo9iter_moveE - _ZN39_INTERNAL_77bc1a15_4_k_cu_da5e05ce_34804cuda3std3__48in_placeE)
_ZN39_INTERNAL_77bc1a15_4_k_cu_da5e05ce_34804cuda3std3__48in_placeE:
	.zero		1
	.type		_ZN39_INTERNAL_77bc1a15_4_k_cu_da5e05ce_34804cuda3std6ranges3__45__cpo9iter_moveE,@object
	.size		_ZN39_INTERNAL_77bc1a15_4_k_cu_da5e05ce_34804cuda3std6ranges3__45__cpo9iter_moveE,(_ZN39_INTERNAL_77bc1a15_4_k_cu_da5e05ce_34804cuda3std3__45__cpo5beginE - _ZN39_INTERNAL_77bc1a15_4_k_cu_da5e05ce_34804cuda3std6ranges3__45__cpo9iter_moveE)
_ZN39_INTERNAL_77bc1a15_4_k_cu_da5e05ce_34804cuda3std6ranges3__45__cpo9iter_moveE:
	.zero		1
	.type		_ZN39_INTERNAL_77bc1a15_4_k_cu_da5e05ce_34804cuda3std3__45__cpo5beginE,@object
	.size		_ZN39_INTERNAL_77bc1a15_4_k_cu_da5e05ce_34804cuda3std3__45__cpo5beginE,(_ZN39_INTERNAL_77bc1a15_4_k_cu_da5e05ce_34804cuda3std3__441_GLOBAL__N__77bc1a15_4_k_cu_da5e05ce_34806ignoreE - _ZN39_INTERNAL_77bc1a15_4_k_cu_da5e05ce_34804cuda3std3__45__cpo5beginE)
_ZN39_INTERNAL_77bc1a15_4_k_cu_da5e05ce_34804cuda3std3__45__cpo5beginE:
	.zero		1
	.type		_ZN39_INTERNAL_77bc1a15_4_k_cu_da5e05ce_34804cuda3std3__441_GLOBAL__N__77bc1a15_4_k_cu_da5e05ce_34806ignoreE,@object
	.size		_ZN39_INTERNAL_77bc1a15_4_k_cu_da5e05ce_34804cuda3std3__441_GLOBAL__N__77bc1a15_4_k_cu_da5e05ce_34806ignoreE,(_ZN39_INTERNAL_77bc1a15_4_k_cu_da5e05ce_34804cute7productE - _ZN39_INTERNAL_77bc1a15_4_k_cu_da5e05ce_34804cuda3std3__441_GLOBAL__N__77bc1a15_4_k_cu_da5e05ce_34806ignoreE)
_ZN39_INTERNAL_77bc1a15_4_k_cu_da5e05ce_34804cuda3std3__441_GLOBAL__N__77bc1a15_4_k_cu_da5e05ce_34806ignoreE:
	.zero		1
	.type		_ZN39_INTERNAL_77bc1a15_4_k_cu_da5e05ce_34804cute7productE,@object
	.size		_ZN39_INTERNAL_77bc1a15_4_k_cu_da5e05ce_34804cute7productE,(_ZN39_INTERNAL_77bc1a15_4_k_cu_da5e05ce_34804cuda3std3__45__cpo3endE - _ZN39_INTERNAL_77bc1a15_4_k_cu_da5e05ce_34804cute7productE)
_ZN39_INTERNAL_77bc1a15_4_k_cu_da5e05ce_34804cute7productE:
	.zero		1
	.type		_ZN39_INTERNAL_77bc1a15_4_k_cu_da5e05ce_34804cuda3std3__45__cpo3endE,@object
	.size		_ZN39_INTERNAL_77bc1a15_4_k_cu_da5e05ce_34804cuda3std3__45__cpo3endE,(_ZN39_INTERNAL_77bc1a15_4_k_cu_da5e05ce_34804cuda3std3__419piecewise_constructE - _ZN39_INTERNAL_77bc1a15_4_k_cu_da5e05ce_34804cuda3std3__45__cpo3endE)
_ZN39_INTERNAL_77bc1a15_4_k_cu_da5e05ce_34804cuda3std3__45__cpo3endE:
	.zero		1
	.type		_ZN39_INTERNAL_77bc1a15_4_k_cu_da5e05ce_34804cuda3std3__419piecewise_constructE,@object
	.size		_ZN39_INTERNAL_77bc1a15_4_k_cu_da5e05ce_34804cuda3std3__419piecewise_constructE,(_ZN39_INTERNAL_77bc1a15_4_k_cu_da5e05ce_34804cuda3std3__45__cpo4cendE - _ZN39_INTERNAL_77bc1a15_4_k_cu_da5e05ce_34804cuda3std3__419piecewise_constructE)
_ZN39_INTERNAL_77bc1a15_4_k_cu_da5e05ce_34804cuda3std3__419piecewise_constructE:
	.zero		1
	.type		_ZN39_INTERNAL_77bc1a15_4_k_cu_da5e05ce_34804cuda3std3__45__cpo4cendE,@object
	.size		_ZN39_INTERNAL_77bc1a15_4_k_cu_da5e05ce_34804cuda3std3__45__cpo4cendE,(_ZN39_INTERNAL_77bc1a15_4_k_cu_da5e05ce_34804cuda3std6ranges3__45__cpo4swapE - _ZN39_INTERNAL_77bc1a15_4_k_cu_da5e05ce_34804cuda3std3__45__cpo4cendE)
_ZN39_INTERNAL_77bc1a15_4_k_cu_da5e05ce_34804cuda3std3__45__cpo4cendE:
	.zero		1
	.type		_ZN39_INTERNAL_77bc1a15_4_k_cu_da5e05ce_34804cuda3std6ranges3__45__cpo4swapE,@object
	.size		_ZN39_INTERNAL_77bc1a15_4_k_cu_da5e05ce_34804cuda3std6ranges3__45__cpo4swapE,(.L_10 - _ZN39_INTERNAL_77bc1a15_4_k_cu_da5e05ce_34804cuda3std6ranges3__45__cpo4swapE)
_ZN39_INTERNAL_77bc1a15_4_k_cu_da5e05ce_34804cuda3std6ranges3__45__cpo4swapE:
	.zero		1
.L_10:


//--------------------- .nv.constant0._ZN7cutlass13device_kernelINS_4conv6kernel13ConvUniversalINS1_16ConvProblemShapeILNS1_8OperatorE2ELi2EEENS1_10collective14CollectiveConvINS1_47MainloopSm100TmaUmmaWarpSpecializedImplicitGemmILS5_2ELi16ELi2ELi1ELi2EN4cute5tupleIJNSA_1CILi2EEENSC_ILi1EEESE_EEEEENSB_IJNSC_ILi256EEENSB_IJNSC_ILi128EEEEEENSB_IJNSC_ILi32EEEEEEEEENS_10bfloat16_tESN_NSA_8TiledMMAINSA_8MMA_AtomIJNSA_26SM100_MMA_F16BF16_2x1SM_SSISN_SN_fLi256ELi128ELNSA_4UMMA5MajorE1ELSS_1ELNSR_7ScaleInE0ELST_0EEEEEENSA_6LayoutINSB_IJSE_SE_SE_EEENSB_IJNSC_ILi0EEESY_SY_EEEEENSB_IJNSA_10UnderscoreES11_S11_EEEEENS7_6detail27Sm100ImplicitGemmTileTraitsINSA_18SM100_TMA_2SM_LOADENSA_14ComposedLayoutINSA_7SwizzleILi3ELi4ELi3EEENSA_18smem_ptr_flag_bitsILi16EEENSW_INSB_IJNSC_ILi64EEENSC_ILi8EEEEEENSB_IJSE_S1C_EEEEEEEvEENS15_INSA_25SM100_TMA_2SM_LOAD_IM2COLES1H_vEEEENS_8epilogue10collective18CollectiveEpilogueINS1M_23Sm100TmaWarpSpecializedILi4ELi2ELi32ELb1ELb0EEEJNSB_IJSI_SJ_SL_EEENSB_IJNSW_ISI_SE_EENSW_ISK_SE_EEEEESN_NSB_IJlNSB_IJSE_llEEESY_EEESN_S1W_NS1M_6fusion15FusionCallbacksIS1Q_NS1X_17LinearCombinationISN_fSN_fLNS_15FloatRoundStyleE2EEES1R_S1U_JEEENSA_5SM1004TMEM4LOAD26SM100_TMEM_LOAD_32dp32b32xENSA_13SM90_TMA_LOADENS17_INS18_ILi2ELi4ELi3EEES1B_NSW_INSB_IJS1D_SK_EEENSB_IJSK_SE_EEEEEEENSA_39AutoVectorizingCopyWithAssumedAlignmentILi128EEENSA_14SM90_TMA_STOREES2C_S2E_S2E_EEEvvEEEEvNT_6ParamsE --------------------------
	.section	.nv.constant0._ZN7cutlass13device_kernelINS_4conv6kernel13ConvUniversalINS1_16ConvProblemShapeILNS1_8OperatorE2ELi2EEENS1_10collective14CollectiveConvINS1_47MainloopSm100TmaUmmaWarpSpecializedImplicitGemmILS5_2ELi16ELi2ELi1ELi2EN4cute5tupleIJNSA_1CILi2EEENSC_ILi1EEESE_EEEEENSB_IJNSC_ILi256EEENSB_IJNSC_ILi128EEEEEENSB_IJNSC_ILi32EEEEEEEEENS_10bfloat16_tESN_NSA_8TiledMMAINSA_8MMA_AtomIJNSA_26SM100_MMA_F16BF16_2x1SM_SSISN_SN_fLi256ELi128ELNSA_4UMMA5MajorE1ELSS_1ELNSR_7ScaleInE0ELST_0EEEEEENSA_6LayoutINSB_IJSE_SE_SE_EEENSB_IJNSC_ILi0EEESY_SY_EEEEENSB_IJNSA_10UnderscoreES11_S11_EEEEENS7_6detail27Sm100ImplicitGemmTileTraitsINSA_18SM100_TMA_2SM_LOADENSA_14ComposedLayoutINSA_7SwizzleILi3ELi4ELi3EEENSA_18smem_ptr_flag_bitsILi16EEENSW_INSB_IJNSC_ILi64EEENSC_ILi8EEEEEENSB_IJSE_S1C_EEEEEEEvEENS15_INSA_25SM100_TMA_2SM_LOAD_IM2COLES1H_vEEEENS_8epilogue10collective18CollectiveEpilogueINS1M_23Sm100TmaWarpSpecializedILi4ELi2ELi32ELb1ELb0EEEJNSB_IJSI_SJ_SL_EEENSB_IJNSW_ISI_SE_EENSW_ISK_SE_EEEEESN_NSB_IJlNSB_IJSE_llEEESY_EEESN_S1W_NS1M_6fusion15FusionCallbacksIS1Q_NS1X_17LinearCombinationISN_fSN_fLNS_15FloatRoundStyleE2EEES1R_S1U_JEEENSA_5SM1004TMEM4LOAD26SM100_TMEM_LOAD_32dp32b32xENSA_13SM90_TMA_LOADENS17_INS18_ILi2ELi4ELi3EEES1B_NSW_INSB_IJS1D_SK_EEENSB_IJSK_SE_EEEEEEENSA_39AutoVectorizingCopyWithAssumedAlignmentILi128EEENSA_14SM90_TMA_STOREES2C_S2E_S2E_EEEvvEEEEvNT_6ParamsE,"a",@progbits
	.sectionflags	@""
	.align	4
.nv.constant0._ZN7cutlass13device_kernelINS_4conv6kernel13ConvUniversalINS1_16ConvProblemShapeILNS1_8OperatorE2ELi2EEENS1_10collective14CollectiveConvINS1_47MainloopSm100TmaUmmaWarpSpecializedImplicitGemmILS5_2ELi16ELi2ELi1ELi2EN4cute5tupleIJNSA_1CILi2EEENSC_ILi1EEESE_EEEEENSB_IJNSC_ILi256EEENSB_IJNSC_ILi128EEEEEENSB_IJNSC_ILi32EEEEEEEEENS_10bfloat16_tESN_NSA_8TiledMMAINSA_8MMA_AtomIJNSA_26SM100_MMA_F16BF16_2x1SM_SSISN_SN_fLi256ELi128ELNSA_4UMMA5MajorE1ELSS_1ELNSR_7ScaleInE0ELST_0EEEEEENSA_6LayoutINSB_IJSE_SE_SE_EEENSB_IJNSC_ILi0EEESY_SY_EEEEENSB_IJNSA_10UnderscoreES11_S11_EEEEENS7_6detail27Sm100ImplicitGemmTileTraitsINSA_18SM100_TMA_2SM_LOADENSA_14ComposedLayoutINSA_7SwizzleILi3ELi4ELi3EEENSA_18smem_ptr_flag_bitsILi16EEENSW_INSB_IJNSC_ILi64EEENSC_ILi8EEEEEENSB_IJSE_S1C_EEEEEEEvEENS15_INSA_25SM100_TMA_2SM_LOAD_IM2COLES1H_vEEEENS_8epilogue10collective18CollectiveEpilogueINS1M_23Sm100TmaWarpSpecializedILi4ELi2ELi32ELb1ELb0EEEJNSB_IJSI_SJ_SL_EEENSB_IJNSW_ISI_SE_EENSW_ISK_SE_EEEEESN_NSB_IJlNSB_IJSE_llEEESY_EEESN_S1W_NS1M_6fusion15FusionCallbacksIS1Q_NS1X_17LinearCombinationISN_fSN_fLNS_15FloatRoundStyleE2EEES1R_S1U_JEEENSA_5SM1004TMEM4LOAD26SM100_TMEM_LOAD_32dp32b32xENSA_13SM90_TMA_LOADENS17_INS18_ILi2ELi4ELi3EEES1B_NSW_INSB_IJS1D_SK_EEENSB_IJSK_SE_EEEEEEENSA_39AutoVectorizingCopyWithAssumedAlignmentILi128EEENSA_14SM90_TMA_STOREES2C_S2E_S2E_EEEvvEEEEvNT_6ParamsE:
	.zero		2944


//--------------------- SYMBOLS --------------------------

	.type		.nv.reservedSmem.offset0,@object
	.size		.nv.reservedSmem.offset0,0x4
	.type		.nv.reservedSmem.cap,@object
	.size		.nv.reservedSmem.cap,0x4
	.type		__assertfail,@function
